	.headerflags	@"EF_CUDA_TEXMODE_UNIFIED EF_CUDA_64BIT_ADDRESS EF_CUDA_SM86 EF_CUDA_VIRTUAL_SM(EF_CUDA_SM86)"
	.elftype	@"ET_EXEC"


//--------------------- .nv.info                  --------------------------
	.section	.nv.info,"",@"SHT_CUDA_INFO"
	.align	4


	//----- nvinfo : EIATTR_REGCOUNT
	.align		4
        /*0000*/ 	.byte	0x04, 0x2f
        /*0002*/ 	.short	(.L_1 - .L_0)
	.align		4
.L_0:
        /*0004*/ 	.word	index@(triton_mm)
        /*0008*/ 	.word	0x000000ff


	//----- nvinfo : EIATTR_MAX_STACK_SIZE
	.align		4
.L_1:
        /*000c*/ 	.byte	0x04, 0x23
        /*000e*/ 	.short	(.L_3 - .L_2)
	.align		4
.L_2:
        /*0010*/ 	.word	index@(triton_mm)
        /*0014*/ 	.word	0x00000000


	//----- nvinfo : EIATTR_MIN_STACK_SIZE
	.align		4
.L_3:
        /*0018*/ 	.byte	0x04, 0x12
        /*001a*/ 	.short	(.L_5 - .L_4)
	.align		4
.L_4:
        /*001c*/ 	.word	index@(triton_mm)
        /*0020*/ 	.word	0x00000350


	//----- nvinfo : EIATTR_FRAME_SIZE
	.align		4
.L_5:
        /*0024*/ 	.byte	0x04, 0x11
        /*0026*/ 	.short	(.L_7 - .L_6)
	.align		4
.L_6:
        /*0028*/ 	.word	index@(triton_mm)
        /*002c*/ 	.word	0x00000350
.L_7:


//--------------------- .nv.info.triton_mm        --------------------------
	.section	.nv.info.triton_mm,"",@"SHT_CUDA_INFO"
	.align	4


	//----- nvinfo : EIATTR_CUDA_API_VERSION
	.align		4
        /*0000*/ 	.byte	0x04, 0x37
        /*0002*/ 	.short	(.L_9 - .L_8)
.L_8:
        /*0004*/ 	.word	0x0000007b


	//----- nvinfo : EIATTR_SW2861232_WAR
	.align		4
.L_9:
        /*0008*/ 	.byte	0x01, 0x35
	.zero		2


	//----- nvinfo : EIATTR_PARAM_CBANK
	.align		4
        /*000c*/ 	.byte	0x04, 0x0a
        /*000e*/ 	.short	(.L_11 - .L_10)
	.align		4
.L_10:
        /*0010*/ 	.word	index@(.nv.constant0.triton_mm)
        /*0014*/ 	.short	0x0160
        /*0016*/ 	.short	0x0024


	//----- nvinfo : EIATTR_CBANK_PARAM_SIZE
	.align		4
.L_11:
        /*0018*/ 	.byte	0x03, 0x19
        /*001a*/ 	.short	0x0024


	//----- nvinfo : EIATTR_KPARAM_INFO
	.align		4
        /*001c*/ 	.byte	0x04, 0x17
        /*001e*/ 	.short	(.L_13 - .L_12)
.L_12:
        /*0020*/ 	.word	0x00000000
        /*0024*/ 	.short	0x0004
        /*0026*/ 	.short	0x0020
        /*0028*/ 	.byte	0x00, 0xf0, 0x11, 0x00


	//----- nvinfo : EIATTR_KPARAM_INFO
	.align		4
.L_13:
        /*002c*/ 	.byte	0x04, 0x17
        /*002e*/ 	.short	(.L_15 - .L_14)
.L_14:
        /*0030*/ 	.word	0x00000000
        /*0034*/ 	.short	0x0003
        /*0036*/ 	.short	0x0018
        /*0038*/ 	.byte	0x00, 0xf0, 0x21, 0x00


	//----- nvinfo : EIATTR_KPARAM_INFO
	.align		4
.L_15:
        /*003c*/ 	.byte	0x04, 0x17
        /*003e*/ 	.short	(.L_17 - .L_16)
.L_16:
        /*0040*/ 	.word	0x00000000
        /*0044*/ 	.short	0x0002
        /*0046*/ 	.short	0x0010
        /*0048*/ 	.byte	0x00, 0xf0, 0x21, 0x00


	//----- nvinfo : EIATTR_KPARAM_INFO
	.align		4
.L_17:
        /*004c*/ 	.byte	0x04, 0x17
        /*004e*/ 	.short	(.L_19 - .L_18)
.L_18:
        /*0050*/ 	.word	0x00000000
        /*0054*/ 	.short	0x0001
        /*0056*/ 	.short	0x0008
        /*0058*/ 	.byte	0x00, 0xf0, 0x21, 0x00


	//----- nvinfo : EIATTR_KPARAM_INFO
	.align		4
.L_19:
        /*005c*/ 	.byte	0x04, 0x17
        /*005e*/ 	.short	(.L_21 - .L_20)
.L_20:
        /*0060*/ 	.word	0x00000000
        /*0064*/ 	.short	0x0000
        /*0066*/ 	.short	0x0000
        /*0068*/ 	.byte	0x00, 0xf0, 0x21, 0x00


	//----- nvinfo : EIATTR_MAXREG_COUNT
	.align		4
.L_21:
        /*006c*/ 	.byte	0x03, 0x1b
        /*006e*/ 	.short	0x00ff


	//----- nvinfo : EIATTR_EXIT_INSTR_OFFSETS
	.align		4
        /*0070*/ 	.byte	0x04, 0x1c
        /*0072*/ 	.short	(.L_23 - .L_22)


	//   ....[0]....
.L_22:
        /*0074*/ 	.word	0x00000050


	//   ....[1]....
        /*0078*/ 	.word	0x0002ad40


	//   ....[2]....
        /*007c*/ 	.word	0x0002ad60


	//----- nvinfo : EIATTR_MAX_THREADS
	.align		4
.L_23:
        /*0080*/ 	.byte	0x04, 0x05
        /*0082*/ 	.short	(.L_25 - .L_24)
.L_24:
        /*0084*/ 	.word	0x00000080
        /*0088*/ 	.word	0x00000001
        /*008c*/ 	.word	0x00000001
.L_25:


//--------------------- .nv.rel.action            --------------------------
	.section	.nv.rel.action,"",@"SHT_CUDA_RELOCINFO"
	.align	8
	.sectionentsize	8
        /*0000*/ 	.byte	0x73, 0x00, 0x00, 0x00, 0x00, 0x00, 0x00, 0x00, 0x00, 0x00, 0x00, 0x11, 0x25, 0x00, 0x05, 0x36


//--------------------- .nv.constant0.triton_mm   --------------------------
	.section	.nv.constant0.triton_mm,"a",@progbits
	.align	4
.nv.constant0.triton_mm:
	.zero		388


//--------------------- .text.triton_mm           --------------------------
	.section	.text.triton_mm,"ax",@progbits
	.sectionflags	@"SHF_BARRIERS=1"
	.sectioninfo	@"SHI_REGISTERS=255"
	.align	128
        .global         triton_mm
        .type           triton_mm,@function
        .size           triton_mm,(.L_x_3 - triton_mm)
        .other          triton_mm,@"STO_CUDA_ENTRY STV_DEFAULT"
triton_mm:
.text.triton_mm:
[----:B------:R-:W-:-:S02]  /*0000*/  MOV R1, c[0x0][0x28] ;  /* 0x00000a0000017a02 */ /* 0x000fc40000000f00 */
[----:B------:R-:W-:Y:S02]  /*0010*/  MOV R0, c[0x0][0x180] ;  /* 0x0000600000007a02 */ /* 0x000fe40000000f00 */
[----:B------:R-:W-:-:S03]  /*0020*/  IADD3 R1, R1, -0x350, RZ ;  /* 0xfffffcb001017810 */ /* 0x000fc60007ffe0ff */
[----:B------:R-:W-:-:S05]  /*0030*/  IMAD R2, R0, 0x1900, RZ ;  /* 0x0000190000027824 */ /* 0x000fca00078e02ff */
[----:B------:R-:W-:-:S13]  /*0040*/  ISETP.NE.AND P0, PT, R2, RZ, PT ;  /* 0x000000ff0200720c */ /* 0x000fda0003f05270 */
[----:B------:R-:W-:Y:S05]  /*0050*/  @!P0 EXIT ;  /* 0x000000000000894d */ /* 0x000fea0003800000 */
[----:B------:R-:W1:Y:S01]  /*0060*/  S2R R9, SR_CTAID.X ;  /* 0x0000000000097919 */ /* 0x000e620000002500 */
[----:B------:R-:W-:Y:S01]  /*0070*/  IMAD R0, R0, 0x32, RZ ;  /* 0x0000003200007824 */ /* 0x000fe200078e02ff */
[----:B------:R-:W-:Y:S01]  /*0080*/  MOV R53, 0x4 ;  /* 0x0000000400357802 */ /* 0x000fe20000000f00 */
[----:B------:R-:W-:Y:S01]  /*0090*/  ULDC.64 UR8, c[0x0][0x118] ;  /* 0x0000460000087ab9 */ /* 0x000fe20000000a00 */
[----:B------:R-:W-:Y:S01]  /*00a0*/  CS2R R216, SRZ ;  /* 0x0000000000d87805 */ /* 0x000fe2000001ff00 */
[----:B------:R-:W-:Y:S01]  /*00b0*/  CS2R R218, SRZ ;  /* 0x0000000000da7805 */ /* 0x000fe2000001ff00 */
[----:B------:R-:W-:Y:S01]  /*00c0*/  IADD3 R2, R0, 0x7f, RZ ;  /* 0x0000007f00027810 */ /* 0x000fe20007ffe0ff */
[----:B------:R-:W-:Y:S01]  /*00d0*/  CS2R R212, SRZ ;  /* 0x0000000000d47805 */ /* 0x000fe2000001ff00 */
[----:B------:R-:W-:Y:S01]  /*00e0*/  IABS R54, R0 ;  /* 0x0000000000367213 */ /* 0x000fe20000000000 */
[----:B------:R-:W-:Y:S01]  /*00f0*/  CS2R R214, SRZ ;  /* 0x0000000000d67805 */ /* 0x000fe2000001ff00 */
[----:B------:R-:W-:Y:S01]  /*0100*/  SHF.R.S32.HI R3, RZ, 0x1f, R2 ;  /* 0x0000001fff037819 */ /* 0x000fe20000011402 */
[----:B------:R-:W-:Y:S01]  /*0110*/  CS2R R208, SRZ ;  /* 0x0000000000d07805 */ /* 0x000fe2000001ff00 */
[----:B------:R-:W-:Y:S01]  /*0120*/  CS2R R210, SRZ ;  /* 0x0000000000d27805 */ /* 0x000fe2000001ff00 */
[----:B------:R-:W-:Y:S01]  /*0130*/  CS2R R204, SRZ ;  /* 0x0000000000cc7805 */ /* 0x000fe2000001ff00 */
[----:B------:R-:W-:Y:S01]  /*0140*/  LEA.HI R3, R3, R2, RZ, 0x7 ;  /* 0x0000000203037211 */ /* 0x000fe200078f38ff */
[----:B------:R-:W-:Y:S01]  /*0150*/  CS2R R206, SRZ ;  /* 0x0000000000ce7805 */ /* 0x000fe2000001ff00 */
        /* <DEDUP_REMOVED lines=8> */
[----:B-1----:R-:W-:Y:S01]  /*01e0*/  SHF.R.S32.HI R4, RZ, 0x1f, R9 ;  /* 0x0000001fff047819 */ /* 0x002fe20000011409 */
[----:B------:R-:W-:Y:S01]  /*01f0*/  CS2R R184, SRZ ;  /* 0x0000000000b87805 */ /* 0x000fe2000001ff00 */
[----:B------:R-:W-:Y:S01]  /*0200*/  ISETP.GE.AND P1, PT, R9, RZ, PT ;  /* 0x000000ff0900720c */ /* 0x000fe20003f26270 */
[----:B------:R-:W-:Y:S01]  /*0210*/  CS2R R186, SRZ ;  /* 0x0000000000ba7805 */ /* 0x000fe2000001ff00 */
[-C--:B------:R-:W-:Y:S01]  /*0220*/  LEA.HI R4, R4, R9.reuse, RZ, 0x3 ;  /* 0x0000000904047211 */ /* 0x080fe200078f18ff */
[----:B------:R-:W-:Y:S01]  /*0230*/  CS2R R180, SRZ ;  /* 0x0000000000b47805 */ /* 0x000fe2000001ff00 */
[----:B------:R-:W-:Y:S01]  /*0240*/  CS2R R182, SRZ ;  /* 0x0000000000b67805 */ /* 0x000fe2000001ff00 */
[----:B------:R-:W-:Y:S01]  /*0250*/  CS2R R176, SRZ ;  /* 0x0000000000b07805 */ /* 0x000fe2000001ff00 */
[----:B------:R-:W-:Y:S01]  /*0260*/  LOP3.LUT R4, R4, 0xfffffff8, RZ, 0xc0, !PT ;  /* 0xfffffff804047812 */ /* 0x000fe200078ec0ff */
[----:B------:R-:W-:Y:S01]  /*0270*/  CS2R R178, SRZ ;  /* 0x0000000000b27805 */ /* 0x000fe2000001ff00 */
[----:B------:R-:W-:Y:S01]  /*0280*/  CS2R R172, SRZ ;  /* 0x0000000000ac7805 */ /* 0x000fe2000001ff00 */
[----:B------:R-:W-:Y:S01]  /*0290*/  CS2R R174, SRZ ;  /* 0x0000000000ae7805 */ /* 0x000fe2000001ff00 */
[----:B------:R-:W-:Y:S01]  /*02a0*/  LEA.HI.SX32 R3, R3, -R4, 0x19 ;  /* 0x8000000403037211 */ /* 0x000fe200078fcaff */
[----:B------:R-:W-:Y:S01]  /*02b0*/  UMOV UR4, URZ ;  /* 0x0000003f00047c82 */ /* 0x000fe20008000000 */
[----:B------:R-:W-:Y:S01]  /*02c0*/  IADD3 R11, -R4, R9, RZ ;  /* 0x00000009040b7210 */ /* 0x000fe20007ffe1ff */
[----:B------:R-:W-:Y:S01]  /*02d0*/  UMOV UR6, URZ ;  /* 0x0000003f00067c82 */ /* 0x000fe20008000000 */
[----:B------:R-:W-:Y:S01]  /*02e0*/  IMNMX R6, R3, 0x8, PT ;  /* 0x0000000803067817 */ /* 0x000fe20003800200 */
[----:B------:R-:W-:-:S02]  /*02f0*/  UMOV UR7, URZ ;  /* 0x0000003f00077c82 */ /* 0x000fc40008000000 */
[----:B------:R-:W-:Y:S01]  /*0300*/  UMOV UR5, URZ ;  /* 0x0000003f00057c82 */ /* 0x000fe20008000000 */
[-C--:B------:R-:W-:Y:S02]  /*0310*/  IABS R13, R6.reuse ;  /* 0x00000006000d7213 */ /* 0x080fe40000000000 */
[----:B------:R-:W-:Y:S02]  /*0320*/  IABS R10, R6 ;  /* 0x00000006000a7213 */ /* 0x000fe40000000000 */
[----:B------:R-:W1:Y:S02]  /*0330*/  I2F.RP R5, R13 ;  /* 0x0000000d00057306 */ /* 0x000e640000209400 */
[----:B------:R-:W-:Y:S02]  /*0340*/  IADD3 R15, RZ, -R10, RZ ;  /* 0x8000000aff0f7210 */ /* 0x000fe40007ffe0ff */
[----:B------:R-:W-:-:S04]  /*0350*/  IABS R10, R11 ;  /* 0x0000000b000a7213 */ /* 0x000fc80000000000 */
[----:B-1----:R-:W1:Y:S02]  /*0360*/  MUFU.RCP R5, R5 ;  /* 0x0000000500057308 */ /* 0x002e640000001000 */
[----:B-1----:R-:W-:-:S06]  /*0370*/  IADD3 R2, R5, 0xffffffe, RZ ;  /* 0x0ffffffe05027810 */ /* 0x002fcc0007ffe0ff */
[----:B------:R-:W1:Y:S08]  /*0380*/  I2F.RP R5, R54 ;  /* 0x0000003600057306 */ /* 0x000e700000209400 */
[----:B------:R2:W3:Y:S08]  /*0390*/  F2I.FTZ.U32.TRUNC.NTZ R3, R2 ;  /* 0x0000000200037305 */ /* 0x0004f0000021f000 */
[----:B-1----:R-:W1:Y:S01]  /*03a0*/  MUFU.RCP R5, R5 ;  /* 0x0000000500057308 */ /* 0x002e620000001000 */
[----:B--2---:R-:W-:-:S02]  /*03b0*/  MOV R2, RZ ;  /* 0x000000ff00027202 */ /* 0x004fc40000000f00 */
[----:B---3--:R-:W-:-:S05]  /*03c0*/  IADD3 R8, RZ, -R3, RZ ;  /* 0x80000003ff087210 */ /* 0x008fca0007ffe0ff */
[----:B------:R-:W-:Y:S01]  /*03d0*/  IMAD R7, R8, R13, RZ ;  /* 0x0000000d08077224 */ /* 0x000fe200078e02ff */
[----:B------:R-:W-:Y:S02]  /*03e0*/  IABS R8, R9 ;  /* 0x0000000900087213 */ /* 0x000fe40000000000 */
[----:B-1----:R-:W-:Y:S01]  /*03f0*/  IADD3 R12, R5, 0xffffffe, RZ ;  /* 0x0ffffffe050c7810 */ /* 0x002fe20007ffe0ff */
[----:B------:R-:W-:Y:S01]  /*0400*/  IMAD.HI.U32 R7, R3, R7, R2 ;  /* 0x0000000703077227 */ /* 0x000fe200078e0002 */
[----:B------:R-:W-:Y:S02]  /*0410*/  MOV R3, R8 ;  /* 0x0000000800037202 */ /* 0x000fe40000000f00 */
[----:B------:R1:W2:Y:S03]  /*0420*/  F2I.FTZ.U32.TRUNC.NTZ R5, R12 ;  /* 0x0000000c00057305 */ /* 0x0002a6000021f000 */
[----:B------:R-:W-:-:S04]  /*0430*/  IMAD.HI.U32 R2, R7, R3, RZ ;  /* 0x0000000307027227 */ /* 0x000fc800078e00ff */
[-C--:B------:R-:W-:Y:S02]  /*0440*/  IMAD R2, R2, R15.reuse, R3 ;  /* 0x0000000f02027224 */ /* 0x080fe400078e0203 */
[----:B------:R-:W3:Y:S01]  /*0450*/  S2R R3, SR_TID.X ;  /* 0x0000000000037919 */ /* 0x000ee20000002100 */
[----:B------:R-:W-:Y:S01]  /*0460*/  IMAD.HI.U32 R8, R7, R10, RZ ;  /* 0x0000000a07087227 */ /* 0x000fe200078e00ff */
[----:B------:R-:W-:Y:S02]  /*0470*/  LOP3.LUT R7, RZ, R6, RZ, 0x33, !PT ;  /* 0x00000006ff077212 */ /* 0x000fe400078e33ff */
[----:B------:R-:W-:Y:S01]  /*0480*/  ISETP.GT.U32.AND P0, PT, R13, R2, PT ;  /* 0x000000020d00720c */ /* 0x000fe20003f04070 */
[----:B------:R-:W-:Y:S01]  /*0490*/  IMAD R10, R8, R15, R10 ;  /* 0x0000000f080a7224 */ /* 0x000fe200078e020a */
[----:B-1----:R-:W-:Y:S02]  /*04a0*/  IABS R12, R0 ;  /* 0x00000000000c7213 */ /* 0x002fe40000000000 */
[----:B--2---:R-:W-:-:S02]  /*04b0*/  IADD3 R15, RZ, -R5, RZ ;  /* 0x80000005ff0f7210 */ /* 0x004fc40007ffe0ff */
[----:B------:R-:W-:Y:S02]  /*04c0*/  ISETP.GT.U32.AND P2, PT, R13, R10, PT ;  /* 0x0000000a0d00720c */ /* 0x000fe40003f44070 */
[----:B------:R-:W-:-:S05]  /*04d0*/  IADD3 R25, RZ, -R12, RZ ;  /* 0x8000000cff197210 */ /* 0x000fca0007ffe0ff */
[----:B------:R-:W-:-:S04]  /*04e0*/  @!P0 IADD3 R2, R2, -R13, RZ ;  /* 0x8000000d02028210 */ /* 0x000fc80007ffe0ff */
[----:B------:R-:W-:Y:S02]  /*04f0*/  ISETP.GT.U32.AND P0, PT, R13, R2, PT ;  /* 0x000000020d00720c */ /* 0x000fe40003f04070 */
[----:B------:R-:W-:Y:S02]  /*0500*/  @!P2 IADD3 R10, R10, -R13, RZ ;  /* 0x8000000d0a0aa210 */ /* 0x000fe40007ffe0ff */
[----:B---3--:R-:W-:Y:S02]  /*0510*/  SHF.R.U32.HI R14, RZ, 0x4, R3 ;  /* 0x00000004ff0e7819 */ /* 0x008fe40000011603 */
[----:B------:R-:W-:-:S07]  /*0520*/  @!P2 IADD3 R8, R8, 0x1, RZ ;  /* 0x000000010808a810 */ /* 0x000fce0007ffe0ff */
[-C--:B------:R-:W-:Y:S02]  /*0530*/  @!P0 IADD3 R2, R2, -R13.reuse, RZ ;  /* 0x8000000d02028210 */ /* 0x080fe40007ffe0ff */
[----:B------:R-:W-:Y:S02]  /*0540*/  ISETP.NE.AND P0, PT, R6, RZ, PT ;  /* 0x000000ff0600720c */ /* 0x000fe40003f05270 */
[----:B------:R-:W-:Y:S02]  /*0550*/  @!P1 IADD3 R2, -R2, RZ, RZ ;  /* 0x000000ff02029210 */ /* 0x000fe40007ffe1ff */
[----:B------:R-:W-:Y:S01]  /*0560*/  LOP3.LUT R6, R11, R6, RZ, 0x3c, !PT ;  /* 0x000000060b067212 */ /* 0x000fe200078e3cff */
[----:B------:R-:W-:Y:S01]  /*0570*/  IMAD R11, R15, R54, RZ ;  /* 0x000000360f0b7224 */ /* 0x000fe200078e02ff */
[----:B------:R-:W-:Y:S02]  /*0580*/  SEL R9, R7, R2, !P0 ;  /* 0x0000000207097207 */ /* 0x000fe40004000000 */
[----:B------:R-:W-:-:S02]  /*0590*/  ISETP.GE.U32.AND P1, PT, R10, R13, PT ;  /* 0x0000000d0a00720c */ /* 0x000fc40003f26070 */
[----:B------:R-:W-:Y:S02]  /*05a0*/  IADD3 R2, R4, R9, RZ ;  /* 0x0000000904027210 */ /* 0x000fe40007ffe0ff */
[----:B------:R-:W-:Y:S02]  /*05b0*/  SGXT.U32 R9, R14, 0x3 ;  /* 0x000000030e09781a */ /* 0x000fe40000000000 */
[----:B------:R-:W-:Y:S02]  /*05c0*/  SHF.L.U32 R2, R2, 0x7, RZ ;  /* 0x0000000702027819 */ /* 0x000fe400000006ff */
[----:B------:R-:W-:Y:S02]  /*05d0*/  MOV R4, RZ ;  /* 0x000000ff00047202 */ /* 0x000fe40000000f00 */
[C---:B------:R-:W-:Y:S02]  /*05e0*/  LOP3.LUT R13, R2.reuse, R9, RZ, 0xfc, !PT ;  /* 0x00000009020d7212 */ /* 0x040fe400078efcff */
[----:B------:R-:W-:Y:S01]  /*05f0*/  LOP3.LUT R14, R2, 0x8, R9, 0xfe, !PT ;  /* 0x00000008020e7812 */ /* 0x000fe200078efe09 */
[----:B------:R-:W-:Y:S01]  /*0600*/  IMAD.HI.U32 R4, R5, R11, R4 ;  /* 0x0000000b05047227 */ /* 0x000fe200078e0004 */
[----:B------:R-:W-:-:S02]  /*0610*/  IABS R10, R13 ;  /* 0x0000000d000a7213 */ /* 0x000fc40000000000 */
[----:B------:R-:W-:Y:S02]  /*0620*/  ISETP.GE.AND P3, PT, R6, RZ, PT ;  /* 0x000000ff0600720c */ /* 0x000fe40003f66270 */
[----:B------:R-:W-:Y:S01]  /*0630*/  @P1 IADD3 R8, R8, 0x1, RZ ;  /* 0x0000000108081810 */ /* 0x000fe20007ffe0ff */
[----:B------:R-:W-:Y:S01]  /*0640*/  IMAD.HI.U32 R5, R4, R10, RZ ;  /* 0x0000000a04057227 */ /* 0x000fe200078e00ff */
[----:B------:R-:W-:Y:S02]  /*0650*/  IABS R11, R14 ;  /* 0x0000000e000b7213 */ /* 0x000fe40000000000 */
[--C-:B------:R-:W-:Y:S01]  /*0660*/  LOP3.LUT R12, R2, 0x18, R9.reuse, 0xfe, !PT ;  /* 0x00000018020c7812 */ /* 0x100fe200078efe09 */
[----:B------:R-:W-:Y:S01]  /*0670*/  IMAD R5, R5, R25, R10 ;  /* 0x0000001905057224 */ /* 0x000fe200078e020a */
[----:B------:R-:W-:Y:S01]  /*0680*/  ISETP.GE.AND P6, PT, R14, RZ, PT ;  /* 0x000000ff0e00720c */ /* 0x000fe20003fc6270 */
[----:B------:R-:W-:Y:S01]  /*0690*/  IMAD.HI.U32 R6, R4, R11, RZ ;  /* 0x0000000b04067227 */ /* 0x000fe200078e00ff */
[----:B------:R-:W-:-:S02]  /*06a0*/  LOP3.LUT R14, R2, 0x20, R9, 0xfe, !PT ;  /* 0x00000020020e7812 */ /* 0x000fc400078efe09 */
[----:B------:R-:W-:Y:S01]  /*06b0*/  ISETP.GT.U32.AND P1, PT, R54, R5, PT ;  /* 0x000000053600720c */ /* 0x000fe20003f24070 */
[----:B------:R-:W-:Y:S01]  /*06c0*/  IMAD R10, R6, R25, R11 ;  /* 0x00000019060a7224 */ /* 0x000fe200078e020b */
[----:B------:R-:W-:Y:S02]  /*06d0*/  @!P3 IADD3 R8, -R8, RZ, RZ ;  /* 0x000000ff0808b210 */ /* 0x000fe40007ffe1ff */
[----:B------:R-:W-:Y:S02]  /*06e0*/  LOP3.LUT R6, R2, 0x10, R9, 0xfe, !PT ;  /* 0x0000001002067812 */ /* 0x000fe400078efe09 */
[----:B------:R-:W-:Y:S02]  /*06f0*/  SEL R21, R7, R8, !P0 ;  /* 0x0000000807157207 */ /* 0x000fe40004000000 */
[----:B------:R-:W-:Y:S02]  /*0700*/  IABS R7, R6 ;  /* 0x0000000600077213 */ /* 0x000fe40000000000 */
[----:B------:R-:W-:-:S02]  /*0710*/  ISETP.GT.U32.AND P2, PT, R54, R10, PT ;  /* 0x0000000a3600720c */ /* 0x000fc40003f44070 */
[----:B------:R-:W-:Y:S02]  /*0720*/  IABS R11, R12 ;  /* 0x0000000c000b7213 */ /* 0x000fe40000000000 */
[----:B------:R-:W-:Y:S02]  /*0730*/  @!P1 IADD3 R5, R5, -R54, RZ ;  /* 0x8000003605059210 */ /* 0x000fe40007ffe0ff */
[----:B------:R-:W-:Y:S01]  /*0740*/  ISETP.GE.AND P1, PT, R6, RZ, PT ;  /* 0x000000ff0600720c */ /* 0x000fe20003f26270 */
[----:B------:R-:W-:Y:S01]  /*0750*/  IMAD.HI.U32 R6, R4, R7, RZ ;  /* 0x0000000704067227 */ /* 0x000fe200078e00ff */
[----:B------:R-:W-:Y:S02]  /*0760*/  ISETP.GT.U32.AND P3, PT, R54, R5, PT ;  /* 0x000000053600720c */ /* 0x000fe40003f64070 */
[----:B------:R-:W-:Y:S01]  /*0770*/  ISETP.GE.AND P5, PT, R13, RZ, PT ;  /* 0x000000ff0d00720c */ /* 0x000fe20003fa6270 */
[----:B------:R-:W-:Y:S01]  /*0780*/  IMAD R7, R6, R25, R7 ;  /* 0x0000001906077224 */ /* 0x000fe200078e0207 */
[----:B------:R-:W-:Y:S01]  /*0790*/  IABS R13, R14 ;  /* 0x0000000e000d7213 */ /* 0x000fe20000000000 */
[----:B------:R-:W-:Y:S01]  /*07a0*/  IMAD.HI.U32 R8, R4, R11, RZ ;  /* 0x0000000b04087227 */ /* 0x000fe200078e00ff */
[----:B------:R-:W-:-:S02]  /*07b0*/  @!P2 IADD3 R10, R10, -R54, RZ ;  /* 0x800000360a0aa210 */ /* 0x000fc40007ffe0ff */
[----:B------:R-:W-:Y:S01]  /*07c0*/  ISETP.GE.AND P4, PT, R14, RZ, PT ;  /* 0x000000ff0e00720c */ /* 0x000fe20003f86270 */
[----:B------:R-:W-:Y:S01]  /*07d0*/  IMAD.HI.U32 R6, R4, R13, RZ ;  /* 0x0000000d04067227 */ /* 0x000fe200078e00ff */
[----:B------:R-:W-:Y:S02]  /*07e0*/  ISETP.GT.U32.AND P0, PT, R54, R10, PT ;  /* 0x0000000a3600720c */ /* 0x000fe40003f04070 */
[----:B------:R-:W-:Y:S01]  /*07f0*/  LOP3.LUT R14, R2, 0x28, R9, 0xfe, !PT ;  /* 0x00000028020e7812 */ /* 0x000fe200078efe09 */
[-C--:B------:R-:W-:Y:S01]  /*0800*/  IMAD R8, R8, R25.reuse, R11 ;  /* 0x0000001908087224 */ /* 0x080fe200078e020b */
[----:B------:R-:W-:Y:S01]  /*0810*/  @!P3 IADD3 R5, R5, -R54, RZ ;  /* 0x800000360505b210 */ /* 0x000fe20007ffe0ff */
[----:B------:R-:W-:Y:S01]  /*0820*/  IMAD R11, R6, R25, R13 ;  /* 0x00000019060b7224 */ /* 0x000fe200078e020d */
[----:B------:R-:W-:Y:S02]  /*0830*/  ISETP.GT.U32.AND P3, PT, R54, R7, PT ;  /* 0x000000073600720c */ /* 0x000fe40003f64070 */
[----:B------:R-:W-:-:S02]  /*0840*/  ISETP.GE.AND P2, PT, R12, RZ, PT ;  /* 0x000000ff0c00720c */ /* 0x000fc40003f46270 */
[----:B------:R-:W-:Y:S02]  /*0850*/  IABS R12, R14 ;  /* 0x0000000e000c7213 */ /* 0x000fe40000000000 */
[----:B------:R-:W-:Y:S02]  /*0860*/  MOV R6, R5 ;  /* 0x0000000500067202 */ /* 0x000fe40000000f00 */
[----:B------:R-:W-:Y:S01]  /*0870*/  @!P0 IADD3 R10, R10, -R54, RZ ;  /* 0x800000360a0a8210 */ /* 0x000fe20007ffe0ff */
[----:B------:R-:W-:Y:S01]  /*0880*/  IMAD.HI.U32 R5, R4, R12, RZ ;  /* 0x0000000c04057227 */ /* 0x000fe200078e00ff */
[----:B------:R-:W-:Y:S02]  /*0890*/  ISETP.GT.U32.AND P0, PT, R54, R8, PT ;  /* 0x000000083600720c */ /* 0x000fe40003f04070 */
[----:B------:R-:W-:Y:S01]  /*08a0*/  @!P6 IADD3 R10, -R10, RZ, RZ ;  /* 0x000000ff0a0ae210 */ /* 0x000fe20007ffe1ff */
[----:B------:R-:W-:Y:S01]  /*08b0*/  IMAD R5, R5, R25, R12 ;  /* 0x0000001905057224 */ /* 0x000fe200078e020c */
[----:B------:R-:W-:-:S02]  /*08c0*/  @!P3 IADD3 R7, R7, -R54, RZ ;  /* 0x800000360707b210 */ /* 0x000fc40007ffe0ff */
[C---:B------:R-:W-:Y:S02]  /*08d0*/  ISETP.GT.U32.AND P6, PT, R54.reuse, R11, PT ;  /* 0x0000000b3600720c */ /* 0x040fe40003fc4070 */
[----:B------:R-:W-:Y:S02]  /*08e0*/  ISETP.GT.U32.AND P3, PT, R54, R7, PT ;  /* 0x000000073600720c */ /* 0x000fe40003f64070 */
[C-C-:B------:R-:W-:Y:S02]  /*08f0*/  LOP3.LUT R18, R2.reuse, 0x30, R9.reuse, 0xfe, !PT ;  /* 0x0000003002127812 */ /* 0x140fe400078efe09 */
[----:B------:R-:W-:Y:S02]  /*0900*/  LOP3.LUT R19, R2, 0x38, R9, 0xfe, !PT ;  /* 0x0000003802137812 */ /* 0x000fe400078efe09 */
[----:B------:R-:W-:Y:S02]  /*0910*/  @!P0 IADD3 R8, R8, -R54, RZ ;  /* 0x8000003608088210 */ /* 0x000fe40007ffe0ff */
[----:B------:R-:W-:-:S02]  /*0920*/  IABS R13, R18 ;  /* 0x00000012000d7213 */ /* 0x000fc40000000000 */
[----:B------:R-:W-:Y:S02]  /*0930*/  ISETP.GT.U32.AND P0, PT, R54, R8, PT ;  /* 0x000000083600720c */ /* 0x000fe40003f04070 */
[-C--:B------:R-:W-:Y:S01]  /*0940*/  @!P6 IADD3 R11, R11, -R54.reuse, RZ ;  /* 0x800000360b0be210 */ /* 0x080fe20007ffe0ff */
[----:B------:R-:W-:Y:S01]  /*0950*/  IMAD.HI.U32 R12, R4, R13, RZ ;  /* 0x0000000d040c7227 */ /* 0x000fe200078e00ff */
[----:B------:R-:W-:Y:S02]  /*0960*/  @!P3 IADD3 R7, R7, -R54, RZ ;  /* 0x800000360707b210 */ /* 0x000fe40007ffe0ff */
[----:B------:R-:W-:Y:S01]  /*0970*/  ISETP.GT.U32.AND P3, PT, R54, R5, PT ;  /* 0x000000053600720c */ /* 0x000fe20003f64070 */
[----:B------:R-:W-:Y:S01]  /*0980*/  IMAD R13, R12, R25, R13 ;  /* 0x000000190c0d7224 */ /* 0x000fe200078e020d */
[----:B------:R-:W-:Y:S02]  /*0990*/  IABS R15, R19 ;  /* 0x00000013000f7213 */ /* 0x000fe40000000000 */
[----:B------:R-:W-:-:S02]  /*09a0*/  ISETP.GT.U32.AND P6, PT, R54, R11, PT ;  /* 0x0000000b3600720c */ /* 0x000fc40003fc4070 */
[----:B------:R-:W-:Y:S01]  /*09b0*/  @!P5 IADD3 R6, -R6, RZ, RZ ;  /* 0x000000ff0606d210 */ /* 0x000fe20007ffe1ff */
[----:B------:R-:W-:Y:S01]  /*09c0*/  IMAD.HI.U32 R12, R4, R15, RZ ;  /* 0x0000000f040c7227 */ /* 0x000fe200078e00ff */
[----:B------:R-:W-:Y:S02]  /*09d0*/  LOP3.LUT R22, R2, 0x40, R9, 0xfe, !PT ;  /* 0x0000004002167812 */ /* 0x000fe400078efe09 */
[----:B------:R-:W-:Y:S01]  /*09e0*/  ISETP.GE.AND P5, PT, R14, RZ, PT ;  /* 0x000000ff0e00720c */ /* 0x000fe20003fa6270 */
[----:B------:R-:W-:Y:S01]  /*09f0*/  IMAD R14, R12, R25, R15 ;  /* 0x000000190c0e7224 */ /* 0x000fe200078e020f */
[----:B------:R-:W-:Y:S02]  /*0a00*/  IABS R16, R22 ;  /* 0x0000001600107213 */ /* 0x000fe40000000000 */
[-C--:B------:R-:W-:Y:S02]  /*0a10*/  @!P3 IADD3 R5, R5, -R54.reuse, RZ ;  /* 0x800000360505b210 */ /* 0x080fe40007ffe0ff */
[----:B------:R-:W-:-:S02]  /*0a20*/  @!P0 IADD3 R8, R8, -R54, RZ ;  /* 0x8000003608088210 */ /* 0x000fc40007ffe0ff */
[----:B------:R-:W-:Y:S02]  /*0a30*/  ISETP.GT.U32.AND P3, PT, R54, R5, PT ;  /* 0x000000053600720c */ /* 0x000fe40003f64070 */
[----:B------:R-:W-:Y:S02]  /*0a40*/  LOP3.LUT R23, R2, 0x48, R9, 0xfe, !PT ;  /* 0x0000004802177812 */ /* 0x000fe400078efe09 */
[C---:B------:R-:W-:Y:S02]  /*0a50*/  ISETP.GT.U32.AND P0, PT, R54.reuse, R13, PT ;  /* 0x0000000d3600720c */ /* 0x040fe40003f04070 */
[----:B------:R-:W-:Y:S02]  /*0a60*/  @!P6 IADD3 R11, R11, -R54, RZ ;  /* 0x800000360b0be210 */ /* 0x000fe40007ffe0ff */
[----:B------:R-:W-:Y:S02]  /*0a70*/  ISETP.GT.U32.AND P6, PT, R54, R14, PT ;  /* 0x0000000e3600720c */ /* 0x000fe40003fc4070 */
[----:B------:R-:W-:-:S02]  /*0a80*/  MOV R15, R16 ;  /* 0x00000010000f7202 */ /* 0x000fc40000000f00 */
[----:B------:R-:W-:Y:S02]  /*0a90*/  IABS R17, R23 ;  /* 0x0000001700117213 */ /* 0x000fe40000000000 */
[-C--:B------:R-:W-:Y:S01]  /*0aa0*/  @!P3 IADD3 R5, R5, -R54.reuse, RZ ;  /* 0x800000360505b210 */ /* 0x080fe20007ffe0ff */
[----:B------:R-:W-:Y:S01]  /*0ab0*/  IMAD.HI.U32 R12, R4, R15, RZ ;  /* 0x0000000f040c7227 */ /* 0x000fe200078e00ff */
[----:B------:R-:W-:Y:S02]  /*0ac0*/  @!P2 IADD3 R8, -R8, RZ, RZ ;  /* 0x000000ff0808a210 */ /* 0x000fe40007ffe1ff */
[-C--:B------:R-:W-:Y:S01]  /*0ad0*/  @!P0 IADD3 R13, R13, -R54.reuse, RZ ;  /* 0x800000360d0d8210 */ /* 0x080fe20007ffe0ff */
[----:B------:R-:W-:Y:S01]  /*0ae0*/  IMAD.HI.U32 R16, R4, R17, RZ ;  /* 0x0000001104107227 */ /* 0x000fe200078e00ff */
[----:B------:R-:W-:Y:S02]  /*0af0*/  @!P1 IADD3 R7, -R7, RZ, RZ ;  /* 0x000000ff07079210 */ /* 0x000fe40007ffe1ff */
[----:B------:R-:W-:Y:S01]  /*0b00*/  @!P6 IADD3 R14, R14, -R54, RZ ;  /* 0x800000360e0ee210 */ /* 0x000fe20007ffe0ff */
[----:B------:R-:W-:Y:S01]  /*0b10*/  IMAD R15, R12, R25, R15 ;  /* 0x000000190c0f7224 */ /* 0x000fe200078e020f */
[----:B------:R-:W-:Y:S01]  /*0b20*/  MOV R12, R5 ;  /* 0x00000005000c7202 */ /* 0x000fe20000000f00 */
[----:B------:R-:W-:Y:S01]  /*0b30*/  IMAD R16, R16, R25, R17 ;  /* 0x0000001910107224 */ /* 0x000fe200078e0211 */
[----:B------:R-:W-:-:S02]  /*0b40*/  ISETP.GT.U32.AND P6, PT, R54, R13, PT ;  /* 0x0000000d3600720c */ /* 0x000fc40003fc4070 */
[----:B------:R-:W-:Y:S02]  /*0b50*/  ISETP.GT.U32.AND P3, PT, R54, R15, PT ;  /* 0x0000000f3600720c */ /* 0x000fe40003f64070 */
[----:B------:R-:W-:Y:S02]  /*0b60*/  @!P5 IADD3 R12, -R12, RZ, RZ ;  /* 0x000000ff0c0cd210 */ /* 0x000fe40007ffe1ff */
[C---:B------:R-:W-:Y:S02]  /*0b70*/  ISETP.GT.U32.AND P5, PT, R54.reuse, R16, PT ;  /* 0x000000103600720c */ /* 0x040fe40003fa4070 */
[----:B------:R-:W-:Y:S02]  /*0b80*/  ISETP.GT.U32.AND P2, PT, R54, R14, PT ;  /* 0x0000000e3600720c */ /* 0x000fe40003f44070 */
[----:B------:R-:W-:Y:S02]  /*0b90*/  ISETP.GE.AND P1, PT, R18, RZ, PT ;  /* 0x000000ff1200720c */ /* 0x000fe40003f26270 */
[----:B------:R-:W-:-:S02]  /*0ba0*/  LOP3.LUT R17, R2, 0x50, R9, 0xfe, !PT ;  /* 0x0000005002117812 */ /* 0x000fc400078efe09 */
[----:B------:R-:W-:Y:S02]  /*0bb0*/  ISETP.GE.AND P0, PT, R19, RZ, PT ;  /* 0x000000ff1300720c */ /* 0x000fe40003f06270 */
[----:B------:R-:W-:Y:S02]  /*0bc0*/  IABS R20, R17 ;  /* 0x0000001100147213 */ /* 0x000fe40000000000 */
[----:B------:R-:W-:Y:S02]  /*0bd0*/  LOP3.LUT R24, R2, 0x58, R9, 0xfe, !PT ;  /* 0x0000005802187812 */ /* 0x000fe400078efe09 */
[----:B------:R-:W-:Y:S01]  /*0be0*/  @!P6 IADD3 R13, R13, -R54, RZ ;  /* 0x800000360d0de210 */ /* 0x000fe20007ffe0ff */
[----:B------:R-:W-:Y:S01]  /*0bf0*/  IMAD.HI.U32 R5, R4, R20, RZ ;  /* 0x0000001404057227 */ /* 0x000fe200078e00ff */
[-C--:B------:R-:W-:Y:S02]  /*0c00*/  @!P3 IADD3 R15, R15, -R54.reuse, RZ ;  /* 0x800000360f0fb210 */ /* 0x080fe40007ffe0ff */
[----:B------:R-:W-:-:S02]  /*0c10*/  @!P5 IADD3 R16, R16, -R54, RZ ;  /* 0x800000361010d210 */ /* 0x000fc40007ffe0ff */
[----:B------:R-:W-:Y:S02]  /*0c20*/  @!P2 IADD3 R14, R14, -R54, RZ ;  /* 0x800000360e0ea210 */ /* 0x000fe40007ffe0ff */
[----:B------:R-:W-:Y:S01]  /*0c30*/  ISETP.GE.AND P2, PT, R17, RZ, PT ;  /* 0x000000ff1100720c */ /* 0x000fe20003f46270 */
[----:B------:R-:W-:Y:S01]  /*0c40*/  IMAD R17, R5, R25, R20 ;  /* 0x0000001905117224 */ /* 0x000fe200078e0214 */
[----:B------:R-:W-:Y:S02]  /*0c50*/  IABS R19, R24 ;  /* 0x0000001800137213 */ /* 0x000fe40000000000 */
[----:B------:R-:W-:Y:S02]  /*0c60*/  @!P1 IADD3 R13, -R13, RZ, RZ ;  /* 0x000000ff0d0d9210 */ /* 0x000fe40007ffe1ff */
[----:B------:R-:W-:Y:S01]  /*0c70*/  ISETP.GT.U32.AND P5, PT, R54, R15, PT ;  /* 0x0000000f3600720c */ /* 0x000fe20003fa4070 */
[----:B------:R-:W-:Y:S01]  /*0c80*/  IMAD.HI.U32 R18, R4, R19, RZ ;  /* 0x0000001304127227 */ /* 0x000fe200078e00ff */
[----:B------:R-:W-:-:S02]  /*0c90*/  ISETP.GT.U32.AND P1, PT, R54, R16, PT ;  /* 0x000000103600720c */ /* 0x000fc40003f24070 */
[----:B------:R-:W-:Y:S01]  /*0ca0*/  @!P0 IADD3 R14, -R14, RZ, RZ ;  /* 0x000000ff0e0e8210 */ /* 0x000fe20007ffe1ff */
[----:B------:R-:W-:Y:S01]  /*0cb0*/  IMAD R18, R18, R25, R19 ;  /* 0x0000001912127224 */ /* 0x000fe200078e0213 */
[----:B------:R-:W-:Y:S02]  /*0cc0*/  ISETP.GT.U32.AND P0, PT, R54, R17, PT ;  /* 0x000000113600720c */ /* 0x000fe40003f04070 */
[----:B------:R-:W-:Y:S02]  /*0cd0*/  LOP3.LUT R5, R2, 0x60, R9, 0xfe, !PT ;  /* 0x0000006002057812 */ /* 0x000fe400078efe09 */
[----:B------:R-:W-:Y:S02]  /*0ce0*/  ISETP.GE.AND P3, PT, R24, RZ, PT ;  /* 0x000000ff1800720c */ /* 0x000fe40003f66270 */
[----:B------:R-:W-:Y:S02]  /*0cf0*/  ISETP.GE.AND P6, PT, R23, RZ, PT ;  /* 0x000000ff1700720c */ /* 0x000fe40003fc6270 */
[----:B------:R-:W-:-:S02]  /*0d00*/  IABS R24, R5 ;  /* 0x0000000500187213 */ /* 0x000fc40000000000 */
[----:B------:R-:W-:Y:S02]  /*0d10*/  @!P5 IADD3 R15, R15, -R54, RZ ;  /* 0x800000360f0fd210 */ /* 0x000fe40007ffe0ff */
[----:B------:R-:W-:Y:S02]  /*0d20*/  ISETP.GT.U32.AND P5, PT, R54, R18, PT ;  /* 0x000000123600720c */ /* 0x000fe40003fa4070 */
[----:B------:R-:W-:Y:S02]  /*0d30*/  @!P1 IADD3 R16, R16, -R54, RZ ;  /* 0x8000003610109210 */ /* 0x000fe40007ffe0ff */
[----:B------:R-:W-:Y:S02]  /*0d40*/  LOP3.LUT R19, R2, 0x68, R9, 0xfe, !PT ;  /* 0x0000006802137812 */ /* 0x000fe400078efe09 */
[----:B------:R-:W-:Y:S01]  /*0d50*/  ISETP.GE.AND P1, PT, R5, RZ, PT ;  /* 0x000000ff0500720c */ /* 0x000fe20003f26270 */
[----:B------:R-:W-:Y:S01]  /*0d60*/  IMAD.HI.U32 R5, R4, R24, RZ ;  /* 0x0000001804057227 */ /* 0x000fe200078e00ff */
[----:B------:R-:W-:-:S02]  /*0d70*/  @!P4 IADD3 R11, -R11, RZ, RZ ;  /* 0x000000ff0b0bc210 */ /* 0x000fc40007ffe1ff */
[----:B------:R-:W-:Y:S02]  /*0d80*/  ISETP.GE.AND P4, PT, R22, RZ, PT ;  /* 0x000000ff1600720c */ /* 0x000fe40003f86270 */
[----:B------:R-:W-:Y:S02]  /*0d90*/  @!P0 IADD3 R17, R17, -R54, RZ ;  /* 0x8000003611118210 */ /* 0x000fe40007ffe0ff */
[----:B------:R-:W-:Y:S02]  /*0da0*/  IABS R26, R19 ;  /* 0x00000013001a7213 */ /* 0x000fe40000000000 */
[----:B------:R-:W-:Y:S01]  /*0db0*/  ISETP.GE.AND P0, PT, R19, RZ, PT ;  /* 0x000000ff1300720c */ /* 0x000fe20003f06270 */
[----:B------:R-:W-:Y:S01]  /*0dc0*/  IMAD R19, R5, R25, R24 ;  /* 0x0000001905137224 */ /* 0x000fe200078e0218 */
[----:B------:R-:W-:Y:S01]  /*0dd0*/  SHF.L.U32 R31, R21, 0x7, RZ ;  /* 0x00000007151f7819 */ /* 0x000fe200000006ff */
[----:B------:R-:W-:Y:S01]  /*0de0*/  IMAD.HI.U32 R5, R4, R26, RZ ;  /* 0x0000001a04057227 */ /* 0x000fe200078e00ff */
[----:B------:R-:W-:-:S02]  /*0df0*/  SHF.R.S32.HI R22, RZ, 0x18, R21 ;  /* 0x00000018ff167819 */ /* 0x000fc40000011415 */
[----:B------:R-:W-:Y:S01]  /*0e00*/  LOP3.LUT R21, R31, R9, RZ, 0xfc, !PT ;  /* 0x000000091f157212 */ /* 0x000fe200078efcff */
[----:B------:R-:W-:Y:S01]  /*0e10*/  STL [R1+0x1cc], R31 ;  /* 0x0001cc1f01007387 */ /* 0x000fe20000100800 */
[----:B------:R-:W-:Y:S02]  /*0e20*/  SGXT R22, R22, 0x1 ;  /* 0x000000011616781a */ /* 0x000fe40000000200 */
[----:B------:R-:W-:Y:S02]  /*0e30*/  @!P6 IADD3 R16, -R16, RZ, RZ ;  /* 0x000000ff1010e210 */ /* 0x000fe40007ffe1ff */
[----:B------:R-:W-:Y:S02]  /*0e40*/  ISETP.GT.U32.AND P6, PT, R54, R19, PT ;  /* 0x000000133600720c */ /* 0x000fe40003fc4070 */
[----:B------:R-:W-:Y:S02]  /*0e50*/  @!P5 IADD3 R18, R18, -R54, RZ ;  /* 0x800000361212d210 */ /* 0x000fe40007ffe0ff */
[----:B------:R-:W-:-:S02]  /*0e60*/  LEA.HI R20, R22, R21, RZ, 0x7 ;  /* 0x0000001516147211 */ /* 0x000fc400078f38ff */
[----:B------:R-:W-:Y:S02]  /*0e70*/  @!P4 IADD3 R15, -R15, RZ, RZ ;  /* 0x000000ff0f0fc210 */ /* 0x000fe40007ffe1ff */
[----:B------:R-:W-:Y:S02]  /*0e80*/  ISETP.GT.U32.AND P4, PT, R54, R18, PT ;  /* 0x000000123600720c */ /* 0x000fe40003f84070 */
[----:B------:R-:W-:Y:S02]  /*0e90*/  LOP3.LUT R20, R20, 0xffffff80, RZ, 0xc0, !PT ;  /* 0xffffff8014147812 */ /* 0x000fe400078ec0ff */
[--C-:B------:R-:W-:Y:S02]  /*0ea0*/  LOP3.LUT R27, R31, 0x8, R9.reuse, 0xfe, !PT ;  /* 0x000000081f1b7812 */ /* 0x100fe400078efe09 */
[----:B------:R-:W-:Y:S01]  /*0eb0*/  IADD3 R24, R21, -R20, RZ ;  /* 0x8000001415187210 */ /* 0x000fe20007ffe0ff */
[----:B------:R-:W-:Y:S01]  /*0ec0*/  IMAD R20, R5, R25, R26 ;  /* 0x0000001905147224 */ /* 0x000fe200078e021a */
[----:B------:R-:W-:-:S02]  /*0ed0*/  LOP3.LUT R28, R31, 0x10, R9, 0xfe, !PT ;  /* 0x000000101f1c7812 */ /* 0x000fc400078efe09 */
[----:B------:R-:W-:Y:S02]  /*0ee0*/  LOP3.LUT R26, R2, 0x70, R9, 0xfe, !PT ;  /* 0x00000070021a7812 */ /* 0x000fe400078efe09 */
[C---:B------:R-:W-:Y:S02]  /*0ef0*/  LEA.HI R5, R22.reuse, R27, RZ, 0x7 ;  /* 0x0000001b16057211 */ /* 0x040fe400078f38ff */
[----:B------:R-:W-:Y:S02]  /*0f00*/  @!P6 IADD3 R19, R19, -R54, RZ ;  /* 0x800000361313e210 */ /* 0x000fe40007ffe0ff */
[----:B------:R-:W-:Y:S02]  /*0f10*/  LEA.HI R21, R22, R28, RZ, 0x7 ;  /* 0x0000001c16157211 */ /* 0x000fe400078f38ff */
[----:B------:R-:W-:Y:S02]  /*0f20*/  IABS R32, R26 ;  /* 0x0000001a00207213 */ /* 0x000fe40000000000 */
[----:B------:R-:W-:-:S02]  /*0f30*/  LOP3.LUT R5, R5, 0xffffff80, RZ, 0xc0, !PT ;  /* 0xffffff8005057812 */ /* 0x000fc400078ec0ff */
[----:B------:R-:W-:Y:S02]  /*0f40*/  ISETP.GT.U32.AND P6, PT, R54, R19, PT ;  /* 0x000000133600720c */ /* 0x000fe40003fc4070 */
[----:B------:R-:W-:Y:S02]  /*0f50*/  @!P4 IADD3 R18, R18, -R54, RZ ;  /* 0x800000361212c210 */ /* 0x000fe40007ffe0ff */
[----:B------:R-:W-:Y:S02]  /*0f60*/  ISETP.GE.AND P4, PT, R26, RZ, PT ;  /* 0x000000ff1a00720c */ /* 0x000fe40003f86270 */
[----:B------:R-:W-:Y:S02]  /*0f70*/  ISETP.GT.U32.AND P5, PT, R54, R17, PT ;  /* 0x000000113600720c */ /* 0x000fe40003fa4070 */
[----:B------:R-:W-:Y:S02]  /*0f80*/  LOP3.LUT R30, R31, 0x18, R9, 0xfe, !PT ;  /* 0x000000181f1e7812 */ /* 0x000fe400078efe09 */
[----:B------:R-:W-:-:S02]  /*0f90*/  LOP3.LUT R21, R21, 0xffffff80, RZ, 0xc0, !PT ;  /* 0xffffff8015157812 */ /* 0x000fc400078ec0ff */
[----:B------:R-:W-:Y:S01]  /*0fa0*/  IADD3 R26, R27, -R5, RZ ;  /* 0x800000051b1a7210 */ /* 0x000fe20007ffe0ff */
[----:B------:R-:W-:Y:S01]  /*0fb0*/  IMAD.HI.U32 R5, R4, R32, RZ ;  /* 0x0000002004057227 */ /* 0x000fe200078e00ff */
[----:B------:R-:W-:Y:S02]  /*0fc0*/  LEA.HI R23, R22, R30, RZ, 0x7 ;  /* 0x0000001e16177211 */ /* 0x000fe400078f38ff */
[----:B------:R-:W-:Y:S01]  /*0fd0*/  IADD3 R28, R28, -R21, RZ ;  /* 0x800000151c1c7210 */ /* 0x000fe20007ffe0ff */
[----:B------:R-:W-:Y:S01]  /*0fe0*/  IMAD R21, R5, R25, R32 ;  /* 0x0000001905157224 */ /* 0x000fe200078e0220 */
[----:B------:R-:W-:Y:S02]  /*0ff0*/  LOP3.LUT R23, R23, 0xffffff80, RZ, 0xc0, !PT ;  /* 0xffffff8017177812 */ /* 0x000fe400078ec0ff */
[----:B------:R-:W-:Y:S02]  /*1000*/  LOP3.LUT R27, R31, 0x20, R9, 0xfe, !PT ;  /* 0x000000201f1b7812 */ /* 0x000fe400078efe09 */
[----:B------:R-:W-:-:S02]  /*1010*/  @!P6 IADD3 R19, R19, -R54, RZ ;  /* 0x800000361313e210 */ /* 0x000fc40007ffe0ff */
[----:B------:R-:W-:Y:S02]  /*1020*/  ISETP.GT.U32.AND P6, PT, R54, R21, PT ;  /* 0x000000153600720c */ /* 0x000fe40003fc4070 */
[----:B------:R-:W-:Y:S02]  /*1030*/  IADD3 R30, R30, -R23, RZ ;  /* 0x800000171e1e7210 */ /* 0x000fe40007ffe0ff */
[----:B------:R-:W-:Y:S02]  /*1040*/  @!P5 IADD3 R17, R17, -R54, RZ ;  /* 0x800000361111d210 */ /* 0x000fe40007ffe0ff */
[----:B------:R-:W-:Y:S02]  /*1050*/  LEA.HI R23, R22, R27, RZ, 0x7 ;  /* 0x0000001b16177211 */ /* 0x000fe400078f38ff */
[----:B------:R-:W-:Y:S02]  /*1060*/  ISETP.GT.U32.AND P5, PT, R54, R20, PT ;  /* 0x000000143600720c */ /* 0x000fe40003fa4070 */
[----:B------:R-:W-:-:S02]  /*1070*/  SHF.R.U32.HI R5, RZ, 0x5, R3 ;  /* 0x00000005ff057819 */ /* 0x000fc40000011603 */
[----:B------:R-:W-:Y:S02]  /*1080*/  LOP3.LUT R23, R23, 0xffffff80, RZ, 0xc0, !PT ;  /* 0xffffff8017177812 */ /* 0x000fe400078ec0ff */
[----:B------:R-:W-:Y:S02]  /*1090*/  SGXT.U32 R5, R5, 0x2 ;  /* 0x000000020505781a */ /* 0x000fe40000000000 */
[----:B------:R-:W-:Y:S02]  /*10a0*/  IADD3 R32, R27, -R23, RZ ;  /* 0x800000171b207210 */ /* 0x000fe40007ffe0ff */
[C---:B------:R-:W-:Y:S02]  /*10b0*/  LOP3.LUT R23, R2.reuse, R5, RZ, 0xfc, !PT ;  /* 0x0000000502177212 */ /* 0x040fe400078efcff */
[----:B------:R-:W-:Y:S02]  /*10c0*/  LOP3.LUT R5, R2, 0x78, R9, 0xfe, !PT ;  /* 0x0000007802057812 */ /* 0x000fe400078efe09 */
[-C--:B------:R-:W-:Y:S01]  /*10d0*/  @!P6 IADD3 R21, R21, -R54.reuse, RZ ;  /* 0x800000361515e210 */ /* 0x080fe20007ffe0ff */
[----:B------:R1:W-:Y:S01]  /*10e0*/  STL [R1+0x188], R23 ;  /* 0x0001881701007387 */ /* 0x0003e20000100800 */
[----:B------:R-:W-:-:S02]  /*10f0*/  @!P5 IADD3 R20, R20, -R54, RZ ;  /* 0x800000361414d210 */ /* 0x000fc40007ffe0ff */
[----:B------:R-:W-:Y:S02]  /*1100*/  IABS R27, R5 ;  /* 0x00000005001b7213 */ /* 0x000fe40000000000 */
[C---:B------:R-:W-:Y:S02]  /*1110*/  ISETP.GT.U32.AND P6, PT, R54.reuse, R21, PT ;  /* 0x000000153600720c */ /* 0x040fe40003fc4070 */
[----:B------:R-:W-:Y:S01]  /*1120*/  ISETP.GT.U32.AND P5, PT, R54, R20, PT ;  /* 0x000000143600720c */ /* 0x000fe20003fa4070 */
[----:B------:R-:W-:Y:S01]  /*1130*/  IMAD.HI.U32 R4, R4, R27, RZ ;  /* 0x0000001b04047227 */ /* 0x000fe200078e00ff */
[C-C-:B------:R-:W-:Y:S02]  /*1140*/  LOP3.LUT R36, R31.reuse, 0x30, R9.reuse, 0xfe, !PT ;  /* 0x000000301f247812 */ /* 0x140fe400078efe09 */
[C---:B------:R-:W-:Y:S01]  /*1150*/  LOP3.LUT R29, R31.reuse, 0x28, R9, 0xfe, !PT ;  /* 0x000000281f1d7812 */ /* 0x040fe200078efe09 */
[----:B------:R-:W-:Y:S01]  /*1160*/  IMAD R4, R4, R25, R27 ;  /* 0x0000001904047224 */ /* 0x000fe200078e021b */
[----:B------:R-:W-:-:S02]  /*1170*/  LOP3.LUT R38, R31, 0x38, R9, 0xfe, !PT ;  /* 0x000000381f267812 */ /* 0x000fc400078efe09 */
[----:B------:R-:W-:Y:S02]  /*1180*/  LEA.HI R2, R22, R29, RZ, 0x7 ;  /* 0x0000001d16027211 */ /* 0x000fe400078f38ff */
[----:B------:R-:W-:Y:S02]  /*1190*/  LOP3.LUT R42, R31, 0x48, R9, 0xfe, !PT ;  /* 0x000000481f2a7812 */ /* 0x000fe400078efe09 */
[----:B------:R-:W-:Y:S02]  /*11a0*/  @!P6 IADD3 R21, R21, -R54, RZ ;  /* 0x800000361515e210 */ /* 0x000fe40007ffe0ff */
[----:B------:R-:W-:Y:S02]  /*11b0*/  ISETP.GT.U32.AND P6, PT, R54, R4, PT ;  /* 0x000000043600720c */ /* 0x000fe40003fc4070 */
[----:B------:R-:W-:Y:S02]  /*11c0*/  @!P5 IADD3 R20, R20, -R54, RZ ;  /* 0x800000361414d210 */ /* 0x000fe40007ffe0ff */
[----:B------:R-:W-:-:S02]  /*11d0*/  ISETP.GE.AND P5, PT, R5, RZ, PT ;  /* 0x000000ff0500720c */ /* 0x000fc40003fa6270 */
[----:B------:R-:W-:Y:S02]  /*11e0*/  LEA.HI R5, R22, R36, RZ, 0x7 ;  /* 0x0000002416057211 */ /* 0x000fe400078f38ff */
[----:B------:R-:W-:Y:S02]  /*11f0*/  LOP3.LUT R2, R2, 0xffffff80, RZ, 0xc0, !PT ;  /* 0xffffff8002027812 */ /* 0x000fe400078ec0ff */
[----:B------:R-:W-:Y:S02]  /*1200*/  LOP3.LUT R5, R5, 0xffffff80, RZ, 0xc0, !PT ;  /* 0xffffff8005057812 */ /* 0x000fe400078ec0ff */
[----:B------:R-:W-:Y:S02]  /*1210*/  LOP3.LUT R27, R31, 0x40, R9, 0xfe, !PT ;  /* 0x000000401f1b7812 */ /* 0x000fe400078efe09 */
[----:B-1----:R-:W-:Y:S02]  /*1220*/  LEA.HI R23, R22, R38, RZ, 0x7 ;  /* 0x0000002616177211 */ /* 0x002fe400078f38ff */
[----:B------:R-:W-:-:S02]  /*1230*/  IADD3 R36, R36, -R5, RZ ;  /* 0x8000000524247210 */ /* 0x000fc40007ffe0ff */
[----:B------:R-:W-:Y:S02]  /*1240*/  @!P6 IADD3 R4, R4, -R54, RZ ;  /* 0x800000360404e210 */ /* 0x000fe40007ffe0ff */
[C---:B------:R-:W-:Y:S02]  /*1250*/  LEA.HI R5, R22.reuse, R42, RZ, 0x7 ;  /* 0x0000002a16057211 */ /* 0x040fe400078f38ff */
[----:B------:R-:W-:Y:S02]  /*1260*/  IADD3 R34, R29, -R2, RZ ;  /* 0x800000021d227210 */ /* 0x000fe40007ffe0ff */
[----:B------:R-:W-:Y:S02]  /*1270*/  LEA.HI R2, R22, R27, RZ, 0x7 ;  /* 0x0000001b16027211 */ /* 0x000fe400078f38ff */
[----:B------:R-:W-:Y:S02]  /*1280*/  LOP3.LUT R23, R23, 0xffffff80, RZ, 0xc0, !PT ;  /* 0xffffff8017177812 */ /* 0x000fe400078ec0ff */
[----:B------:R-:W-:-:S02]  /*1290*/  ISETP.GT.U32.AND P6, PT, R54, R4, PT ;  /* 0x000000043600720c */ /* 0x000fc40003fc4070 */
[--C-:B------:R-:W-:Y:S02]  /*12a0*/  LOP3.LUT R44, R31, 0x50, R9.reuse, 0xfe, !PT ;  /* 0x000000501f2c7812 */ /* 0x100fe400078efe09 */
[----:B------:R-:W-:Y:S02]  /*12b0*/  LOP3.LUT R5, R5, 0xffffff80, RZ, 0xc0, !PT ;  /* 0xffffff8005057812 */ /* 0x000fe400078ec0ff */
[----:B------:R-:W-:Y:S02]  /*12c0*/  LOP3.LUT R48, R31, 0x68, R9, 0xfe, !PT ;  /* 0x000000681f307812 */ /* 0x000fe400078efe09 */
[----:B------:R-:W-:Y:S02]  /*12d0*/  LOP3.LUT R2, R2, 0xffffff80, RZ, 0xc0, !PT ;  /* 0xffffff8002027812 */ /* 0x000fe400078ec0ff */
[----:B------:R-:W-:Y:S02]  /*12e0*/  IADD3 R38, R38, -R23, RZ ;  /* 0x8000001726267210 */ /* 0x000fe40007ffe0ff */
[----:B------:R-:W-:-:S02]  /*12f0*/  LEA.HI R23, R22, R44, RZ, 0x7 ;  /* 0x0000002c16177211 */ /* 0x000fc400078f38ff */
[----:B------:R-:W-:Y:S02]  /*1300*/  IADD3 R42, R42, -R5, RZ ;  /* 0x800000052a2a7210 */ /* 0x000fe40007ffe0ff */
[--C-:B------:R-:W-:Y:S02]  /*1310*/  LOP3.LUT R46, R31, 0x58, R9.reuse, 0xfe, !PT ;  /* 0x000000581f2e7812 */ /* 0x100fe400078efe09 */
[----:B------:R-:W-:Y:S02]  /*1320*/  LEA.HI R5, R22, R48, RZ, 0x7 ;  /* 0x0000003016057211 */ /* 0x000fe400078f38ff */
[----:B------:R-:W-:Y:S02]  /*1330*/  IADD3 R40, R27, -R2, RZ ;  /* 0x800000021b287210 */ /* 0x000fe40007ffe0ff */
[----:B------:R-:W-:Y:S02]  /*1340*/  LOP3.LUT R27, R31, 0x60, R9, 0xfe, !PT ;  /* 0x000000601f1b7812 */ /* 0x000fe400078efe09 */
[----:B------:R-:W-:-:S02]  /*1350*/  LOP3.LUT R23, R23, 0xffffff80, RZ, 0xc0, !PT ;  /* 0xffffff8017177812 */ /* 0x000fc400078ec0ff */
[C---:B------:R-:W-:Y:S02]  /*1360*/  LEA.HI R25, R22.reuse, R46, RZ, 0x7 ;  /* 0x0000002e16197211 */ /* 0x040fe400078f38ff */
[--C-:B------:R-:W-:Y:S02]  /*1370*/  LOP3.LUT R50, R31, 0x70, R9.reuse, 0xfe, !PT ;  /* 0x000000701f327812 */ /* 0x100fe400078efe09 */
[----:B------:R-:W-:Y:S02]  /*1380*/  LOP3.LUT R5, R5, 0xffffff80, RZ, 0xc0, !PT ;  /* 0xffffff8005057812 */ /* 0x000fe400078ec0ff */
[----:B------:R-:W-:Y:S02]  /*1390*/  LOP3.LUT R52, R31, 0x78, R9, 0xfe, !PT ;  /* 0x000000781f347812 */ /* 0x000fe400078efe09 */
[----:B------:R-:W-:Y:S02]  /*13a0*/  LEA.HI R2, R22, R27, RZ, 0x7 ;  /* 0x0000001b16027211 */ /* 0x000fe400078f38ff */
[----:B------:R-:W-:-:S02]  /*13b0*/  IADD3 R44, R44, -R23, RZ ;  /* 0x800000172c2c7210 */ /* 0x000fc40007ffe0ff */
[----:B------:R-:W-:Y:S02]  /*13c0*/  @!P6 IADD3 R4, R4, -R54, RZ ;  /* 0x800000360404e210 */ /* 0x000fe40007ffe0ff */
[----:B------:R-:W-:Y:S02]  /*13d0*/  LOP3.LUT R25, R25, 0xffffff80, RZ, 0xc0, !PT ;  /* 0xffffff8019197812 */ /* 0x000fe400078ec0ff */
[----:B------:R-:W-:Y:S02]  /*13e0*/  LEA.HI R23, R22, R50, RZ, 0x7 ;  /* 0x0000003216177211 */ /* 0x000fe400078f38ff */
[----:B------:R-:W-:Y:S02]  /*13f0*/  IADD3 R48, R48, -R5, RZ ;  /* 0x8000000530307210 */ /* 0x000fe40007ffe0ff */
[----:B------:R-:W-:Y:S02]  /*1400*/  LEA.HI R22, R22, R52, RZ, 0x7 ;  /* 0x0000003416167211 */ /* 0x000fe400078f38ff */
[----:B------:R-:W-:-:S02]  /*1410*/  ISETP.NE.AND P6, PT, R0, RZ, PT ;  /* 0x000000ff0000720c */ /* 0x000fc40003fc5270 */
[----:B------:R-:W-:Y:S02]  /*1420*/  LOP3.LUT R5, RZ, R0, RZ, 0x33, !PT ;  /* 0x00000000ff057212 */ /* 0x000fe400078e33ff */
[----:B------:R-:W-:Y:S02]  /*1430*/  @!P1 IADD3 R19, -R19, RZ, RZ ;  /* 0x000000ff13139210 */ /* 0x000fe40007ffe1ff */
[----:B------:R-:W-:Y:S02]  /*1440*/  LOP3.LUT R2, R2, 0xffffff80, RZ, 0xc0, !PT ;  /* 0xffffff8002027812 */ /* 0x000fe400078ec0ff */
[----:B------:R-:W-:Y:S02]  /*1450*/  SHF.L.U32 R0, R3, 0x2, RZ ;  /* 0x0000000203007819 */ /* 0x000fe400000006ff */
[----:B------:R-:W-:Y:S02]  /*1460*/  @!P0 IADD3 R20, -R20, RZ, RZ ;  /* 0x000000ff14148210 */ /* 0x000fe40007ffe1ff */
[----:B------:R-:W-:-:S02]  /*1470*/  @!P5 IADD3 R4, -R4, RZ, RZ ;  /* 0x000000ff0404d210 */ /* 0x000fc40007ffe1ff */
[----:B------:R-:W-:Y:S02]  /*1480*/  IADD3 R46, R46, -R25, RZ ;  /* 0x800000192e2e7210 */ /* 0x000fe40007ffe0ff */
[----:B------:R-:W-:Y:S02]  /*1490*/  @!P2 IADD3 R17, -R17, RZ, RZ ;  /* 0x000000ff1111a210 */ /* 0x000fe40007ffe1ff */
[----:B------:R-:W-:Y:S02]  /*14a0*/  @!P3 IADD3 R18, -R18, RZ, RZ ;  /* 0x000000ff1212b210 */ /* 0x000fe40007ffe1ff */
[----:B------:R-:W-:Y:S02]  /*14b0*/  @!P4 IADD3 R21, -R21, RZ, RZ ;  /* 0x000000ff1515c210 */ /* 0x000fe40007ffe1ff */
[----:B------:R-:W-:Y:S02]  /*14c0*/  LOP3.LUT R25, R22, 0xffffff80, RZ, 0xc0, !PT ;  /* 0xffffff8016197812 */ /* 0x000fe400078ec0ff */
[----:B------:R-:W-:-:S02]  /*14d0*/  SEL R92, R5, R19, !P6 ;  /* 0x00000013055c7207 */ /* 0x000fc40007000000 */
[----:B------:R-:W-:Y:S02]  /*14e0*/  IADD3 R22, R27, -R2, RZ ;  /* 0x800000021b167210 */ /* 0x000fe40007ffe0ff */
[----:B------:R-:W-:Y:S02]  /*14f0*/  SEL R94, R5, R20, !P6 ;  /* 0x00000014055e7207 */ /* 0x000fe40007000000 */
[----:B------:R-:W-:Y:S02]  /*1500*/  LOP3.LUT R19, R0, 0x3c, RZ, 0xc0, !PT ;  /* 0x0000003c00137812 */ /* 0x000fe400078ec0ff */
[----:B------:R-:W-:Y:S02]  /*1510*/  LOP3.LUT R23, R23, 0xffffff80, RZ, 0xc0, !PT ;  /* 0xffffff8017177812 */ /* 0x000fe400078ec0ff */
[----:B------:R-:W-:Y:S01]  /*1520*/  SEL R20, R5, R4, !P6 ;  /* 0x0000000405147207 */ /* 0x000fe20007000000 */
[--C-:B------:R-:W-:Y:S01]  /*1530*/  IMAD R54, R24, 0xac, R19.reuse ;  /* 0x000000ac18367824 */ /* 0x100fe200078e0213 */
[----:B------:R-:W-:Y:S01]  /*1540*/  LOP3.LUT R2, R9, 0x8, RZ, 0xfc, !PT ;  /* 0x0000000809027812 */ /* 0x000fe200078efcff */
[--C-:B------:R-:W-:Y:S01]  /*1550*/  IMAD R56, R26, 0xac, R19.reuse ;  /* 0x000000ac1a387824 */ /* 0x100fe200078e0213 */
[C---:B------:R-:W-:Y:S01]  /*1560*/  SEL R68, R5.reuse, R6, !P6 ;  /* 0x0000000605447207 */ /* 0x040fe20007000000 */
        /* <DEDUP_REMOVED lines=23> */
[----:B------:R-:W-:Y:S01]  /*16e0*/  SEL R96, R5, R21, !P6 ;  /* 0x0000001505607207 */ /* 0x000fe20007000000 */
[--C-:B------:R-:W-:Y:S01]  /*16f0*/  IMAD R21, R38, 0xac, R19.reuse ;  /* 0x000000ac26157824 */ /* 0x100fe200078e0213 */
[C---:B------:R-:W-:Y:S01]  /*1700*/  LOP3.LUT R4, R9.reuse, 0x10, RZ, 0xfc, !PT ;  /* 0x0000001009047812 */ /* 0x040fe200078efcff */
[----:B------:R-:W-:Y:S01]  /*1710*/  IMAD R38, R84, 0xac, R19 ;  /* 0x000000ac54267824 */ /* 0x000fe200078e0213 */
[C---:B------:R-:W-:Y:S01]  /*1720*/  LOP3.LUT R5, R9.reuse, 0x18, RZ, 0xfc, !PT ;  /* 0x0000001809057812 */ /* 0x040fe200078efcff */
[----:B------:R-:W-:Y:S01]  /*1730*/  IMAD.WIDE R54, R54, R53, c[0x0][0x170] ;  /* 0x00005c0036367625 */ /* 0x000fe200078e0235 */
[----:B------:R-:W-:-:S02]  /*1740*/  LOP3.LUT R6, R9, 0x20, RZ, 0xfc, !PT ;  /* 0x0000002009067812 */ /* 0x000fc400078efcff */
[C---:B------:R-:W-:Y:S01]  /*1750*/  LOP3.LUT R7, R9.reuse, 0x28, RZ, 0xfc, !PT ;  /* 0x0000002809077812 */ /* 0x040fe200078efcff */
[-C--:B------:R-:W-:Y:S01]  /*1760*/  IMAD.WIDE R38, R38, R53.reuse, c[0x0][0x168] ;  /* 0x00005a0026267625 */ /* 0x080fe200078e0235 */
[C---:B------:R-:W-:Y:S02]  /*1770*/  LOP3.LUT R8, R9.reuse, 0x30, RZ, 0xfc, !PT ;  /* 0x0000003009087812 */ /* 0x040fe400078efcff */
[C---:B------:R-:W-:Y:S01]  /*1780*/  LOP3.LUT R10, R9.reuse, 0x38, RZ, 0xfc, !PT ;  /* 0x00000038090a7812 */ /* 0x040fe200078efcff */
[-C--:B------:R-:W-:Y:S01]  /*1790*/  IMAD.WIDE R56, R56, R53.reuse, c[0x0][0x170] ;  /* 0x00005c0038387625 */ /* 0x080fe200078e0235 */
[C---:B------:R-:W-:Y:S02]  /*17a0*/  LOP3.LUT R11, R9.reuse, 0x40, RZ, 0xfc, !PT ;  /* 0x00000040090b7812 */ /* 0x040fe400078efcff */
        /* <DEDUP_REMOVED lines=11> */
[----:B------:R-:W-:-:S02]  /*1860*/  LEA R9, R9, R19, 0x6 ;  /* 0x0000001309097211 */ /* 0x000fc400078e30ff */
[----:B------:R-:W-:Y:S01]  /*1870*/  IADD3 R50, R50, -R23, RZ ;  /* 0x8000001732327210 */ /* 0x000fe20007ffe0ff */
[----:B------:R-:W-:Y:S01]  /*1880*/  IMAD.WIDE R66, R66, R53, c[0x0][0x170] ;  /* 0x00005c0042427625 */ /* 0x000fe200078e0235 */
[-C--:B------:R-:W-:Y:S02]  /*1890*/  LEA R2, R2, R19.reuse, 0x6 ;  /* 0x0000001302027211 */ /* 0x080fe400078e30ff */
[----:B------:R-:W-:Y:S02]  /*18a0*/  LEA R23, R4, R19, 0x6 ;  /* 0x0000001304177211 */ /* 0x000fe400078e30ff */
[----:B------:R-:W-:Y:S02]  /*18b0*/  IADD3 R52, R52, -R25, RZ ;  /* 0x8000001934347210 */ /* 0x000fe40007ffe0ff */
[-C--:B------:R-:W-:Y:S02]  /*18c0*/  LEA R5, R5, R19.reuse, 0x6 ;  /* 0x0000001305057211 */ /* 0x080fe400078e30ff */
[-C--:B------:R-:W-:Y:S01]  /*18d0*/  LEA R25, R6, R19.reuse, 0x6 ;  /* 0x0000001306197211 */ /* 0x080fe200078e30ff */
[--C-:B------:R-:W-:Y:S01]  /*18e0*/  IMAD R6, R50, 0xac, R19.reuse ;  /* 0x000000ac32067824 */ /* 0x100fe200078e0213 */
[----:B------:R-:W-:Y:S01]  /*18f0*/  SHF.L.U32 R98, R9, 0x2, RZ ;  /* 0x0000000209627819 */ /* 0x000fe200000006ff */
[--C-:B------:R-:W-:Y:S01]  /*1900*/  IMAD R50, R96, 0xac, R19.reuse ;  /* 0x000000ac60327824 */ /* 0x100fe200078e0213 */
[-C--:B------:R-:W-:Y:S01]  /*1910*/  LEA R7, R7, R19.reuse, 0x6 ;  /* 0x0000001307077211 */ /* 0x080fe200078e30ff */
[--C-:B------:R-:W-:Y:S01]  /*1920*/  IMAD R4, R52, 0xac, R19.reuse ;  /* 0x000000ac34047824 */ /* 0x100fe200078e0213 */
[----:B------:R-:W-:Y:S01]  /*1930*/  SHF.L.U32 R97, R2, 0x2, RZ ;  /* 0x0000000202617819 */ /* 0x000fe200000006ff */
[----:B------:R-:W-:Y:S01]  /*1940*/  STL [R1+0x1c8], R98 ;  /* 0x0001c86201007387 */ /* 0x000fe20000100800 */
[-C--:B------:R-:W-:Y:S01]  /*1950*/  LEA R27, R8, R19.reuse, 0x6 ;  /* 0x00000013081b7211 */ /* 0x080fe200078e30ff */
[--C-:B------:R-:W-:Y:S01]  /*1960*/  IMAD R8, R48, 0xac, R19.reuse ;  /* 0x000000ac30087824 */ /* 0x100fe200078e0213 */
[----:B------:R-:W-:Y:S01]  /*1970*/  SHF.L.U32 R95, R23, 0x2, RZ ;  /* 0x00000002175f7819 */ /* 0x000fe200000006ff */
[----:B------:R-:W-:Y:S01]  /*1980*/  STL [R1+0x1c4], R97 ;  /* 0x0001c46101007387 */ /* 0x000fe20000100800 */
[-C--:B------:R-:W-:Y:S01]  /*1990*/  LEA R29, R10, R19.reuse, 0x6 ;  /* 0x000000130a1d7211 */ /* 0x080fe200078e30ff */
[--C-:B------:R-:W-:Y:S01]  /*19a0*/  IMAD R10, R22, 0xac, R19.reuse ;  /* 0x000000ac160a7824 */ /* 0x100fe200078e0213 */
[----:B------:R-:W-:Y:S01]  /*19b0*/  SHF.L.U32 R93, R5, 0x2, RZ ;  /* 0x00000002055d7819 */ /* 0x000fe200000006ff */
[--C-:B------:R-:W-:Y:S01]  /*19c0*/  IMAD R22, R68, 0xac, R19.reuse ;  /* 0x000000ac44167824 */ /* 0x100fe200078e0213 */
[----:B------:R-:W-:Y:S01]  /*19d0*/  LEA R11, R11, R19, 0x6 ;  /* 0x000000130b0b7211 */ /* 0x000fe200078e30ff */
[----:B------:R-:W-:Y:S01]  /*19e0*/  STL [R1+0x1c0], R95 ;  /* 0x0001c05f01007387 */ /* 0x000fe20000100800 */
[----:B------:R-:W-:Y:S01]  /*19f0*/  SHF.L.U32 R91, R25, 0x2, RZ ;  /* 0x00000002195b7819 */ /* 0x000fe200000006ff */
[----:B------:R-:W-:Y:S01]  /*1a00*/  IMAD.WIDE R22, R22, R53, c[0x0][0x168] ;  /* 0x00005a0016167625 */ /* 0x000fe200078e0235 */
        /* <DEDUP_REMOVED lines=12> */
[-C--:B------:R-:W-:Y:S01]  /*1ad0*/  LEA R15, R15, R19.reuse, 0x6 ;  /* 0x000000130f0f7211 */ /* 0x080fe200078e30ff */
[----:B------:R-:W-:Y:S01]  /*1ae0*/  STL [R1+0x1b0], R87 ;  /* 0x0001b05701007387 */ /* 0x000fe20000100800 */
[----:B------:R-:W-:Y:S01]  /*1af0*/  SHF.L.U32 R83, R11, 0x2, RZ ;  /* 0x000000020b537819 */ /* 0x000fe200000006ff */
[--C-:B------:R-:W-:Y:S01]  /*1b00*/  IMAD R14, R44, 0xac, R19.reuse ;  /* 0x000000ac2c0e7824 */ /* 0x100fe200078e0213 */
        /* <DEDUP_REMOVED lines=11> */
[-C--:B------:R-:W-:Y:S01]  /*1bc0*/  IMAD.WIDE R32, R32, R53.reuse, c[0x0][0x168] ;  /* 0x00005a0020207625 */ /* 0x080fe200078e0235 */
[----:B------:R-:W-:Y:S01]  /*1bd0*/  SHF.L.U32 R75, R15, 0x2, RZ ;  /* 0x000000020f4b7819 */ /* 0x000fe200000006ff */
[----:B------:R-:W-:Y:S01]  /*1be0*/  STL [R1+0x1a0], R79 ;  /* 0x0001a04f01007387 */ /* 0x000fe20000100800 */
[----:B------:R-:W-:Y:S01]  /*1bf0*/  SHF.L.U32 R73, R35, 0x2, RZ ;  /* 0x0000000223497819 */ /* 0x000fe200000006ff */
[-C--:B------:R-:W-:Y:S01]  /*1c00*/  IMAD.WIDE R34, R34, R53.reuse, c[0x0][0x168] ;  /* 0x00005a0022227625 */ /* 0x080fe200078e0235 */
[----:B------:R-:W-:Y:S01]  /*1c10*/  SHF.L.U32 R71, R17, 0x2, RZ ;  /* 0x0000000211477819 */ /* 0x000fe200000006ff */
[----:B------:R-:W-:Y:S01]  /*1c20*/  STL [R1+0x19c], R77 ;  /* 0x00019c4d01007387 */ /* 0x000fe20000100800 */
[----:B------:R-:W-:Y:S01]  /*1c30*/  SHF.L.U32 R69, R37, 0x2, RZ ;  /* 0x0000000225457819 */ /* 0x000fe200000006ff */
[----:B------:R-:W-:Y:S01]  /*1c40*/  IMAD.WIDE R36, R36, R53, c[0x0][0x168] ;  /* 0x00005a0024247625 */ /* 0x000fe200078e0235 */
[----:B------:R-:W-:Y:S01]  /*1c50*/  IADD3 R0, P1, R22, 0x200, RZ ;  /* 0x0000020016007810 */ /* 0x000fe20007f3e0ff */
[----:B------:R-:W-:Y:S01]  /*1c60*/  STL [R1+0x198], R75 ;  /* 0x0001984b01007387 */ /* 0x000fe20000100800 */
[----:B------:R-:W-:Y:S01]  /*1c70*/  IADD3 R2, P0, R24, 0x200, RZ ;  /* 0x0000020018027810 */ /* 0x000fe20007f1e0ff */
[--C-:B------:R-:W-:Y:S01]  /*1c80*/  IMAD R18, R40, 0xac, R19.reuse ;  /* 0x000000ac28127824 */ /* 0x100fe200078e0213 */
[----:B------:R-:W-:Y:S01]  /*1c90*/  SHF.L.U32 R3, R3, 0x3, RZ ;  /* 0x0000000303037819 */ /* 0x000fe200000006ff */
[----:B------:R-:W-:Y:S01]  /*1ca0*/  STL [R1+0x194], R73 ;  /* 0x0001944901007387 */ /* 0x000fe20000100800 */
[----:B------:R-:W-:-:S02]  /*1cb0*/  IMAD R40, R86, 0xac, R19 ;  /* 0x000000ac56287824 */ /* 0x000fc400078e0213 */
[----:B------:R-:W-:Y:S01]  /*1cc0*/  IMAD R42, R88, 0xac, R19 ;  /* 0x000000ac582a7824 */ /* 0x000fe200078e0213 */
[----:B------:R-:W-:Y:S01]  /*1cd0*/  STL [R1+0x190], R71 ;  /* 0x0001904701007387 */ /* 0x000fe20000100800 */
[----:B------:R-:W-:-:S03]  /*1ce0*/  IMAD.WIDE R40, R40, R53, c[0x0][0x168] ;  /* 0x00005a0028287625 */ /* 0x000fc600078e0235 */
[----:B------:R-:W-:Y:S01]  /*1cf0*/  STL [R1+0x18c], R69 ;  /* 0x00018c4501007387 */ /* 0x000fe20000100800 */
[----:B------:R-:W-:-:S03]  /*1d00*/  IMAD.WIDE R42, R42, R53, c[0x0][0x168] ;  /* 0x00005a002a2a7625 */ /* 0x000fc600078e0235 */
[----:B------:R1:W-:Y:S01]  /*1d10*/  STL [R1+0x1d4], R0 ;  /* 0x0001d40001007387 */ /* 0x0003e20000100800 */
[--C-:B------:R-:W-:Y:S02]  /*1d20*/  IMAD R44, R90, 0xac, R19.reuse ;  /* 0x000000ac5a2c7824 */ /* 0x100fe400078e0213 */
[----:B------:R-:W-:Y:S01]  /*1d30*/  IMAD R12, R46, 0xac, R19 ;  /* 0x000000ac2e0c7824 */ /* 0x000fe200078e0213 */
[----:B------:R2:W-:Y:S01]  /*1d40*/  STL [R1+0x1dc], R2 ;  /* 0x0001dc0201007387 */ /* 0x0005e20000100800 */
[----:B------:R-:W-:-:S03]  /*1d50*/  IMAD.WIDE R44, R44, R53, c[0x0][0x168] ;  /* 0x00005a002c2c7625 */ /* 0x000fc600078e0235 */
[----:B------:R3:W-:Y:S01]  /*1d60*/  LDGSTS.E.BYPASS.128 [R98], [R22.64] ;  /* 0x0000000016627fae */ /* 0x0007e2000b901c48 */
[--C-:B------:R-:W-:Y:S01]  /*1d70*/  IMAD R46, R92, 0xac, R19.reuse ;  /* 0x000000ac5c2e7824 */ /* 0x100fe200078e0213 */
[----:B-1----:R-:W-:Y:S01]  /*1d80*/  IADD3.X R0, RZ, R23, RZ, P1, !PT ;  /* 0x00000017ff007210 */ /* 0x002fe20000ffe4ff */
[----:B------:R-:W-:Y:S01]  /*1d90*/  IMAD R48, R94, 0xac, R19 ;  /* 0x000000ac5e307824 */ /* 0x000fe200078e0213 */
[----:B------:R3:W-:Y:S01]  /*1da0*/  LDGSTS.E.BYPASS.128 [R97], [R24.64] ;  /* 0x0000000018617fae */ /* 0x0007e2000b901c48 */
[-C--:B------:R-:W-:Y:S01]  /*1db0*/  IMAD.WIDE R46, R46, R53.reuse, c[0x0][0x168] ;  /* 0x00005a002e2e7625 */ /* 0x080fe200078e0235 */
[----:B--2---:R-:W-:Y:S02]  /*1dc0*/  IADD3 R2, P1, R26, 0x200, RZ ;  /* 0x000002001a027810 */ /* 0x004fe40007f3e0ff */
[----:B------:R1:W-:Y:S01]  /*1dd0*/  STL [R1+0x1d0], R0 ;  /* 0x0001d00001007387 */ /* 0x0003e20000100800 */
[----:B------:R-:W-:-:S03]  /*1de0*/  IMAD.WIDE R48, R48, R53, c[0x0][0x168] ;  /* 0x00005a0030307625 */ /* 0x000fc600078e0235 */
[----:B------:R2:W-:Y:S01]  /*1df0*/  STL [R1+0x1e4], R2 ;  /* 0x0001e40201007387 */ /* 0x0005e20000100800 */
[----:B------:R-:W-:-:S03]  /*1e00*/  IMAD.WIDE R50, R50, R53, c[0x0][0x168] ;  /* 0x00005a0032327625 */ /* 0x000fc600078e0235 */
[----:B------:R3:W-:Y:S01]  /*1e10*/  LDGSTS.E.BYPASS.128 [R95], [R26.64] ;  /* 0x000000001a5f7fae */ /* 0x0007e2000b901c48 */
[----:B------:R-:W-:Y:S01]  /*1e20*/  IMAD R52, R20, 0xac, R19 ;  /* 0x000000ac14347824 */ /* 0x000fe200078e0213 */
[----:B-1----:R-:W-:Y:S01]  /*1e30*/  IADD3.X R0, RZ, R25, RZ, P0, !PT ;  /* 0x00000019ff007210 */ /* 0x002fe200007fe4ff */
[-C--:B------:R-:W-:Y:S01]  /*1e40*/  IMAD.WIDE R20, R21, R53.reuse, c[0x0][0x170] ;  /* 0x00005c0015147625 */ /* 0x080fe200078e0235 */
[----:B------:R3:W-:Y:S01]  /*1e50*/  LDGSTS.E.BYPASS.128 [R93], [R28.64] ;  /* 0x000000001c5d7fae */ /* 0x0007e2000b901c48 */
[----:B--2---:R-:W-:Y:S02]  /*1e60*/  IADD3 R2, P0, R28, 0x200, RZ ;  /* 0x000002001c027810 */ /* 0x004fe40007f1e0ff */
[-C--:B------:R-:W-:Y:S01]  /*1e70*/  IMAD.WIDE R18, R18, R53.reuse, c[0x0][0x170] ;  /* 0x00005c0012127625 */ /* 0x080fe200078e0235 */
[----:B------:R1:W-:Y:S03]  /*1e80*/  STL [R1+0x1d8], R0 ;  /* 0x0001d80001007387 */ /* 0x0003e60000100800 */
[-C--:B------:R-:W-:Y:S01]  /*1e90*/  IMAD.WIDE R16, R16, R53.reuse, c[0x0][0x170] ;  /* 0x00005c0010107625 */ /* 0x080fe200078e0235 */
[----:B------:R2:W-:Y:S03]  /*1ea0*/  STL [R1+0x1ec], R2 ;  /* 0x0001ec0201007387 */ /* 0x0005e60000100800 */
[----:B------:R-:W-:Y:S01]  /*1eb0*/  IMAD.WIDE R14, R14, R53, c[0x0][0x170] ;  /* 0x00005c000e0e7625 */ /* 0x000fe200078e0235 */
[----:B------:R3:W-:Y:S01]  /*1ec0*/  LDGSTS.E.BYPASS.128 [R91], [R30.64] ;  /* 0x000000001e5b7fae */ /* 0x0007e2000b901c48 */
[----:B-1----:R-:W-:-:S02]  /*1ed0*/  IADD3.X R0, RZ, R27, RZ, P1, !PT ;  /* 0x0000001bff007210 */ /* 0x002fc40000ffe4ff */
        /* <DEDUP_REMOVED lines=13> */
[----:B------:R-:W-:Y:S01]  /*1fb0*/  IMAD.WIDE R52, R52, R53, c[0x0][0x168] ;  /* 0x00005a0034347625 */ /* 0x000fe200078e0235 */
[----:B------:R2:W-:Y:S04]  /*1fc0*/  STL [R1+0x1e8], R0 ;  /* 0x0001e80001007387 */ /* 0x0005e80000100800 */
[----:B------:R4:W-:Y:S04]  /*1fd0*/  STL [R1+0x1fc], R2 ;  /* 0x0001fc0201007387 */ /* 0x0009e80000100800 */
[----:B------:R5:W-:Y:S01]  /*1fe0*/  LDGSTS.E.BYPASS.128 [R83], [R38.64] ;  /* 0x0000000026537fae */ /* 0x000be2000b901c48 */
[----:B--2---:R-:W-:-:S03]  /*1ff0*/  IADD3.X R0, RZ, R31, RZ, P1, !PT ;  /* 0x0000001fff007210 */ /* 0x004fc60000ffe4ff */
[----:B------:R2:W-:Y:S01]  /*2000*/  LDGSTS.E.BYPASS.128 [R81], [R40.64] ;  /* 0x0000000028517fae */ /* 0x0005e2000b901c48 */
[----:B----4-:R-:W-:-:S03]  /*2010*/  IADD3 R2, P1, R34, 0x200, RZ ;  /* 0x0000020022027810 */ /* 0x010fc60007f3e0ff */
[----:B------:R4:W-:Y:S04]  /*2020*/  STL [R1+0x1f0], R0 ;  /* 0x0001f00001007387 */ /* 0x0009e80000100800 */
[----:B------:R1:W-:Y:S04]  /*2030*/  STL [R1+0x204], R2 ;  /* 0x0002040201007387 */ /* 0x0003e80000100800 */
[----:B------:R2:W-:Y:S01]  /*2040*/  LDGSTS.E.BYPASS.128 [R79], [R42.64] ;  /* 0x000000002a4f7fae */ /* 0x0005e2000b901c48 */
[----:B----4-:R-:W-:-:S03]  /*2050*/  IADD3.X R0, RZ, R33, RZ, P0, !PT ;  /* 0x00000021ff007210 */ /* 0x010fc600007fe4ff */
[----:B------:R4:W-:Y:S01]  /*2060*/  LDGSTS.E.BYPASS.128 [R77], [R44.64] ;  /* 0x000000002c4d7fae */ /* 0x0009e2000b901c48 */
[----:B-1----:R-:W-:-:S03]  /*2070*/  IADD3 R2, P0, R36, 0x200, RZ ;  /* 0x0000020024027810 */ /* 0x002fc60007f1e0ff */
[----:B------:R1:W-:Y:S04]  /*2080*/  STL [R1+0x1f8], R0 ;  /* 0x0001f80001007387 */ /* 0x0003e80000100800 */
[----:B------:R2:W-:Y:S04]  /*2090*/  STL [R1+0x20c], R2 ;  /* 0x00020c0201007387 */ /* 0x0005e80000100800 */
[----:B------:R3:W-:Y:S01]  /*20a0*/  LDGSTS.E.BYPASS.128 [R75], [R46.64] ;  /* 0x000000002e4b7fae */ /* 0x0007e2000b901c48 */
[----:B-1----:R-:W-:-:S03]  /*20b0*/  IADD3.X R0, RZ, R35, RZ, P1, !PT ;  /* 0x00000023ff007210 */ /* 0x002fc60000ffe4ff */
[----:B------:R1:W-:Y:S01]  /*20c0*/  LDGSTS.E.BYPASS.128 [R73], [R48.64] ;  /* 0x0000000030497fae */ /* 0x0003e2000b901c48 */
[----:B--2---:R-:W-:-:S03]  /*20d0*/  IADD3 R2, P1, R38, 0x200, RZ ;  /* 0x0000020026027810 */ /* 0x004fc60007f3e0ff */
[----:B------:R2:W-:Y:S04]  /*20e0*/  STL [R1+0x200], R0 ;  /* 0x0002000001007387 */ /* 0x0005e80000100800 */
[----:B------:R1:W-:Y:S04]  /*20f0*/  STL [R1+0x214], R2 ;  /* 0x0002140201007387 */ /* 0x0003e80000100800 */
[----:B------:R3:W-:Y:S01]  /*2100*/  LDGSTS.E.BYPASS.128 [R71], [R50.64] ;  /* 0x0000000032477fae */ /* 0x0007e2000b901c48 */
[----:B--2---:R-:W-:-:S03]  /*2110*/  IADD3.X R0, RZ, R37, RZ, P0, !PT ;  /* 0x00000025ff007210 */ /* 0x004fc600007fe4ff */
[----:B------:R2:W-:Y:S01]  /*2120*/  LDGSTS.E.BYPASS.128 [R69], [R52.64] ;  /* 0x0000000034457fae */ /* 0x0005e2000b901c48 */
[----:B-1----:R-:W-:-:S03]  /*2130*/  IADD3 R2, P0, R40, 0x200, RZ ;  /* 0x0000020028027810 */ /* 0x002fc60007f1e0ff */
[----:B------:R1:W-:Y:S04]  /*2140*/  STL [R1+0x208], R0 ;  /* 0x0002080001007387 */ /* 0x0003e80000100800 */
[----:B------:R2:W-:Y:S04]  /*2150*/  STL [R1+0x21c], R2 ;  /* 0x00021c0201007387 */ /* 0x0005e80000100800 */
[----:B------:R-:W0:Y:S01]  /*2160*/  LDGDEPBAR ;  /* 0x00000000000079af */ /* 0x000e220000000000 */
[----:B-1----:R-:W-:-:S03]  /*2170*/  IADD3.X R0, RZ, R39, RZ, P1, !PT ;  /* 0x00000027ff007210 */ /* 0x002fc60000ffe4ff */
[----:B------:R1:W-:Y:S01]  /*2180*/  LDGSTS.E.BYPASS.128 [R98+0x10000], [R54.64] ;  /* 0x1000000036627fae */ /* 0x0003e2000b901c48 */
[----:B--2---:R-:W-:-:S03]  /*2190*/  IADD3 R2, P1, R42, 0x200, RZ ;  /* 0x000002002a027810 */ /* 0x004fc60007f3e0ff */
[----:B------:R2:W-:Y:S04]  /*21a0*/  STL [R1+0x210], R0 ;  /* 0x0002100001007387 */ /* 0x0005e80000100800 */
[----:B------:R1:W-:Y:S04]  /*21b0*/  STL [R1+0x224], R2 ;  /* 0x0002240201007387 */ /* 0x0003e80000100800 */
[----:B------:R3:W-:Y:S01]  /*21c0*/  LDGSTS.E.BYPASS.128 [R97+0x10000], [R56.64] ;  /* 0x1000000038617fae */ /* 0x0007e2000b901c48 */
[----:B--2---:R-:W-:-:S03]  /*21d0*/  IADD3.X R0, RZ, R41, RZ, P0, !PT ;  /* 0x00000029ff007210 */ /* 0x004fc600007fe4ff */
[----:B------:R2:W-:Y:S01]  /*21e0*/  LDGSTS.E.BYPASS.128 [R95+0x10000], [R58.64] ;  /* 0x100000003a5f7fae */ /* 0x0005e2000b901c48 */
[----:B-1----:R-:W-:-:S03]  /*21f0*/  IADD3 R2, P0, R44, 0x200, RZ ;  /* 0x000002002c027810 */ /* 0x002fc60007f1e0ff */
[----:B------:R1:W-:Y:S04]  /*2200*/  STL [R1+0x218], R0 ;  /* 0x0002180001007387 */ /* 0x0003e80000100800 */
[----:B------:R2:W-:Y:S04]  /*2210*/  STL [R1+0x22c], R2 ;  /* 0x00022c0201007387 */ /* 0x0005e80000100800 */
[----:B------:R3:W-:Y:S01]  /*2220*/  LDGSTS.E.BYPASS.128 [R93+0x10000], [R60.64] ;  /* 0x100000003c5d7fae */ /* 0x0007e2000b901c48 */
        /* <DEDUP_REMOVED lines=34> */
[----:B------:R-:W-:Y:S04]  /*2450*/  STL [R1+0x25c], R2 ;  /* 0x00025c0201007387 */ /* 0x000fe80000100800 */
[----:B------:R2:W-:Y:S01]  /*2460*/  LDGSTS.E.BYPASS.128 [R69+0x10000], [R4.64] ;  /* 0x1000000004457fae */ /* 0x0005e2000b901c48 */
[----:B-1----:R-:W-:-:S03]  /*2470*/  IADD3.X R0, RZ, R55, RZ, P1, !PT ;  /* 0x00000037ff007210 */ /* 0x002fc60000ffe4ff */
[----:B------:R-:W0:Y:S04]  /*2480*/  LDGDEPBAR ;  /* 0x00000000000079af */ /* 0x000e280000000000 */
[----:B------:R-:W-:Y:S06]  /*2490*/  BAR.SYNC 0x0 ;  /* 0x0000000000007b1d */ /* 0x000fec0000000000 */
[----:B------:R1:W-:Y:S01]  /*24a0*/  STL [R1+0x250], R0 ;  /* 0x0002500001007387 */ /* 0x0003e20000100800 */
[----:B------:R-:W-:-:S03]  /*24b0*/  IADD3 R2, P1, R58, 0x200, RZ ;  /* 0x000002003a027810 */ /* 0x000fc60007f3e0ff */
[----:B------:R-:W-:Y:S01]  /*24c0*/  @!PT LDS RZ, [RZ] ;  /* 0x00000000fffff984 */ /* 0x000fe20000000800 */
[----:B------:R-:W-:Y:S01]  /*24d0*/  @!PT LDS RZ, [RZ] ;  /* 0x00000000fffff984 */ /* 0x000fe20000000800 */
[----:B------:R-:W-:Y:S01]  /*24e0*/  @!PT LDS RZ, [RZ] ;  /* 0x00000000fffff984 */ /* 0x000fe20000000800 */
[----:B------:R2:W-:Y:S04]  /*24f0*/  LDGSTS.E.BYPASS.128 [R98+0x8000], [R22.64+0x100] ;  /* 0x0800010016627fae */ /* 0x0005e8000b901c48 */
[----:B------:R2:W-:Y:S01]  /*2500*/  STL [R1+0x264], R2 ;  /* 0x0002640201007387 */ /* 0x0005e20000100800 */
[----:B-1----:R-:W-:-:S03]  /*2510*/  IADD3.X R0, RZ, R57, RZ, P0, !PT ;  /* 0x00000039ff007210 */ /* 0x002fc600007fe4ff */
[----:B------:R1:W-:Y:S04]  /*2520*/  LDGSTS.E.BYPASS.128 [R97+0x8000], [R24.64+0x100] ;  /* 0x0800010018617fae */ /* 0x0003e8000b901c48 */
[----:B------:R1:W-:Y:S01]  /*2530*/  STL [R1+0x258], R0 ;  /* 0x0002580001007387 */ /* 0x0003e20000100800 */
[----:B--2---:R-:W-:-:S03]  /*2540*/  IADD3 R2, P0, R60, 0x200, RZ ;  /* 0x000002003c027810 */ /* 0x004fc60007f1e0ff */
        /* <DEDUP_REMOVED lines=20> */
[----:B-1----:R-:W-:Y:S01]  /*2690*/  CS2R R36, SRZ ;  /* 0x0000000000247805 */ /* 0x002fe2000001ff00 */
[----:B---3--:R-:W-:Y:S02]  /*26a0*/  IADD3.X R0, RZ, R65, RZ, P0, !PT ;  /* 0x00000041ff007210 */ /* 0x008fe400007fe4ff */
[----:B------:R1:W-:Y:S04]  /*26b0*/  LDGSTS.E.BYPASS.128 [R81+0x8000], [R40.64+0x100] ;  /* 0x0800010028517fae */ /* 0x0003e8000b901c48 */
[----:B------:R3:W-:Y:S01]  /*26c0*/  STL [R1+0x278], R0 ;  /* 0x0002780001007387 */ /* 0x0007e20000100800 */
[----:B-----5:R-:W-:Y:S01]  /*26d0*/  CS2R R38, SRZ ;  /* 0x0000000000267805 */ /* 0x020fe2000001ff00 */
[----:B--2---:R-:W-:-:S02]  /*26e0*/  IADD3 R2, P0, R20, 0x200, RZ ;  /* 0x0000020014027810 */ /* 0x004fc40007f1e0ff */
[----:B------:R2:W-:Y:S04]  /*26f0*/  LDGSTS.E.BYPASS.128 [R79+0x8000], [R42.64+0x100] ;  /* 0x080001002a4f7fae */ /* 0x0005e8000b901c48 */
[----:B------:R5:W-:Y:S01]  /*2700*/  STL [R1+0x28c], R2 ;  /* 0x00028c0201007387 */ /* 0x000be20000100800 */
[----:B-1----:R-:W-:Y:S01]  /*2710*/  CS2R R40, SRZ ;  /* 0x0000000000287805 */ /* 0x002fe2000001ff00 */
[----:B---3--:R-:W-:Y:S02]  /*2720*/  IADD3.X R0, RZ, R67, RZ, P1, !PT ;  /* 0x00000043ff007210 */ /* 0x008fe40000ffe4ff */
[----:B------:R4:W-:Y:S04]  /*2730*/  LDGSTS.E.BYPASS.128 [R77+0x8000], [R44.64+0x100] ;  /* 0x080001002c4d7fae */ /* 0x0009e8000b901c48 */
[----:B------:R1:W-:Y:S01]  /*2740*/  STL [R1+0x280], R0 ;  /* 0x0002800001007387 */ /* 0x0003e20000100800 */
[----:B--2---:R-:W-:Y:S01]  /*2750*/  CS2R R42, SRZ ;  /* 0x00000000002a7805 */ /* 0x004fe2000001ff00 */
[----:B-----5:R-:W-:-:S02]  /*2760*/  IADD3 R2, P1, R18, 0x200, RZ ;  /* 0x0000020012027810 */ /* 0x020fc40007f3e0ff */
[----:B------:R2:W-:Y:S04]  /*2770*/  LDGSTS.E.BYPASS.128 [R75+0x8000], [R46.64+0x100] ;  /* 0x080001002e4b7fae */ /* 0x0005e8000b901c48 */
[----:B------:R3:W-:Y:S01]  /*2780*/  STL [R1+0x294], R2 ;  /* 0x0002940201007387 */ /* 0x0007e20000100800 */
[----:B----4-:R-:W-:Y:S01]  /*2790*/  CS2R R44, SRZ ;  /* 0x00000000002c7805 */ /* 0x010fe2000001ff00 */
[----:B-1----:R-:W-:Y:S02]  /*27a0*/  IADD3.X R0, RZ, R21, RZ, P0, !PT ;  /* 0x00000015ff007210 */ /* 0x002fe400007fe4ff */
[----:B------:R1:W-:Y:S04]  /*27b0*/  LDGSTS.E.BYPASS.128 [R73+0x8000], [R48.64+0x100] ;  /* 0x0800010030497fae */ /* 0x0003e8000b901c48 */
[----:B------:R4:W-:Y:S01]  /*27c0*/  STL [R1+0x288], R0 ;  /* 0x0002880001007387 */ /* 0x0009e20000100800 */
[----:B--2---:R-:W-:Y:S01]  /*27d0*/  CS2R R46, SRZ ;  /* 0x00000000002e7805 */ /* 0x004fe2000001ff00 */
[----:B---3--:R-:W-:-:S02]  /*27e0*/  IADD3 R2, P0, R16, 0x200, RZ ;  /* 0x0000020010027810 */ /* 0x008fc40007f1e0ff */
[----:B------:R2:W-:Y:S04]  /*27f0*/  LDGSTS.E.BYPASS.128 [R71+0x8000], [R50.64+0x100] ;  /* 0x0800010032477fae */ /* 0x0005e8000b901c48 */
[----:B------:R3:W-:Y:S01]  /*2800*/  STL [R1+0x29c], R2 ;  /* 0x00029c0201007387 */ /* 0x0007e20000100800 */
[----:B-1----:R-:W-:Y:S01]  /*2810*/  CS2R R48, SRZ ;  /* 0x0000000000307805 */ /* 0x002fe2000001ff00 */
[----:B----4-:R-:W-:Y:S02]  /*2820*/  IADD3.X R0, RZ, R19, RZ, P1, !PT ;  /* 0x00000013ff007210 */ /* 0x010fe40000ffe4ff */
[----:B------:R1:W-:Y:S04]  /*2830*/  LDGSTS.E.BYPASS.128 [R69+0x8000], [R52.64+0x100] ;  /* 0x0800010034457fae */ /* 0x0003e8000b901c48 */
[----:B------:R4:W-:Y:S01]  /*2840*/  STL [R1+0x290], R0 ;  /* 0x0002900001007387 */ /* 0x0009e20000100800 */
[----:B--2---:R-:W-:Y:S01]  /*2850*/  CS2R R50, SRZ ;  /* 0x0000000000327805 */ /* 0x004fe2000001ff00 */
[----:B---3--:R-:W-:-:S02]  /*2860*/  IADD3 R2, P1, R14, 0x200, RZ ;  /* 0x000002000e027810 */ /* 0x008fc40007f3e0ff */
[----:B------:R-:W0:Y:S04]  /*2870*/  LDGDEPBAR ;  /* 0x00000000000079af */ /* 0x000e280000000000 */
[----:B------:R2:W-:Y:S01]  /*2880*/  STL [R1+0x2a4], R2 ;  /* 0x0002a40201007387 */ /* 0x0005e20000100800 */
[----:B-1----:R-:W-:Y:S01]  /*2890*/  CS2R R52, SRZ ;  /* 0x0000000000347805 */ /* 0x002fe2000001ff00 */
[----:B----4-:R-:W-:Y:S02]  /*28a0*/  IADD3.X R0, RZ, R17, RZ, P0, !PT ;  /* 0x00000011ff007210 */ /* 0x010fe400007fe4ff */
        /* <DEDUP_REMOVED lines=9> */
[----:B--2---:R-:W-:Y:S01]  /*2940*/  CS2R R56, SRZ ;  /* 0x0000000000387805 */ /* 0x004fe2000001ff00 */
[----:B----4-:R-:W-:-:S02]  /*2950*/  IADD3 R2, P1, R10, 0x200, RZ ;  /* 0x000002000a027810 */ /* 0x010fc40007f3e0ff */
        /* <DEDUP_REMOVED lines=22> */
[----:B----4-:R-:W-:-:S03]  /*2ac0*/  IADD3 R2, P0, R4, 0x200, RZ ;  /* 0x0000020004027810 */ /* 0x010fc60007f1e0ff */
[----:B------:R4:W-:Y:S04]  /*2ad0*/  LDGSTS.E.BYPASS.128 [R81+0x18000], [R16.64+0x100] ;  /* 0x1800010010517fae */ /* 0x0009e8000b901c48 */
[----:B------:R5:W-:Y:S01]  /*2ae0*/  STL [R1+0x2cc], R2 ;  /* 0x0002cc0201007387 */ /* 0x000be20000100800 */
[----:B-1----:R-:W-:Y:S01]  /*2af0*/  CS2R R82, SRZ ;  /* 0x0000000000527805 */ /* 0x002fe2000001ff00 */
[----:B---3--:R-:W-:Y:S02]  /*2b00*/  IADD3.X R0, RZ, R7, RZ, P1, !PT ;  /* 0x00000007ff007210 */ /* 0x008fe40000ffe4ff */
[----:B------:R1:W-:Y:S04]  /*2b10*/  LDGSTS.E.BYPASS.128 [R79+0x18000], [R14.64+0x100] ;  /* 0x180001000e4f7fae */ /* 0x0003e8000b901c48 */
[----:B------:R3:W-:Y:S01]  /*2b20*/  STL [R1+0x2c0], R0 ;  /* 0x0002c00001007387 */ /* 0x0007e20000100800 */
[----:B----4-:R-:W-:Y:S01]  /*2b30*/  CS2R R80, SRZ ;  /* 0x0000000000507805 */ /* 0x010fe2000001ff00 */
[----:B-----5:R-:W-:-:S02]  /*2b40*/  MOV R2, 0x1 ;  /* 0x0000000100027802 */ /* 0x020fc40000000f00 */
[----:B------:R4:W-:Y:S04]  /*2b50*/  LDGSTS.E.BYPASS.128 [R77+0x18000], [R12.64+0x100] ;  /* 0x180001000c4d7fae */ /* 0x0009e8000b901c48 */
[----:B------:R5:W-:Y:S01]  /*2b60*/  LDGSTS.E.BYPASS.128 [R75+0x18000], [R10.64+0x100] ;  /* 0x180001000a4b7fae */ /* 0x000be2000b901c48 */
[----:B-1----:R-:W-:Y:S01]  /*2b70*/  CS2R R78, SRZ ;  /* 0x00000000004e7805 */ /* 0x002fe2000001ff00 */
[----:B---3--:R-:W-:Y:S02]  /*2b80*/  IADD3.X R0, RZ, R5, RZ, P0, !PT ;  /* 0x00000005ff007210 */ /* 0x008fe400007fe4ff */
[----:B------:R1:W-:Y:S04]  /*2b90*/  LDGSTS.E.BYPASS.128 [R73+0x18000], [R8.64+0x100] ;  /* 0x1800010008497fae */ /* 0x0003e8000b901c48 */
[----:B------:R3:W-:Y:S01]  /*2ba0*/  STL [R1+0x2c8], R0 ;  /* 0x0002c80001007387 */ /* 0x0007e20000100800 */
[----:B----4-:R-:W-:-:S03]  /*2bb0*/  CS2R R76, SRZ ;  /* 0x00000000004c7805 */ /* 0x010fc6000001ff00 */
[----:B------:R4:W-:Y:S01]  /*2bc0*/  LDGSTS.E.BYPASS.128 [R71+0x18000], [R6.64+0x100] ;  /* 0x1800010006477fae */ /* 0x0009e2000b901c48 */
[----:B-----5:R-:W-:-:S03]  /*2bd0*/  CS2R R74, SRZ ;  /* 0x00000000004a7805 */ /* 0x020fc6000001ff00 */
[----:B------:R5:W-:Y:S01]  /*2be0*/  LDGSTS.E.BYPASS.128 [R69+0x18000], [R4.64+0x100] ;  /* 0x1800010004457fae */ /* 0x000be2000b901c48 */
[----:B-1----:R-:W-:Y:S01]  /*2bf0*/  CS2R R72, SRZ ;  /* 0x0000000000487805 */ /* 0x002fe2000001ff00 */
[----:B---3--:R-:W-:Y:S01]  /*2c00*/  MOV R0, 0xffffffc0 ;  /* 0xffffffc000007802 */ /* 0x008fe20000000f00 */
[----:B------:R-:W-:Y:S01]  /*2c10*/  UMOV UR8, 0x10000 ;  /* 0x0001000000087882 */ /* 0x000fe20000000000 */
[----:B------:R-:W0:Y:S04]  /*2c20*/  LDGDEPBAR ;  /* 0x00000000000079af */ /* 0x000e280000000000 */
[----:B------:R1:W-:Y:S01]  /*2c30*/  STL [R1+0x184], R0 ;  /* 0x0001840001007387 */ /* 0x0003e20000100800 */
[----:B----4-:R-:W-:-:S03]  /*2c40*/  CS2R R70, SRZ ;  /* 0x0000000000467805 */ /* 0x010fc6000001ff00 */
[----:B------:R-:W-:Y:S01]  /*2c50*/  STL [R1+0x50], RZ ;  /* 0x000050ff01007387 */ /* 0x000fe20000100800 */
[----:B-----5:R-:W-:-:S03]  /*2c60*/  CS2R R68, SRZ ;  /* 0x0000000000447805 */ /* 0x020fc6000001ff00 */
[----:B------:R-:W-:Y:S01]  /*2c70*/  STL [R1+0x54], RZ ;  /* 0x000054ff01007387 */ /* 0x000fe20000100800 */
[----:B-1----:R-:W-:-:S03]  /*2c80*/  LOP3.LUT R0, R3, 0xf00, RZ, 0xc0, !PT ;  /* 0x00000f0003007812 */ /* 0x002fc600078ec0ff */
[----:B------:R-:W-:Y:S04]  /*2c90*/  STL [R1+0x58], RZ ;  /* 0x000058ff01007387 */ /* 0x000fe80000100800 */
[----:B------:R-:W-:Y:S04]  /*2ca0*/  STL [R1+0x5c], RZ ;  /* 0x00005cff01007387 */ /* 0x000fe80000100800 */
[----:B------:R-:W-:Y:S01]  /*2cb0*/  STL [R1+0x60], RZ ;  /* 0x000060ff01007387 */ /* 0x000fe20000100800 */
[----:B------:R-:W-:-:S04]  /*2cc0*/  DEPBAR.LE SB0, 0x2 ;  /* 0x000080800000791a */ /* 0x000fc80000000000 */
[----:B------:R-:W-:Y:S04]  /*2cd0*/  STL [R1+0x64], RZ ;  /* 0x000064ff01007387 */ /* 0x000fe80000100800 */
        /* <DEDUP_REMOVED lines=26> */
[----:B--2---:R-:W-:Y:S06]  /*2e80*/  BAR.SYNC 0x0 ;  /* 0x0000000000007b1d */ /* 0x004fec0000000000 */
.L_x_1:
[----:B------:R-:W2:Y:S04]  /*2e90*/  LDL.LU R16, [R1+0xc0] ;  /* 0x0000c00001107983 */ /* 0x000ea80000300800 */
[----:B------:R-:W3:Y:S04]  /*2ea0*/  LDL.LU R18, [R1+0xc4] ;  /* 0x0000c40001127983 */ /* 0x000ee80000300800 */
[----:B------:R-:W4:Y:S04]  /*2eb0*/  LDL.LU R19, [R1+0xc8] ;  /* 0x0000c80001137983 */ /* 0x000f280000300800 */
[----:B------:R-:W4:Y:S04]  /*2ec0*/  LDL.LU R17, [R1+0xcc] ;  /* 0x0000cc0001117983 */ /* 0x000f280000300800 */
[----:B------:R1:W-:Y:S04]  /*2ed0*/  STL [R1+0x2d0], R2 ;  /* 0x0002d00201007387 */ /* 0x0003e80000100800 */
[----:B------:R-:W4:Y:S04]  /*2ee0*/  LDL.LU R24, [R1+0xbc] ;  /* 0x0000bc0001187983 */ /* 0x000f280000300800 */
[----:B------:R-:W4:Y:S04]  /*2ef0*/  LDL.LU R26, [R1+0xb8] ;  /* 0x0000b800011a7983 */ /* 0x000f280000300800 */
[----:B------:R-:W4:Y:S04]  /*2f00*/  LDL.LU R25, [R1+0xb4] ;  /* 0x0000b40001197983 */ /* 0x000f280000300800 */
[----:B-1----:R-:W4:Y:S04]  /*2f10*/  LDL.LU R2, [R1+0xb0] ;  /* 0x0000b00001027983 */ /* 0x002f280000300800 */
[----:B------:R-:W1:Y:S04]  /*2f20*/  S2R R3, SR_TID.X ;  /* 0x0000000000037919 */ /* 0x000e680000002100 */
[----:B------:R-:W-:Y:S04]  /*2f30*/  LDS.128 R4, [R0.X4+UR5] ;  /* 0x0000000500047984 */ /* 0x000fe80008004c00 */
[----:B------:R-:W-:Y:S04]  /*2f40*/  LDS.128 R8, [R0.X4+UR5+0x100] ;  /* 0x0001000500087984 */ /* 0x000fe80008004c00 */
[----:B------:R-:W4:Y:S04]  /*2f50*/  LDL.LU R34, [R1+0xac] ;  /* 0x0000ac0001227983 */ /* 0x000f280000300800 */
[----:B------:R-:W4:Y:S04]  /*2f60*/  LDL.LU R96, [R1+0xa8] ;  /* 0x0000a80001607983 */ /* 0x000f280000300800 */
[----:B------:R-:W4:Y:S01]  /*2f70*/  LDL.LU R35, [R1+0xa4] ;  /* 0x0000a40001237983 */ /* 0x000f220000300800 */
[----:B-1----:R-:W-:-:S03]  /*2f80*/  SHF.L.U32 R3, R3, 0x2, RZ ;  /* 0x0000000203037819 */ /* 0x002fc600000006ff */
[----:B------:R-:W4:Y:S01]  /*2f90*/  LDL.LU R33, [R1+0xa0] ;  /* 0x0000a00001217983 */ /* 0x000f220000300800 */
[----:B------:R-:W-:-:S03]  /*2fa0*/  LOP3.LUT R3, R3, 0x7c, RZ, 0xc0, !PT ;  /* 0x0000007c03037812 */ /* 0x000fc600078ec0ff */
[----:B------:R-:W4:Y:S01]  /*2fb0*/  LDL.LU R100, [R1+0x9c] ;  /* 0x00009c0001647983 */ /* 0x000f220000300800 */
[----:B------:R-:W-:-:S03]  /*2fc0*/  LEA R32, R3, UR8, 0x8 ;  /* 0x0000000803207c11 */ /* 0x000fc6000f8e40ff */
[----:B------:R-:W4:Y:S04]  /*2fd0*/  LDL.LU R99, [R1+0x98] ;  /* 0x0000980001637983 */ /* 0x000f280000300800 */
[----:B------:R-:W-:Y:S04]  /*2fe0*/  LDS.128 R28, [R32+0x100] ;  /* 0x00010000201c7984 */ /* 0x000fe80000000c00 */
[----:B------:R-:W-:Y:S04]  /*2ff0*/  LDS.128 R84, [R32+0x200] ;  /* 0x0002000020547984 */ /* 0x000fe80000000c00 */
[----:B------:R-:W2:Y:S04]  /*3000*/  LDS.128 R88, [R32] ;  /* 0x0000000020587984 */ /* 0x000ea80000000c00 */
[----:B------:R-:W1:Y:S04]  /*3010*/  LDS.128 R92, [R32+0x300] ;  /* 0x00030000205c7984 */ /* 0x000e680000000c00 */
[----:B------:R-:W1:Y:S04]  /*3020*/  S2R R3, SR_TID.X ;  /* 0x0000000000037919 */ /* 0x000e680000002100 */
[----:B------:R-:W4:Y:S04]  /*3030*/  LDL.LU R97, [R1+0x94] ;  /* 0x0000940001617983 */ /* 0x000f280000300800 */
[----:B------:R-:W2:Y:S04]  /*3040*/  LDS.128 R12, [R0.X4+UR5+0x200] ;  /* 0x00020005000c7984 */ /* 0x000ea80008004c00 */
[----:B------:R-:W-:Y:S04]  /*3050*/  LDS.128 R108, [R0.X4+UR5+0x1300] ;  /* 0x00130005006c7984 */ /* 0x000fe80008004c00 */
[----:B------:R-:W-:Y:S01]  /*3060*/  LDS.128 R248, [R0.X4+UR5+0x10a0] ;  /* 0x0010a00500f87984 */ /* 0x000fe20008004c00 */
[----:B-1----:R-:W-:-:S04]  /*3070*/  SHF.L.U32 R3, R3, 0x2, RZ ;  /* 0x0000000203037819 */ /* 0x002fc800000006ff */
[----:B------:R-:W-:-:S04]  /*3080*/  LOP3.LUT R3, R3, 0x3c, RZ, 0xc0, !PT ;  /* 0x0000003c03037812 */ /* 0x000fc800078ec0ff */
[----:B------:R-:W-:Y:S01]  /*3090*/  ISETP.GE.U32.AND P0, PT, R3, 0x2c, PT ;  /* 0x0000002c0300780c */ /* 0x000fe20003f06070 */
[C---:B--2---:R-:W-:Y:S01]  /*30a0*/  FFMA R16, R4.reuse, R88, R16 ;  /* 0x0000005804107223 */ /* 0x044fe20000000010 */
[C---:B---3--:R-:W-:Y:S01]  /*30b0*/  FFMA R18, R4.reuse, R28, R18 ;  /* 0x0000001c04127223 */ /* 0x048fe20000000012 */
[----:B----4-:R-:W-:-:S03]  /*30c0*/  FFMA R20, R4, R84, R19 ;  /* 0x0000005404147223 */ /* 0x010fc60000000013 */
[C---:B------:R-:W-:Y:S01]  /*30d0*/  FFMA R21, R5.reuse, R29, R18 ;  /* 0x0000001d05157223 */ /* 0x040fe20000000012 */
[----:B------:R-:W-:Y:S01]  /*30e0*/  FFMA R4, R4, R92, R17 ;  /* 0x0000005c04047223 */ /* 0x000fe20000000011 */
[C---:B------:R-:W-:Y:S01]  /*30f0*/  FFMA R3, R5.reuse, R85, R20 ;  /* 0x0000005505037223 */ /* 0x040fe20000000014 */
[C---:B------:R-:W-:Y:S01]  /*3100*/  FFMA R23, R5.reuse, R89, R16 ;  /* 0x0000005905177223 */ /* 0x040fe20000000010 */
[C---:B------:R-:W-:Y:S01]  /*3110*/  FFMA R20, R6.reuse, R30, R21 ;  /* 0x0000001e06147223 */ /* 0x040fe20000000015 */
[----:B------:R-:W-:Y:S01]  /*3120*/  FFMA R5, R5, R93, R4 ;  /* 0x0000005d05057223 */ /* 0x000fe20000000004 */
[C---:B------:R-:W-:Y:S01]  /*3130*/  FFMA R22, R6.reuse, R86, R3 ;  /* 0x0000005606167223 */ /* 0x040fe20000000003 */
[C---:B------:R-:W-:Y:S01]  /*3140*/  FFMA R4, R6.reuse, R90, R23 ;  /* 0x0000005a06047223 */ /* 0x040fe20000000017 */
[----:B------:R-:W1:Y:S01]  /*3150*/  LDS.128 R16, [R0.X4+UR5+0x300] ;  /* 0x0003000500107984 */ /* 0x000e620008004c00 */
[----:B------:R-:W-:Y:S01]  /*3160*/  FFMA R6, R6, R94, R5 ;  /* 0x0000005e06067223 */ /* 0x000fe20000000005 */
[C---:B------:R-:W-:Y:S01]  /*3170*/  FFMA R5, R7.reuse, R31, R20 ;  /* 0x0000001f07057223 */ /* 0x040fe20000000014 */
[----:B------:R-:W-:Y:S01]  /*3180*/  FFMA R3, R7, R87, R22 ;  /* 0x0000005707037223 */ /* 0x000fe20000000016 */
[C---:B------:R-:W-:Y:S01]  /*3190*/  FFMA R24, R8.reuse, R92, R24 ;  /* 0x0000005c08187223 */ /* 0x040fe20000000018 */
[C---:B------:R-:W-:Y:S01]  /*31a0*/  FFMA R22, R8.reuse, R84, R26 ;  /* 0x0000005408167223 */ /* 0x040fe2000000001a */
[C---:B------:R-:W-:Y:S01]  /*31b0*/  FFMA R20, R8.reuse, R28, R25 ;  /* 0x0000001c08147223 */ /* 0x040fe20000000019 */
[----:B------:R-:W-:-:S02]  /*31c0*/  FFMA R8, R8, R88, R2 ;  /* 0x0000005808087223 */ /* 0x000fc40000000002 */
[----:B------:R-:W2:Y:S01]  /*31d0*/  LDL.LU R2, [R1+0x90] ;  /* 0x0000900001027983 */ /* 0x000ea20000300800 */
[C---:B------:R-:W-:Y:S01]  /*31e0*/  FFMA R25, R9.reuse, R85, R22 ;  /* 0x0000005509197223 */ /* 0x040fe20000000016 */
[----:B------:R-:W-:Y:S01]  /*31f0*/  FFMA R27, R9, R29, R20 ;  /* 0x0000001d091b7223 */ /* 0x000fe20000000014 */
[C---:B------:R-:W-:Y:S01]  /*3200*/  FFMA R4, R7.reuse, R91, R4 ;  /* 0x0000005b07047223 */ /* 0x040fe20000000004 */
[----:B------:R-:W-:Y:S01]  /*3210*/  FFMA R6, R7, R95, R6 ;  /* 0x0000005f07067223 */ /* 0x000fe20000000006 */
[C---:B------:R-:W-:Y:S01]  /*3220*/  FFMA R7, R9.reuse, R93, R24 ;  /* 0x0000005d09077223 */ /* 0x040fe20000000018 */
[----:B------:R-:W-:Y:S01]  /*3230*/  FFMA R9, R9, R89, R8 ;  /* 0x0000005909097223 */ /* 0x000fe20000000008 */
[----:B------:R-:W3:Y:S01]  /*3240*/  LDL.LU R102, [R1+0x8c] ;  /* 0x00008c0001667983 */ /* 0x000ee20000300800 */
[C---:B------:R-:W-:Y:S01]  /*3250*/  FFMA R26, R10.reuse, R86, R25 ;  /* 0x000000560a1a7223 */ /* 0x040fe20000000019 */
[C---:B------:R-:W-:Y:S02]  /*3260*/  FFMA R24, R10.reuse, R30, R27 ;  /* 0x0000001e0a187223 */ /* 0x040fe4000000001b */
[----:B------:R-:W4:Y:S01]  /*3270*/  LDL.LU R106, [R1+0x88] ;  /* 0x00008800016a7983 */ /* 0x000f220000300800 */
[C---:B------:R-:W-:Y:S01]  /*3280*/  FFMA R8, R10.reuse, R94, R7 ;  /* 0x0000005e0a087223 */ /* 0x040fe20000000007 */
[----:B------:R-:W-:-:S02]  /*3290*/  FFMA R10, R10, R90, R9 ;  /* 0x0000005a0a0a7223 */ /* 0x000fc40000000009 */
[----:B------:R-:W4:Y:S01]  /*32a0*/  LDL.LU R105, [R1+0x84] ;  /* 0x0000840001697983 */ /* 0x000f220000300800 */
[C---:B------:R-:W-:Y:S01]  /*32b0*/  FFMA R9, R11.reuse, R87, R26 ;  /* 0x000000570b097223 */ /* 0x040fe2000000001a */
[C---:B------:R-:W-:Y:S02]  /*32c0*/  FFMA R7, R11.reuse, R31, R24 ;  /* 0x0000001f0b077223 */ /* 0x040fe40000000018 */
[----:B------:R-:W4:Y:S01]  /*32d0*/  LDL.LU R104, [R1+0x80] ;  /* 0x0000800001687983 */ /* 0x000f220000300800 */
[C---:B------:R-:W-:Y:S01]  /*32e0*/  FFMA R34, R12.reuse, R92, R34 ;  /* 0x0000005c0c227223 */ /* 0x040fe20000000022 */
[C---:B------:R-:W-:Y:S01]  /*32f0*/  FFMA R26, R12.reuse, R84, R96 ;  /* 0x000000540c1a7223 */ /* 0x040fe20000000060 */
[C---:B------:R-:W-:Y:S01]  /*3300*/  FFMA R24, R12.reuse, R28, R35 ;  /* 0x0000001c0c187223 */ /* 0x040fe20000000023 */
[C---:B------:R-:W-:Y:S01]  /*3310*/  FFMA R8, R11.reuse, R95, R8 ;  /* 0x0000005f0b087223 */ /* 0x040fe20000000008 */
[----:B------:R-:W-:Y:S01]  /*3320*/  FFMA R10, R11, R91, R10 ;  /* 0x0000005b0b0a7223 */ /* 0x000fe2000000000a */
[----:B------:R-:W4:Y:S01]  /*3330*/  LDL.LU R112, [R1+0x7c] ;  /* 0x00007c0001707983 */ /* 0x000f220000300800 */
[----:B------:R-:W-:Y:S01]  /*3340*/  FFMA R12, R12, R88, R33 ;  /* 0x000000580c0c7223 */ /* 0x000fe20000000021 */
[C---:B------:R-:W-:Y:S01]  /*3350*/  FFMA R11, R13.reuse, R93, R34 ;  /* 0x0000005d0d0b7223 */ /* 0x040fe20000000022 */
[C---:B------:R-:W-:Y:S01]  /*3360*/  FFMA R33, R13.reuse, R85, R26 ;  /* 0x000000550d217223 */ /* 0x040fe2000000001a */
[C---:B------:R-:W-:Y:S01]  /*3370*/  FFMA R35, R13.reuse, R29, R24 ;  /* 0x0000001d0d237223 */ /* 0x040fe20000000018 */
[----:B------:R-:W-:Y:S01]  /*3380*/  FFMA R13, R13, R89, R12 ;  /* 0x000000590d0d7223 */ /* 0x000fe2000000000c */
[C---:B------:R-:W-:Y:S01]  /*3390*/  FFMA R98, R14.reuse, R94, R11 ;  /* 0x0000005e0e627223 */ /* 0x040fe2000000000b */
[C---:B------:R-:W-:Y:S01]  /*33a0*/  FFMA R96, R14.reuse, R86, R33 ;  /* 0x000000560e607223 */ /* 0x040fe20000000021 */
[----:B------:R-:W4:Y:S01]  /*33b0*/  LDL.LU R103, [R1+0x78] ;  /* 0x0000780001677983 */ /* 0x000f220000300800 */
[C---:B------:R-:W-:Y:S01]  /*33c0*/  FFMA R34, R14.reuse, R90, R13 ;  /* 0x0000005a0e227223 */ /* 0x040fe2000000000d */
[----:B------:R-:W-:Y:S01]  /*33d0*/  FFMA R12, R14, R30, R35 ;  /* 0x0000001e0e0c7223 */ /* 0x000fe20000000023 */
[C---:B------:R-:W-:Y:S01]  /*33e0*/  FFMA R14, R15.reuse, R95, R98 ;  /* 0x0000005f0f0e7223 */ /* 0x040fe20000000062 */
[C---:B------:R-:W-:Y:S01]  /*33f0*/  FFMA R13, R15.reuse, R87, R96 ;  /* 0x000000570f0d7223 */ /* 0x040fe20000000060 */
[----:B------:R-:W-:Y:S01]  /*3400*/  FFMA R11, R15, R91, R34 ;  /* 0x0000005b0f0b7223 */ /* 0x000fe20000000022 */
[C---:B-1----:R-:W-:Y:S01]  /*3410*/  FFMA R98, R16.reuse, R92, R100 ;  /* 0x0000005c10627223 */ /* 0x042fe20000000064 */
[C---:B------:R-:W-:Y:S01]  /*3420*/  FFMA R96, R16.reuse, R84, R99 ;  /* 0x0000005410607223 */ /* 0x040fe20000000063 */
[----:B------:R-:W4:Y:S04]  /*3430*/  LDL.LU R101, [R1+0x74] ;  /* 0x0000740001657983 */ /* 0x000f280000300800 */
[----:B------:R-:W3:Y:S04]  /*3440*/  LDS.128 R20, [R0.X4+UR5+0x1000] ;  /* 0x0010000500147984 */ /* 0x000ee80008004c00 */
[----:B------:R-:W1:Y:S01]  /*3450*/  LDS.128 R24, [R0.X4+UR5+0x1100] ;  /* 0x0011000500187984 */ /* 0x000e620008004c00 */
[C---:B------:R-:W-:Y:S01]  /*3460*/  FFMA R34, R16.reuse, R28, R97 ;  /* 0x0000001c10227223 */ /* 0x040fe20000000061 */
[----:B--2---:R-:W-:-:S02]  /*3470*/  FFMA R16, R16, R88, R2 ;  /* 0x0000005810107223 */ /* 0x004fc40000000002 */
[----:B------:R-:W2:Y:S01]  /*3480*/  LDL.LU R2, [R1+0x70] ;  /* 0x0000700001027983 */ /* 0x000ea20000300800 */
[----:B------:R-:W-:Y:S01]  /*3490*/  FFMA R12, R15, R31, R12 ;  /* 0x0000001f0f0c7223 */ /* 0x000fe2000000000c */
[C---:B------:R-:W-:Y:S01]  /*34a0*/  FFMA R15, R17.reuse, R93, R98 ;  /* 0x0000005d110f7223 */ /* 0x040fe20000000062 */
[C---:B------:R-:W-:Y:S01]  /*34b0*/  FFMA R33, R17.reuse, R85, R96 ;  /* 0x0000005511217223 */ /* 0x040fe20000000060 */
[C---:B------:R-:W-:Y:S01]  /*34c0*/  FFMA R35, R17.reuse, R29, R34 ;  /* 0x0000001d11237223 */ /* 0x040fe20000000022 */
[----:B------:R-:W-:Y:S01]  /*34d0*/  FFMA R17, R17, R89, R16 ;  /* 0x0000005911117223 */ /* 0x000fe20000000010 */
[C---:B------:R-:W-:Y:S01]  /*34e0*/  FFMA R100, R18.reuse, R94, R15 ;  /* 0x0000005e12647223 */ /* 0x040fe2000000000f */
[C---:B------:R-:W-:Y:S01]  /*34f0*/  FFMA R34, R18.reuse, R86, R33 ;  /* 0x0000005612227223 */ /* 0x040fe20000000021 */
[C---:B------:R-:W-:Y:S01]  /*3500*/  FFMA R16, R18.reuse, R30, R35 ;  /* 0x0000001e12107223 */ /* 0x040fe20000000023 */
[----:B------:R-:W-:Y:S01]  /*3510*/  FFMA R18, R18, R90, R17 ;  /* 0x0000005a12127223 */ /* 0x000fe20000000011 */
[C---:B------:R-:W-:Y:S01]  /*3520*/  FFMA R15, R19.reuse, R95, R100 ;  /* 0x0000005f130f7223 */ /* 0x040fe20000000064 */
[----:B------:R-:W-:Y:S01]  /*3530*/  FFMA R17, R19, R87, R34 ;  /* 0x0000005713117223 */ /* 0x000fe20000000022 */
[C---:B---3--:R-:W-:Y:S01]  /*3540*/  FFMA R102, R20.reuse, R92, R102 ;  /* 0x0000005c14667223 */ /* 0x048fe20000000066 */
[C---:B----4-:R-:W-:Y:S01]  /*3550*/  FFMA R100, R20.reuse, R84, R106 ;  /* 0x0000005414647223 */ /* 0x050fe2000000006a */
[C---:B------:R-:W-:Y:S01]  /*3560*/  FFMA R34, R20.reuse, R28, R105 ;  /* 0x0000001c14227223 */ /* 0x040fe20000000069 */
[----:B------:R-:W3:Y:S01]  /*3570*/  LDS.128 R96, [R0.X4+UR5+0x1200] ;  /* 0x0012000500607984 */ /* 0x000ee20008004c00 */
[----:B------:R-:W-:-:S03]  /*3580*/  FFMA R20, R20, R88, R104 ;  /* 0x0000005814147223 */ /* 0x000fc60000000068 */
[----:B------:R-:W3:Y:S04]  /*3590*/  LDL.LU R104, [R1+0x6c] ;  /* 0x00006c0001687983 */ /* 0x000ee80000300800 */
[----:B------:R-:W4:Y:S04]  /*35a0*/  LDL.LU R107, [R1+0x68] ;  /* 0x00006800016b7983 */ /* 0x000f280000300800 */
[----:B------:R-:W4:Y:S04]  /*35b0*/  LDL.LU R106, [R1+0x64] ;  /* 0x00006400016a7983 */ /* 0x000f280000300800 */
[----:B------:R-:W4:Y:S01]  /*35c0*/  LDL.LU R105, [R1+0x60] ;  /* 0x0000600001697983 */ /* 0x000f220000300800 */
        /* <DEDUP_REMOVED lines=9> */
[----:B------:R-:W4:Y:S01]  /*3660*/  LDL.LU R114, [R1+0x5c] ;  /* 0x00005c0001727983 */ /* 0x000f220000300800 */
[----:B------:R-:W-:-:S03]  /*3670*/  FFMA R20, R22, R90, R21 ;  /* 0x0000005a16147223 */ /* 0x000fc60000000015 */
[----:B------:R-:W4:Y:S01]  /*3680*/  LDL.LU R113, [R1+0x58] ;  /* 0x0000580001717983 */ /* 0x000f220000300800 */
[C---:B------:R-:W-:Y:S01]  /*3690*/  FFMA R19, R23.reuse, R95, R102 ;  /* 0x0000005f17137223 */ /* 0x040fe20000000066 */
[C---:B------:R-:W-:Y:S01]  /*36a0*/  FFMA R21, R23.reuse, R87, R100 ;  /* 0x0000005717157223 */ /* 0x040fe20000000064 */
[----:B------:R-:W-:Y:S01]  /*36b0*/  FFMA R22, R23, R31, R34 ;  /* 0x0000001f17167223 */ /* 0x000fe20000000022 */
[C---:B-1----:R-:W-:Y:S01]  /*36c0*/  FFMA R102, R24.reuse, R92, R112 ;  /* 0x0000005c18667223 */ /* 0x042fe20000000070 */
[C---:B------:R-:W-:Y:S01]  /*36d0*/  FFMA R100, R24.reuse, R84, R103 ;  /* 0x0000005418647223 */ /* 0x040fe20000000067 */
[C---:B------:R-:W-:Y:S01]  /*36e0*/  FFMA R34, R24.reuse, R28, R101 ;  /* 0x0000001c18227223 */ /* 0x040fe20000000065 */
[----:B------:R-:W4:Y:S01]  /*36f0*/  LDL.LU R112, [R1+0x54] ;  /* 0x0000540001707983 */ /* 0x000f220000300800 */
[----:B--2---:R-:W-:-:S03]  /*3700*/  FFMA R24, R24, R88, R2 ;  /* 0x0000005818187223 */ /* 0x004fc60000000002 */
[----:B------:R-:W2:Y:S01]  /*3710*/  LDL.LU R2, [R1+0x50] ;  /* 0x0000500001027983 */ /* 0x000ea20000300800 */
[----:B------:R-:W-:Y:S01]  /*3720*/  FFMA R20, R23, R91, R20 ;  /* 0x0000005b17147223 */ /* 0x000fe20000000014 */
[C---:B------:R-:W-:Y:S01]  /*3730*/  FFMA R23, R25.reuse, R93, R102 ;  /* 0x0000005d19177223 */ /* 0x040fe20000000066 */
[C---:B------:R-:W-:Y:S02]  /*3740*/  FFMA R33, R25.reuse, R85, R100 ;  /* 0x0000005519217223 */ /* 0x040fe40000000064 */
[----:B------:R-:W1:Y:S01]  /*3750*/  LDS.128 R100, [R0.X4+UR5+0x2000] ;  /* 0x0020000500647984 */ /* 0x000e620008004c00 */
[C---:B------:R-:W-:Y:S01]  /*3760*/  FFMA R35, R25.reuse, R29, R34 ;  /* 0x0000001d19237223 */ /* 0x040fe20000000022 */
[----:B------:R-:W-:Y:S01]  /*3770*/  FFMA R25, R25, R89, R24 ;  /* 0x0000005919197223 */ /* 0x000fe20000000018 */
[C---:B------:R-:W-:Y:S01]  /*3780*/  FFMA R226, R26.reuse, R94, R23 ;  /* 0x0000005e1ae27223 */ /* 0x040fe20000000017 */
[C---:B------:R-:W-:Y:S01]  /*3790*/  FFMA R34, R26.reuse, R86, R33 ;  /* 0x000000561a227223 */ /* 0x040fe20000000021 */
[C---:B------:R-:W-:Y:S01]  /*37a0*/  FFMA R24, R26.reuse, R30, R35 ;  /* 0x0000001e1a187223 */ /* 0x040fe20000000023 */
[----:B------:R-:W-:-:S02]  /*37b0*/  FFMA R26, R26, R90, R25 ;  /* 0x0000005a1a1a7223 */ /* 0x000fc40000000019 */
[C---:B------:R-:W-:Y:S02]  /*37c0*/  FFMA R25, R27.reuse, R87, R34 ;  /* 0x000000571b197223 */ /* 0x040fe40000000022 */
[C---:B------:R-:W-:Y:S01]  /*37d0*/  FFMA R23, R27.reuse, R91, R26 ;  /* 0x0000005b1b177223 */ /* 0x040fe2000000001a */
[C---:B---3--:R-:W-:Y:S01]  /*37e0*/  FFMA R104, R96.reuse, R92, R104 ;  /* 0x0000005c60687223 */ /* 0x048fe20000000068 */
[C---:B------:R-:W-:Y:S01]  /*37f0*/  FFMA R226, R27.reuse, R95, R226 ;  /* 0x0000005f1be27223 */ /* 0x040fe200000000e2 */
[----:B------:R-:W-:Y:S01]  /*3800*/  FFMA R24, R27, R31, R24 ;  /* 0x0000001f1b187223 */ /* 0x000fe20000000018 */
[C---:B----4-:R-:W-:Y:S01]  /*3810*/  FFMA R34, R96.reuse, R84, R107 ;  /* 0x0000005460227223 */ /* 0x050fe2000000006b */
[C---:B------:R-:W-:Y:S01]  /*3820*/  FFMA R27, R97.reuse, R93, R104 ;  /* 0x0000005d611b7223 */ /* 0x040fe20000000068 */
[C---:B------:R-:W-:Y:S02]  /*3830*/  FFMA R26, R96.reuse, R28, R106 ;  /* 0x0000001c601a7223 */ /* 0x040fe4000000006a */
[C---:B------:R-:W-:Y:S01]  /*3840*/  FFMA R33, R97.reuse, R85, R34 ;  /* 0x0000005561217223 */ /* 0x040fe20000000022 */
[----:B------:R-:W-:Y:S01]  /*3850*/  FFMA R96, R96, R88, R105 ;  /* 0x0000005860607223 */ /* 0x000fe20000000069 */
[C---:B------:R-:W-:Y:S01]  /*3860*/  FFMA R35, R97.reuse, R29, R26 ;  /* 0x0000001d61237223 */ /* 0x040fe2000000001a */
[----:B------:R-:W3:Y:S02]  /*3870*/  LDS.128 R104, [R0.X4+UR5+0x2100] ;  /* 0x0021000500687984 */ /* 0x000ee40008004c00 */
        /* <DEDUP_REMOVED lines=8> */
[C---:B------:R-:W-:Y:S01]  /*3900*/  FFMA R223, R99.reuse, R31, R34 ;  /* 0x0000001f63df7223 */ /* 0x040fe20000000022 */
[C---:B------:R-:W-:Y:S01]  /*3910*/  FFMA R224, R99.reuse, R87, R224 ;  /* 0x0000005763e07223 */ /* 0x040fe200000000e0 */
[----:B------:R-:W-:Y:S01]  /*3920*/  FFMA R26, R99, R91, R26 ;  /* 0x0000005b631a7223 */ /* 0x000fe2000000001a */
[C---:B------:R-:W-:Y:S01]  /*3930*/  FFMA R27, R109.reuse, R93, R98 ;  /* 0x0000005d6d1b7223 */ /* 0x040fe20000000062 */
[C---:B------:R-:W-:Y:S01]  /*3940*/  FFMA R33, R109.reuse, R85, R96 ;  /* 0x000000556d217223 */ /* 0x040fe20000000060 */
[----:B------:R-:W-:Y:S01]  /*3950*/  FFMA R34, R108, R28, R112 ;  /* 0x0000001c6c227223 */ /* 0x000fe20000000070 */
[----:B------:R-:W4:Y:S03]  /*3960*/  LDS.128 R96, [R0.X4+UR5+0x2200] ;  /* 0x0022000500607984 */ /* 0x000f260008004c00 */
[----:B------:R-:W-:Y:S01]  /*3970*/  FFMA R35, R109, R29, R34 ;  /* 0x0000001d6d237223 */ /* 0x000fe20000000022 */
[C---:B------:R-:W-:Y:S01]  /*3980*/  FFMA R222, R110.reuse, R94, R27 ;  /* 0x0000005e6ede7223 */ /* 0x040fe2000000001b */
[----:B------:R-:W-:-:S02]  /*3990*/  FFMA R34, R110, R86, R33 ;  /* 0x000000566e227223 */ /* 0x000fc40000000021 */
[----:B------:R-:W-:Y:S01]  /*39a0*/  FFMA R220, R110, R30, R35 ;  /* 0x0000001e6edc7223 */ /* 0x000fe20000000023 */
[C---:B------:R-:W-:Y:S01]  /*39b0*/  FFMA R222, R111.reuse, R95, R222 ;  /* 0x0000005f6fde7223 */ /* 0x040fe200000000de */
[C---:B------:R-:W-:Y:S02]  /*39c0*/  FFMA R221, R111.reuse, R87, R34 ;  /* 0x000000576fdd7223 */ /* 0x040fe40000000022 */
[----:B------:R-:W-:Y:S01]  /*39d0*/  FFMA R220, R111, R31, R220 ;  /* 0x0000001f6fdc7223 */ /* 0x000fe200000000dc */
[C---:B-1----:R-:W-:Y:S01]  /*39e0*/  FFMA R174, R100.reuse, R84, R174 ;  /* 0x0000005464ae7223 */ /* 0x042fe200000000ae */
[----:B------:R-:W-:-:S03]  /*39f0*/  FFMA R34, R100, R28, R173 ;  /* 0x0000001c64227223 */ /* 0x000fc600000000ad */
[C---:B------:R-:W-:Y:S01]  /*3a00*/  FFMA R35, R101.reuse, R85, R174 ;  /* 0x0000005565237223 */ /* 0x040fe200000000ae */
[----:B------:R-:W-:-:S03]  /*3a10*/  FFMA R113, R101, R29, R34 ;  /* 0x0000001d65717223 */ /* 0x000fc60000000022 */
[C---:B------:R-:W-:Y:S01]  /*3a20*/  FFMA R34, R102.reuse, R86, R35 ;  /* 0x0000005666227223 */ /* 0x040fe20000000023 */
[----:B------:R-:W-:Y:S01]  /*3a30*/  FFMA R170, R102, R30, R113 ;  /* 0x0000001e66aa7223 */ /* 0x000fe20000000071 */
[C---:B---3--:R-:W-:Y:S02]  /*3a40*/  FFMA R178, R104.reuse, R84, R178 ;  /* 0x0000005468b27223 */ /* 0x048fe400000000b2 */
[C---:B------:R-:W-:Y:S01]  /*3a50*/  FFMA R171, R103.reuse, R87, R34 ;  /* 0x0000005767ab7223 */ /* 0x040fe20000000022 */
[----:B------:R-:W-:Y:S01]  /*3a60*/  FFMA R34, R104, R28, R177 ;  /* 0x0000001c68227223 */ /* 0x000fe200000000b1 */
[----:B------:R-:W-:Y:S01]  /*3a70*/  FFMA R170, R103, R31, R170 ;  /* 0x0000001f67aa7223 */ /* 0x000fe200000000aa */
[C---:B------:R-:W-:Y:S02]  /*3a80*/  FFMA R35, R105.reuse, R85, R178 ;  /* 0x0000005569237223 */ /* 0x040fe400000000b2 */
[----:B------:R-:W-:Y:S02]  /*3a90*/  FFMA R113, R105, R29, R34 ;  /* 0x0000001d69717223 */ /* 0x000fe40000000022 */
[----:B------:R-:W-:-:S02]  /*3aa0*/  FFMA R34, R106, R86, R35 ;  /* 0x000000566a227223 */ /* 0x000fc40000000023 */
[----:B------:R-:W-:Y:S02]  /*3ab0*/  FFMA R166, R106, R30, R113 ;  /* 0x0000001e6aa67223 */ /* 0x000fe40000000071 */
[C---:B------:R-:W-:Y:S02]  /*3ac0*/  FFMA R167, R107.reuse, R87, R34 ;  /* 0x000000576ba77223 */ /* 0x040fe40000000022 */
[----:B------:R-:W-:Y:S01]  /*3ad0*/  FFMA R166, R107, R31, R166 ;  /* 0x0000001f6ba67223 */ /* 0x000fe200000000a6 */
[C---:B----4-:R-:W-:Y:S01]  /*3ae0*/  FFMA R182, R96.reuse, R84, R182 ;  /* 0x0000005460b67223 */ /* 0x050fe200000000b6 */
[----:B------:R-:W-:-:S03]  /*3af0*/  FFMA R34, R96, R28, R181 ;  /* 0x0000001c60227223 */ /* 0x000fc600000000b5 */
[C---:B------:R-:W-:Y:S01]  /*3b00*/  FFMA R35, R97.reuse, R85, R182 ;  /* 0x0000005561237223 */ /* 0x040fe200000000b6 */
[----:B------:R-:W-:-:S03]  /*3b10*/  FFMA R113, R97, R29, R34 ;  /* 0x0000001d61717223 */ /* 0x000fc60000000022 */
[C---:B------:R-:W-:Y:S01]  /*3b20*/  FFMA R34, R98.reuse, R86, R35 ;  /* 0x0000005662227223 */ /* 0x040fe20000000023 */
[----:B------:R-:W-:-:S03]  /*3b30*/  FFMA R162, R98, R30, R113 ;  /* 0x0000001e62a27223 */ /* 0x000fc60000000071 */
[C---:B------:R-:W-:Y:S01]  /*3b40*/  FFMA R163, R99.reuse, R87, R34 ;  /* 0x0000005763a37223 */ /* 0x040fe20000000022 */
[----:B------:R-:W-:Y:S01]  /*3b50*/  FFMA R162, R99, R31, R162 ;  /* 0x0000001f63a27223 */ /* 0x000fe200000000a2 */
[----:B--2---:R-:W-:-:S04]  /*3b60*/  FFMA R108, R108, R88, R2 ;  /* 0x000000586c6c7223 */ /* 0x004fc80000000002 */
[----:B------:R-:W-:Y:S01]  /*3b70*/  FFMA R109, R109, R89, R108 ;  /* 0x000000596d6d7223 */ /* 0x000fe2000000006c */
[----:B------:R-:W-:-:S03]  /*3b80*/  FFMA R108, R100, R92, R175 ;  /* 0x0000005c646c7223 */ /* 0x000fc600000000af */
[----:B------:R-:W-:Y:S01]  /*3b90*/  FFMA R110, R110, R90, R109 ;  /* 0x0000005a6e6e7223 */ /* 0x000fe2000000006d */
[----:B------:R-:W-:-:S03]  /*3ba0*/  FFMA R33, R101, R93, R108 ;  /* 0x0000005d65217223 */ /* 0x000fc6000000006c */
[----:B------:R-:W-:Y:S02]  /*3bb0*/  FFMA R27, R111, R91, R110 ;  /* 0x0000005b6f1b7223 */ /* 0x000fe4000000006e */
[----:B------:R-:W1:Y:S01]  /*3bc0*/  LDS.128 R108, [R0.X4+UR5+0x2300] ;  /* 0x00230005006c7984 */ /* 0x000e620008004c00 */
[----:B------:R-:W-:Y:S01]  /*3bd0*/  FFMA R100, R100, R88, R172 ;  /* 0x0000005864647223 */ /* 0x000fe200000000ac */
[----:B------:R-:W-:-:S03]  /*3be0*/  FFMA R172, R102, R94, R33 ;  /* 0x0000005e66ac7223 */ /* 0x000fc60000000021 */
[----:B------:R-:W-:Y:S01]  /*3bf0*/  FFMA R101, R101, R89, R100 ;  /* 0x0000005965657223 */ /* 0x000fe20000000064 */
[----:B------:R-:W-:-:S03]  /*3c00*/  FFMA R100, R104, R92, R179 ;  /* 0x0000005c68647223 */ /* 0x000fc600000000b3 */
[----:B------:R-:W-:Y:S01]  /*3c10*/  FFMA R102, R102, R90, R101 ;  /* 0x0000005a66667223 */ /* 0x000fe20000000065 */
[----:B------:R-:W-:Y:S01]  /*3c20*/  FFMA R172, R103, R95, R172 ;  /* 0x0000005f67ac7223 */ /* 0x000fe200000000ac */
[----:B------:R-:W-:Y:S01]  /*3c30*/  FFMA R104, R104, R88, R176 ;  /* 0x0000005868687223 */ /* 0x000fe200000000b0 */
[----:B------:R-:W-:Y:S01]  /*3c40*/  FFMA R33, R105, R93, R100 ;  /* 0x0000005d69217223 */ /* 0x000fe20000000064 */
[----:B------:R-:W-:Y:S02]  /*3c50*/  FFMA R169, R103, R91, R102 ;  /* 0x0000005b67a97223 */ /* 0x000fe40000000066 */
[----:B------:R-:W2:Y:S01]  /*3c60*/  LDS.128 R100, [R0.X4+UR5+0x3000] ;  /* 0x0030000500647984 */ /* 0x000ea20008004c00 */
[----:B------:R-:W-:Y:S01]  /*3c70*/  FFMA R105, R105, R89, R104 ;  /* 0x0000005969697223 */ /* 0x000fe20000000068 */
[----:B------:R-:W-:Y:S01]  /*3c80*/  FFMA R168, R106, R94, R33 ;  /* 0x0000005e6aa87223 */ /* 0x000fe20000000021 */
[----:B------:R-:W-:Y:S02]  /*3c90*/  FFMA R104, R96, R92, R183 ;  /* 0x0000005c60687223 */ /* 0x000fe400000000b7 */
[----:B------:R-:W-:Y:S01]  /*3ca0*/  FFMA R106, R106, R90, R105 ;  /* 0x0000005a6a6a7223 */ /* 0x000fe20000000069 */
[----:B------:R-:W-:Y:S01]  /*3cb0*/  FFMA R168, R107, R95, R168 ;  /* 0x0000005f6ba87223 */ /* 0x000fe200000000a8 */
[----:B------:R-:W-:Y:S01]  /*3cc0*/  FFMA R33, R97, R93, R104 ;  /* 0x0000005d61217223 */ /* 0x000fe20000000068 */
[----:B------:R-:W-:Y:S01]  /*3cd0*/  FFMA R96, R96, R88, R180 ;  /* 0x0000005860607223 */ /* 0x000fe200000000b4 */
[----:B------:R-:W-:-:S02]  /*3ce0*/  FFMA R165, R107, R91, R106 ;  /* 0x0000005b6ba57223 */ /* 0x000fc4000000006a */
[----:B------:R-:W3:Y:S01]  /*3cf0*/  LDS.128 R104, [R0.X4+UR5+0x3100] ;  /* 0x0031000500687984 */ /* 0x000ee20008004c00 */
[----:B------:R-:W-:Y:S01]  /*3d00*/  FFMA R97, R97, R89, R96 ;  /* 0x0000005961617223 */ /* 0x000fe20000000060 */
[----:B------:R-:W-:-:S03]  /*3d10*/  FFMA R164, R98, R94, R33 ;  /* 0x0000005e62a47223 */ /* 0x000fc60000000021 */
[----:B------:R-:W-:Y:S01]  /*3d20*/  FFMA R98, R98, R90, R97 ;  /* 0x0000005a62627223 */ /* 0x000fe20000000061 */
[----:B------:R-:W-:-:S03]  /*3d30*/  FFMA R164, R99, R95, R164 ;  /* 0x0000005f63a47223 */ /* 0x000fc600000000a4 */
[----:B------:R-:W-:Y:S01]  /*3d40*/  FFMA R161, R99, R91, R98 ;  /* 0x0000005b63a17223 */ /* 0x000fe20000000062 */
[C---:B-1----:R-:W-:Y:S01]  /*3d50*/  FFMA R96, R108.reuse, R92, R187 ;  /* 0x0000005c6c607223 */ /* 0x042fe200000000bb */
[----:B------:R-:W-:-:S03]  /*3d60*/  FFMA R186, R108, R84, R186 ;  /* 0x000000546cba7223 */ /* 0x000fc600000000ba */
[C---:B------:R-:W-:Y:S02]  /*3d70*/  FFMA R33, R109.reuse, R93, R96 ;  /* 0x0000005d6d217223 */ /* 0x040fe40000000060 */
[----:B------:R-:W1:Y:S01]  /*3d80*/  LDS.128 R96, [R0.X4+UR5+0x3200] ;  /* 0x0032000500607984 */ /* 0x000e620008004c00 */
[C---:B------:R-:W-:Y:S01]  /*3d90*/  FFMA R34, R108.reuse, R28, R185 ;  /* 0x0000001c6c227223 */ /* 0x040fe200000000b9 */
[----:B------:R-:W-:Y:S01]  /*3da0*/  FFMA R108, R108, R88, R184 ;  /* 0x000000586c6c7223 */ /* 0x000fe200000000b8 */
[C---:B------:R-:W-:Y:S02]  /*3db0*/  FFMA R35, R109.reuse, R85, R186 ;  /* 0x000000556d237223 */ /* 0x040fe400000000ba */
[C---:B------:R-:W-:Y:S01]  /*3dc0*/  FFMA R113, R109.reuse, R29, R34 ;  /* 0x0000001d6d717223 */ /* 0x040fe20000000022 */
[----:B------:R-:W-:Y:S01]  /*3dd0*/  FFMA R109, R109, R89, R108 ;  /* 0x000000596d6d7223 */ /* 0x000fe2000000006c */
[C---:B------:R-:W-:Y:S01]  /*3de0*/  FFMA R34, R110.reuse, R86, R35 ;  /* 0x000000566e227223 */ /* 0x040fe20000000023 */
[C---:B------:R-:W-:Y:S01]  /*3df0*/  FFMA R160, R110.reuse, R94, R33 ;  /* 0x0000005e6ea07223 */ /* 0x040fe20000000021 */
[C---:B------:R-:W-:Y:S01]  /*3e00*/  FFMA R158, R110.reuse, R30, R113 ;  /* 0x0000001e6e9e7223 */ /* 0x040fe20000000071 */
[----:B------:R-:W-:Y:S01]  /*3e10*/  FFMA R110, R110, R90, R109 ;  /* 0x0000005a6e6e7223 */ /* 0x000fe2000000006d */
[C---:B------:R-:W-:Y:S01]  /*3e20*/  FFMA R159, R111.reuse, R87, R34 ;  /* 0x000000576f9f7223 */ /* 0x040fe20000000022 */
[C---:B--2---:R-:W-:Y:S01]  /*3e30*/  FFMA R34, R100.reuse, R28, R189 ;  /* 0x0000001c64227223 */ /* 0x044fe200000000bd */
[C---:B------:R-:W-:Y:S01]  /*3e40*/  FFMA R108, R100.reuse, R92, R191 ;  /* 0x0000005c646c7223 */ /* 0x040fe200000000bf */
[C---:B------:R-:W-:Y:S01]  /*3e50*/  FFMA R190, R100.reuse, R84, R190 ;  /* 0x0000005464be7223 */ /* 0x040fe200000000be */
[C---:B------:R-:W-:Y:S01]  /*3e60*/  FFMA R160, R111.reuse, R95, R160 ;  /* 0x0000005f6fa07223 */ /* 0x040fe200000000a0 */
[C---:B------:R-:W-:Y:S01]  /*3e70*/  FFMA R158, R111.reuse, R31, R158 ;  /* 0x0000001f6f9e7223 */ /* 0x040fe2000000009e */
[----:B------:R-:W-:Y:S01]  /*3e80*/  FFMA R33, R111, R91, R110 ;  /* 0x0000005b6f217223 */ /* 0x000fe2000000006e */
[----:B------:R-:W-:Y:S01]  /*3e90*/  FFMA R100, R100, R88, R188 ;  /* 0x0000005864647223 */ /* 0x000fe200000000bc */
[C---:B------:R-:W-:Y:S01]  /*3ea0*/  FFMA R111, R101.reuse, R29, R34 ;  /* 0x0000001d656f7223 */ /* 0x040fe20000000022 */
[C---:B------:R-:W-:Y:S01]  /*3eb0*/  FFMA R35, R101.reuse, R93, R108 ;  /* 0x0000005d65237223 */ /* 0x040fe2000000006c */
[C---:B------:R-:W-:Y:S01]  /*3ec0*/  FFMA R109, R101.reuse, R85, R190 ;  /* 0x00000055656d7223 */ /* 0x040fe200000000be */
[----:B------:R-:W2:Y:S01]  /*3ed0*/  LDS.128 R112, [R0.X4+UR5+0x3300] ;  /* 0x0033000500707984 */ /* 0x000ea20008004c00 */
[----:B------:R-:W-:Y:S01]  /*3ee0*/  FFMA R101, R101, R89, R100 ;  /* 0x0000005965657223 */ /* 0x000fe20000000064 */
[C---:B------:R-:W-:Y:S01]  /*3ef0*/  FFMA R100, R102.reuse, R30, R111 ;  /* 0x0000001e66647223 */ /* 0x040fe2000000006f */
[C---:B------:R-:W-:Y:S01]  /*3f00*/  FFMA R108, R102.reuse, R94, R35 ;  /* 0x0000005e666c7223 */ /* 0x040fe20000000023 */
[C---:B------:R-:W-:Y:S01]  /*3f10*/  FFMA R156, R102.reuse, R86, R109 ;  /* 0x00000056669c7223 */ /* 0x040fe2000000006d */
[----:B------:R-:W-:Y:S01]  /*3f20*/  FFMA R34, R102, R90, R101 ;  /* 0x0000005a66227223 */ /* 0x000fe20000000065 */
[----:B------:R-:W-:Y:S01]  /*3f30*/  FFMA R155, R103, R31, R100 ;  /* 0x0000001f679b7223 */ /* 0x000fe20000000064 */
[C---:B---3--:R-:W-:Y:S01]  /*3f40*/  FFMA R102, R104.reuse, R92, R195 ;  /* 0x0000005c68667223 */ /* 0x048fe200000000c3 */
        /* <DEDUP_REMOVED lines=9> */
[----:B------:R-:W-:Y:S01]  /*3fe0*/  FFMA R34, R103, R91, R34 ;  /* 0x0000005b67227223 */ /* 0x000fe20000000022 */
[C---:B------:R-:W-:Y:S01]  /*3ff0*/  FFMA R154, R106.reuse, R94, R35 ;  /* 0x0000005e6a9a7223 */ /* 0x040fe20000000023 */
[----:B------:R-:W3:Y:S01]  /*4000*/  LDS.128 R100, [R0.X4+UR5+0x4000] ;  /* 0x0040000500647984 */ /* 0x000ee20008004c00 */
[C---:B------:R-:W-:Y:S01]  /*4010*/  FFMA R104, R106.reuse, R86, R109 ;  /* 0x000000566a687223 */ /* 0x040fe2000000006d */
[C---:B------:R-:W-:Y:S01]  /*4020*/  FFMA R152, R106.reuse, R30, R111 ;  /* 0x0000001e6a987223 */ /* 0x040fe2000000006f */
[----:B------:R-:W-:-:S02]  /*4030*/  FFMA R106, R106, R90, R105 ;  /* 0x0000005a6a6a7223 */ /* 0x000fc40000000069 */
[C---:B------:R-:W-:Y:S01]  /*4040*/  FFMA R153, R107.reuse, R87, R104 ;  /* 0x000000576b997223 */ /* 0x040fe20000000068 */
[C---:B-1----:R-:W-:Y:S01]  /*4050*/  FFMA R104, R96.reuse, R28, R197 ;  /* 0x0000001c60687223 */ /* 0x042fe200000000c5 */
[C---:B------:R-:W-:Y:S01]  /*4060*/  FFMA R35, R107.reuse, R91, R106 ;  /* 0x0000005b6b237223 */ /* 0x040fe2000000006a */
[C---:B------:R-:W-:Y:S01]  /*4070*/  FFMA R106, R96.reuse, R92, R199 ;  /* 0x0000005c606a7223 */ /* 0x040fe200000000c7 */
[C---:B------:R-:W-:Y:S01]  /*4080*/  FFMA R154, R107.reuse, R95, R154 ;  /* 0x0000005f6b9a7223 */ /* 0x040fe2000000009a */
[----:B------:R-:W-:Y:S01]  /*4090*/  FFMA R152, R107, R31, R152 ;  /* 0x0000001f6b987223 */ /* 0x000fe20000000098 */
[C---:B------:R-:W-:Y:S01]  /*40a0*/  FFMA R117, R97.reuse, R29, R104 ;  /* 0x0000001d61757223 */ /* 0x040fe20000000068 */
[----:B------:R-:W-:Y:S02]  /*40b0*/  FFMA R109, R97, R93, R106 ;  /* 0x0000005d616d7223 */ /* 0x000fe4000000006a */
[----:B------:R-:W1:Y:S01]  /*40c0*/  LDS.128 R104, [R0.X4+UR5+0x4100] ;  /* 0x0041000500687984 */ /* 0x000e620008004c00 */
[C---:B------:R-:W-:Y:S01]  /*40d0*/  FFMA R198, R96.reuse, R84, R198 ;  /* 0x0000005460c67223 */ /* 0x040fe200000000c6 */
[----:B------:R-:W-:Y:S01]  /*40e0*/  FFMA R96, R96, R88, R196 ;  /* 0x0000005860607223 */ /* 0x000fe200000000c4 */
[----:B------:R-:W-:-:S02]  /*40f0*/  FFMA R108, R98, R30, R117 ;  /* 0x0000001e626c7223 */ /* 0x000fc40000000075 */
[C---:B------:R-:W-:Y:S01]  /*4100*/  FFMA R111, R97.reuse, R85, R198 ;  /* 0x00000055616f7223 */ /* 0x040fe200000000c6 */
[----:B------:R-:W-:Y:S01]  /*4110*/  FFMA R97, R97, R89, R96 ;  /* 0x0000005961617223 */ /* 0x000fe20000000060 */
[C---:B------:R-:W-:Y:S01]  /*4120*/  FFMA R149, R99.reuse, R31, R108 ;  /* 0x0000001f63957223 */ /* 0x040fe2000000006c */
[C---:B------:R-:W-:Y:S01]  /*4130*/  FFMA R110, R98.reuse, R94, R109 ;  /* 0x0000005e626e7223 */ /* 0x040fe2000000006d */
[C---:B------:R-:W-:Y:S01]  /*4140*/  FFMA R150, R98.reuse, R86, R111 ;  /* 0x0000005662967223 */ /* 0x040fe2000000006f */
[----:B------:R-:W-:Y:S01]  /*4150*/  FFMA R96, R98, R90, R97 ;  /* 0x0000005a62607223 */ /* 0x000fe20000000061 */
[C---:B--2---:R-:W-:Y:S01]  /*4160*/  FFMA R108, R112.reuse, R92, R203 ;  /* 0x0000005c706c7223 */ /* 0x044fe200000000cb */
        /* <DEDUP_REMOVED lines=8> */
[----:B------:R-:W2:Y:S01]  /*41f0*/  LDS.128 R108, [R0.X4+UR5+0x4200] ;  /* 0x00420005006c7984 */ /* 0x000ea20008004c00 */
[C---:B------:R-:W-:Y:S01]  /*4200*/  FFMA R117, R113.reuse, R29, R98 ;  /* 0x0000001d71757223 */ /* 0x040fe20000000062 */
[C---:B------:R-:W-:Y:S01]  /*4210*/  FFMA R98, R114.reuse, R86, R99 ;  /* 0x0000005672627223 */ /* 0x040fe20000000063 */
[----:B------:R-:W-:Y:S01]  /*4220*/  FFMA R113, R113, R89, R112 ;  /* 0x0000005971717223 */ /* 0x000fe20000000070 */
[C---:B------:R-:W-:Y:S01]  /*4230*/  FFMA R148, R114.reuse, R94, R97 ;  /* 0x0000005e72947223 */ /* 0x040fe20000000061 */
[C---:B------:R-:W-:Y:S01]  /*4240*/  FFMA R146, R114.reuse, R30, R117 ;  /* 0x0000001e72927223 */ /* 0x040fe20000000075 */
[C---:B------:R-:W-:Y:S01]  /*4250*/  FFMA R147, R115.reuse, R87, R98 ;  /* 0x0000005773937223 */ /* 0x040fe20000000062 */
[----:B------:R-:W-:Y:S01]  /*4260*/  FFMA R114, R114, R90, R113 ;  /* 0x0000005a72727223 */ /* 0x000fe20000000071 */
[C---:B---3--:R-:W-:Y:S01]  /*4270*/  FFMA R112, R100.reuse, R92, R207 ;  /* 0x0000005c64707223 */ /* 0x048fe200000000cf */
[C---:B------:R-:W-:Y:S01]  /*4280*/  FFMA R98, R100.reuse, R28, R205 ;  /* 0x0000001c64627223 */ /* 0x040fe200000000cd */
[C---:B------:R-:W-:Y:S01]  /*4290*/  FFMA R206, R100.reuse, R84, R206 ;  /* 0x0000005464ce7223 */ /* 0x040fe200000000ce */
[----:B------:R-:W-:Y:S01]  /*42a0*/  FFMA R100, R100, R88, R204 ;  /* 0x0000005864647223 */ /* 0x000fe200000000cc */
[----:B------:R-:W-:Y:S01]  /*42b0*/  FFMA R148, R115, R95, R148 ;  /* 0x0000005f73947223 */ /* 0x000fe20000000094 */
[----:B------:R-:W-:Y:S01]  /*42c0*/  FFMA R119, R101, R29, R98 ;  /* 0x0000001d65777223 */ /* 0x000fe20000000062 */
[C---:B------:R-:W-:Y:S01]  /*42d0*/  FFMA R146, R115.reuse, R31, R146 ;  /* 0x0000001f73927223 */ /* 0x040fe20000000092 */
[----:B------:R-:W-:Y:S01]  /*42e0*/  FFMA R97, R115, R91, R114 ;  /* 0x0000005b73617223 */ /* 0x000fe20000000072 */
[C---:B------:R-:W-:Y:S01]  /*42f0*/  FFMA R99, R101.reuse, R93, R112 ;  /* 0x0000005d65637223 */ /* 0x040fe20000000070 */
[C---:B------:R-:W-:Y:S01]  /*4300*/  FFMA R117, R101.reuse, R85, R206 ;  /* 0x0000005565757223 */ /* 0x040fe200000000ce */
[----:B------:R-:W3:Y:S01]  /*4310*/  LDS.128 R112, [R0.X4+UR5+0x4300] ;  /* 0x0043000500707984 */ /* 0x000ee20008004c00 */
[----:B------:R-:W-:Y:S01]  /*4320*/  FFMA R101, R101, R89, R100 ;  /* 0x0000005965657223 */ /* 0x000fe20000000064 */
[C---:B------:R-:W-:Y:S01]  /*4330*/  FFMA R100, R102.reuse, R30, R119 ;  /* 0x0000001e66647223 */ /* 0x040fe20000000077 */
[C---:B------:R-:W-:Y:S01]  /*4340*/  FFMA R116, R102.reuse, R94, R99 ;  /* 0x0000005e66747223 */ /* 0x040fe20000000063 */
[C---:B------:R-:W-:Y:S01]  /*4350*/  FFMA R144, R102.reuse, R86, R117 ;  /* 0x0000005666907223 */ /* 0x040fe20000000075 */
[----:B------:R-:W-:Y:S01]  /*4360*/  FFMA R98, R102, R90, R101 ;  /* 0x0000005a66627223 */ /* 0x000fe20000000065 */
[C---:B------:R-:W-:Y:S01]  /*4370*/  FFMA R143, R103.reuse, R31, R100 ;  /* 0x0000001f678f7223 */ /* 0x040fe20000000064 */
[C---:B-1----:R-:W-:Y:S01]  /*4380*/  FFMA R102, R104.reuse, R92, R211 ;  /* 0x0000005c68667223 */ /* 0x042fe200000000d3 */
        /* <DEDUP_REMOVED lines=8> */
[----:B------:R-:W1:Y:S01]  /*4410*/  LDS.128 R100, [R0.X4+UR5+0x5000] ;  /* 0x0050000500647984 */ /* 0x000e620008004c00 */
[----:B------:R-:W-:-:S02]  /*4420*/  FFMA R117, R105, R85, R210 ;  /* 0x0000005569757223 */ /* 0x000fc400000000d2 */
        /* <DEDUP_REMOVED lines=8> */
[----:B------:R-:W-:Y:S01]  /*44b0*/  FFMA R99, R107, R91, R106 ;  /* 0x0000005b6b637223 */ /* 0x000fe2000000006a */
[C---:B------:R-:W-:Y:S01]  /*44c0*/  FFMA R106, R108.reuse, R92, R215 ;  /* 0x0000005c6c6a7223 */ /* 0x040fe200000000d7 */
[----:B------:R-:W-:Y:S01]  /*44d0*/  FFMA R108, R108, R88, R212 ;  /* 0x000000586c6c7223 */ /* 0x000fe200000000d4 */
[C---:B------:R-:W-:Y:S01]  /*44e0*/  FFMA R119, R109.reuse, R85, R214 ;  /* 0x000000556d777223 */ /* 0x040fe200000000d6 */
[C---:B------:R-:W-:Y:S01]  /*44f0*/  FFMA R121, R109.reuse, R29, R104 ;  /* 0x0000001d6d797223 */ /* 0x040fe20000000068 */
[----:B------:R-:W-:Y:S01]  /*4500*/  FFMA R117, R109, R93, R106 ;  /* 0x0000005d6d757223 */ /* 0x000fe2000000006a */
[C---:B------:R-:W-:Y:S01]  /*4510*/  FFMA R142, R107.reuse, R95, R142 ;  /* 0x0000005f6b8e7223 */ /* 0x040fe2000000008e */
[----:B------:R-:W-:Y:S01]  /*4520*/  FFMA R128, R107, R31, R128 ;  /* 0x0000001f6b807223 */ /* 0x000fe20000000080 */
[----:B------:R-:W-:Y:S01]  /*4530*/  FFMA R109, R109, R89, R108 ;  /* 0x000000596d6d7223 */ /* 0x000fe2000000006c */
[----:B------:R-:W2:Y:S01]  /*4540*/  LDS.128 R104, [R0.X4+UR5+0x5100] ;  /* 0x0051000500687984 */ /* 0x000ea20008004c00 */
        /* <DEDUP_REMOVED lines=16> */
[----:B------:R-:W3:Y:S01]  /*4650*/  LDS.128 R108, [R0.X4+UR5+0x5200] ;  /* 0x00520005006c7984 */ /* 0x000ee20008004c00 */
[C---:B------:R-:W-:Y:S01]  /*4660*/  FFMA R136, R114.reuse, R94, R117 ;  /* 0x0000005e72887223 */ /* 0x040fe20000000075 */
        /* <DEDUP_REMOVED lines=10> */
[----:B------:R-:W-:Y:S01]  /*4710*/  FFMA R134, R115, R31, R134 ;  /* 0x0000001f73867223 */ /* 0x000fe20000000086 */
[C---:B------:R-:W-:Y:S01]  /*4720*/  FFMA R113, R101.reuse, R93, R114 ;  /* 0x0000005d65717223 */ /* 0x040fe20000000072 */
[C---:B------:R-:W-:Y:S01]  /*4730*/  FFMA R115, R101.reuse, R85, R112 ;  /* 0x0000005565737223 */ /* 0x040fe20000000070 */
[C---:B------:R-:W-:Y:S01]  /*4740*/  FFMA R117, R101.reuse, R29, R82 ;  /* 0x0000001d65757223 */ /* 0x040fe20000000052 */
[----:B------:R-:W-:-:S02]  /*4750*/  FFMA R101, R101, R89, R80 ;  /* 0x0000005965657223 */ /* 0x000fc40000000050 */
[----:B------:R-:W1:Y:S01]  /*4760*/  LDS.128 R80, [R0.X4+UR5+0x5300] ;  /* 0x0053000500507984 */ /* 0x000e620008004c00 */
[C---:B------:R-:W-:Y:S01]  /*4770*/  FFMA R132, R102.reuse, R94, R113 ;  /* 0x0000005e66847223 */ /* 0x040fe20000000071 */
[C---:B------:R-:W-:Y:S01]  /*4780*/  FFMA R100, R102.reuse, R86, R115 ;  /* 0x0000005666647223 */ /* 0x040fe20000000073 */
[C---:B------:R-:W-:Y:S01]  /*4790*/  FFMA R130, R102.reuse, R30, R117 ;  /* 0x0000001e66827223 */ /* 0x040fe20000000075 */
[----:B------:R-:W-:Y:S02]  /*47a0*/  FFMA R102, R102, R90, R101 ;  /* 0x0000005a66667223 */ /* 0x000fe40000000065 */
        /* <DEDUP_REMOVED lines=9> */
[----:B------:R-:W-:-:S02]  /*4840*/  FFMA R39, R105, R85, R100 ;  /* 0x0000005569277223 */ /* 0x000fc40000000064 */
[----:B------:R-:W2:Y:S01]  /*4850*/  LDS.128 R100, [R0.X4+UR5+0x6000] ;  /* 0x0060000500647984 */ /* 0x000ea20008004c00 */
[C---:B------:R-:W-:Y:S01]  /*4860*/  FFMA R113, R105.reuse, R29, R38 ;  /* 0x0000001d69717223 */ /* 0x040fe20000000026 */
[----:B------:R-:W-:Y:S01]  /*4870*/  FFMA R105, R105, R89, R36 ;  /* 0x0000005969697223 */ /* 0x000fe20000000024 */
[C---:B------:R-:W-:Y:S01]  /*4880*/  FFMA R104, R106.reuse, R86, R39 ;  /* 0x000000566a687223 */ /* 0x040fe20000000027 */
[C---:B------:R-:W-:Y:S01]  /*4890*/  FFMA R112, R106.reuse, R94, R37 ;  /* 0x0000005e6a707223 */ /* 0x040fe20000000025 */
[C---:B------:R-:W-:Y:S01]  /*48a0*/  FFMA R38, R106.reuse, R30, R113 ;  /* 0x0000001e6a267223 */ /* 0x040fe20000000071 */
[----:B------:R-:W-:Y:S01]  /*48b0*/  FFMA R36, R106, R90, R105 ;  /* 0x0000005a6a247223 */ /* 0x000fe20000000069 */
[C---:B------:R-:W-:Y:S01]  /*48c0*/  FFMA R37, R107.reuse, R87, R104 ;  /* 0x000000576b257223 */ /* 0x040fe20000000068 */
[C---:B---3--:R-:W-:Y:S01]  /*48d0*/  FFMA R106, R108.reuse, R92, R43 ;  /* 0x0000005c6c6a7223 */ /* 0x048fe2000000002b */
        /* <DEDUP_REMOVED lines=8> */
[----:B------:R-:W3:Y:S01]  /*4960*/  LDS.128 R104, [R0.X4+UR5+0x6100] ;  /* 0x0061000500687984 */ /* 0x000ee20008004c00 */
[C---:B------:R-:W-:Y:S01]  /*4970*/  FFMA R113, R109.reuse, R29, R42 ;  /* 0x0000001d6d717223 */ /* 0x040fe2000000002a */
        /* <DEDUP_REMOVED lines=15> */
[----:B------:R-:W1:Y:S01]  /*4a70*/  LDS.128 R108, [R0.X4+UR5+0x6200] ;  /* 0x00620005006c7984 */ /* 0x000e620008004c00 */
        /* <DEDUP_REMOVED lines=13> */
[----:B------:R-:W-:-:S02]  /*4b50*/  FFMA R48, R100, R88, R48 ;  /* 0x0000005864307223 */ /* 0x000fc40000000030 */
[C---:B------:R-:W-:Y:S01]  /*4b60*/  FFMA R113, R101.reuse, R29, R50 ;  /* 0x0000001d65717223 */ /* 0x040fe20000000032 */
[C---:B------:R-:W-:Y:S01]  /*4b70*/  FFMA R47, R101.reuse, R85, R82 ;  /* 0x00000055652f7223 */ /* 0x040fe20000000052 */
[C---:B------:R-:W-:Y:S01]  /*4b80*/  FFMA R81, R101.reuse, R93, R80 ;  /* 0x0000005d65517223 */ /* 0x040fe20000000050 */
[----:B------:R-:W-:Y:S01]  /*4b90*/  FFMA R101, R101, R89, R48 ;  /* 0x0000005965657223 */ /* 0x000fe20000000030 */
[C---:B------:R-:W-:Y:S01]  /*4ba0*/  FFMA R100, R102.reuse, R30, R113 ;  /* 0x0000001e66647223 */ /* 0x040fe20000000071 */
        /* <DEDUP_REMOVED lines=15> */
[----:B------:R-:W3:Y:S01]  /*4ca0*/  LDS.128 R52, [R0.X4+UR5+0x7000] ;  /* 0x0070000500347984 */ /* 0x000ee20008004c00 */
[C---:B------:R-:W-:Y:S01]  /*4cb0*/  FFMA R100, R106.reuse, R94, R103 ;  /* 0x0000005e6a647223 */ /* 0x040fe20000000067 */
[----:B------:R-:W-:Y:S01]  /*4cc0*/  FFMA R114, R106, R90, R113 ;  /* 0x0000005a6a727223 */ /* 0x000fe20000000071 */
[----:B------:R-:W-:-:S02]  /*4cd0*/  FFMA R105, R105, R29, R104 ;  /* 0x0000001d69697223 */ /* 0x000fc40000000068 */
[----:B------:R-:W-:Y:S01]  /*4ce0*/  FFMA R113, R107, R95, R100 ;  /* 0x0000005f6b717223 */ /* 0x000fe20000000064 */
[C---:B-1----:R-:W-:Y:S01]  /*4cf0*/  FFMA R100, R108.reuse, R84, R58 ;  /* 0x000000546c647223 */ /* 0x042fe2000000003a */
[C---:B------:R-:W-:Y:S01]  /*4d00*/  FFMA R58, R108.reuse, R92, R59 ;  /* 0x0000005c6c3a7223 */ /* 0x040fe2000000003b */
[----:B------:R-:W-:Y:S01]  /*4d10*/  FFMA R56, R108, R88, R56 ;  /* 0x000000586c387223 */ /* 0x000fe20000000038 */
[C---:B------:R-:W-:Y:S01]  /*4d20*/  FFMA R112, R106.reuse, R86, R101 ;  /* 0x000000566a707223 */ /* 0x040fe20000000065 */
[----:B------:R-:W-:Y:S01]  /*4d30*/  FFMA R106, R106, R30, R105 ;  /* 0x0000001e6a6a7223 */ /* 0x000fe20000000069 */
        /* <DEDUP_REMOVED lines=42> */
[----:B------:R-:W-:Y:S01]  /*4fe0*/  LDS.128 R100, [R32+0x210] ;  /* 0x0002100020647984 */ /* 0x000fe20000000c00 */
[----:B------:R-:W-:Y:S01]  /*4ff0*/  FFMA R122, R54, R30, R53 ;  /* 0x0000001e367a7223 */ /* 0x000fe20000000035 */
[----:B------:R-:W-:-:S02]  /*5000*/  FFMA R123, R55, R91, R52 ;  /* 0x0000005b377b7223 */ /* 0x000fc40000000034 */
[----:B------:R-:W3:Y:S01]  /*5010*/  LDS.128 R48, [R0.X4+UR5+0x7300] ;  /* 0x0073000500307984 */ /* 0x000ee20008004c00 */
        /* <DEDUP_REMOVED lines=9> */
[----:B------:R-:W-:Y:S01]  /*50b0*/  FFMA R127, R57, R89, R68 ;  /* 0x00000059397f7223 */ /* 0x000fe20000000044 */
[C---:B------:R-:W-:Y:S01]  /*50c0*/  FFMA R126, R58.reuse, R30, R55 ;  /* 0x0000001e3a7e7223 */ /* 0x040fe20000000037 */
[----:B------:R-:W-:Y:S01]  /*50d0*/  FFMA R124, R58, R86, R53 ;  /* 0x000000563a7c7223 */ /* 0x000fe20000000035 */
[----:B------:R-:W-:Y:S01]  /*50e0*/  LDS.128 R68, [R32+0x110] ;  /* 0x0001100020447984 */ /* 0x000fe20000000c00 */
[----:B------:R-:W-:-:S03]  /*50f0*/  FFMA R112, R107, R87, R112 ;  /* 0x000000576b707223 */ /* 0x000fc60000000070 */
[----:B------:R-:W1:Y:S01]  /*5100*/  LDS.128 R52, [R0.X4+UR5+0x10] ;  /* 0x0000100500347984 */ /* 0x000e620008004c00 */
[C---:B------:R-:W-:Y:S01]  /*5110*/  FFMA R114, R107.reuse, R91, R114 ;  /* 0x0000005b6b727223 */ /* 0x040fe20000000072 */
[----:B------:R-:W-:Y:S02]  /*5120*/  FFMA R115, R107, R31, R106 ;  /* 0x0000001f6b737223 */ /* 0x000fe4000000006a */
[----:B------:R-:W4:Y:S01]  /*5130*/  LDS.128 R64, [R32+0x10] ;  /* 0x0000100020407984 */ /* 0x000f220000000c00 */
[----:B------:R-:W-:-:S03]  /*5140*/  FFMA R125, R57, R93, R56 ;  /* 0x0000005d397d7223 */ /* 0x000fc60000000038 */
[----:B------:R-:W4:Y:S01]  /*5150*/  LDS.128 R104, [R32+0x310] ;  /* 0x0003100020687984 */ /* 0x000f220000000c00 */
[C---:B------:R-:W-:Y:S01]  /*5160*/  FFMA R127, R58.reuse, R90, R127 ;  /* 0x0000005a3a7f7223 */ /* 0x040fe2000000007f */
[----:B------:R-:W-:Y:S01]  /*5170*/  FFMA R125, R58, R94, R125 ;  /* 0x0000005e3a7d7223 */ /* 0x000fe2000000007d */
[C---:B------:R-:W-:Y:S01]  /*5180*/  FFMA R124, R59.reuse, R87, R124 ;  /* 0x000000573b7c7223 */ /* 0x040fe2000000007c */
[C---:B------:R-:W-:Y:S01]  /*5190*/  FFMA R126, R59.reuse, R31, R126 ;  /* 0x0000001f3b7e7223 */ /* 0x040fe2000000007e */
[C---:B------:R-:W-:Y:S01]  /*51a0*/  FFMA R127, R59.reuse, R91, R127 ;  /* 0x0000005b3b7f7223 */ /* 0x040fe2000000007f */
[----:B------:R-:W-:Y:S01]  /*51b0*/  FFMA R125, R59, R95, R125 ;  /* 0x0000005f3b7d7223 */ /* 0x000fe2000000007d */
[C---:B--2---:R-:W-:Y:S01]  /*51c0*/  FFMA R206, R60.reuse, R92, R75 ;  /* 0x0000005c3cce7223 */ /* 0x044fe2000000004b */
        /* <DEDUP_REMOVED lines=17> */
[----:B------:R-:W3:Y:S01]  /*52e0*/  LDS.128 R60, [R0.X4+UR5+0x210] ;  /* 0x00021005003c7984 */ /* 0x000ee20008004c00 */
        /* <DEDUP_REMOVED lines=12> */
[C---:B-1----:R-:W-:Y:S01]  /*53b0*/  FFMA R28, R52.reuse, R68, R5 ;  /* 0x00000044341c7223 */ /* 0x042fe20000000005 */
[C---:B------:R-:W-:Y:S01]  /*53c0*/  FFMA R30, R52.reuse, R100, R3 ;  /* 0x00000064341e7223 */ /* 0x040fe20000000003 */
[C---:B----4-:R-:W-:Y:S01]  /*53d0*/  FFMA R4, R52.reuse, R64, R4 ;  /* 0x0000004034047223 */ /* 0x050fe20000000004 */
[----:B------:R-:W-:Y:S01]  /*53e0*/  FFMA R6, R52, R104, R6 ;  /* 0x0000006834067223 */ /* 0x000fe20000000006 */
[C---:B------:R-:W-:Y:S01]  /*53f0*/  FFMA R5, R53.reuse, R69, R28 ;  /* 0x0000004535057223 */ /* 0x040fe2000000001c */
[C---:B------:R-:W-:Y:S01]  /*5400*/  FFMA R3, R53.reuse, R101, R30 ;  /* 0x0000006535037223 */ /* 0x040fe2000000001e */
[C---:B------:R-:W-:Y:S01]  /*5410*/  FFMA R49, R53.reuse, R65, R4 ;  /* 0x0000004135317223 */ /* 0x040fe20000000004 */
[----:B------:R-:W1:Y:S01]  /*5420*/  LDS.128 R28, [R0.X4+UR5+0x310] ;  /* 0x00031005001c7984 */ /* 0x000e620008004c00 */
[----:B------:R-:W-:Y:S01]  /*5430*/  FFMA R53, R53, R105, R6 ;  /* 0x0000006935357223 */ /* 0x000fe20000000006 */
[C---:B------:R-:W-:Y:S01]  /*5440*/  FFMA R6, R54.reuse, R70, R5 ;  /* 0x0000004636067223 */ /* 0x040fe20000000005 */
[C---:B------:R-:W-:Y:S01]  /*5450*/  FFMA R4, R54.reuse, R66, R49 ;  /* 0x0000004236047223 */ /* 0x040fe20000000031 */
[C---:B------:R-:W-:Y:S01]  /*5460*/  FFMA R95, R51.reuse, R95, R94 ;  /* 0x0000005f335f7223 */ /* 0x040fe2000000005e */
[C---:B------:R-:W-:Y:S01]  /*5470*/  FFMA R87, R51.reuse, R87, R78 ;  /* 0x0000005733577223 */ /* 0x040fe2000000004e */
[----:B------:R-:W-:Y:S01]  /*5480*/  FFMA R51, R51, R91, R50 ;  /* 0x0000005b33337223 */ /* 0x000fe20000000032 */
[----:B------:R-:W-:Y:S01]  /*5490*/  FFMA R50, R54, R102, R3 ;  /* 0x0000006636327223 */ /* 0x000fe20000000003 */
[-C--:B------:R-:W-:Y:S01]  /*54a0*/  FFMA R49, R67, R55.reuse, R4 ;  /* 0x0000003743317223 */ /* 0x080fe20000000004 */
[----:B------:R-:W-:Y:S01]  /*54b0*/  FFMA R3, R71, R55, R6 ;  /* 0x0000003747037223 */ /* 0x000fe20000000006 */
[C---:B--2---:R-:W-:Y:S01]  /*54c0*/  FFMA R6, R56.reuse, R100, R9 ;  /* 0x0000006438067223 */ /* 0x044fe20000000009 */
[----:B------:R-:W-:Y:S01]  /*54d0*/  FFMA R4, R56, R68, R7 ;  /* 0x0000004438047223 */ /* 0x000fe20000000007 */
[----:B------:R-:W-:Y:S01]  /*54e0*/  FFMA R54, R54, R106, R53 ;  /* 0x0000006a36367223 */ /* 0x000fe20000000035 */
[----:B------:R-:W-:Y:S01]  /*54f0*/  FFMA R8, R56, R104, R8 ;  /* 0x0000006838087223 */ /* 0x000fe20000000008 */
[C---:B------:R-:W-:Y:S01]  /*5500*/  FFMA R53, R57.reuse, R101, R6 ;  /* 0x0000006539357223 */ /* 0x040fe20000000006 */
[----:B------:R-:W-:-:S02]  /*5510*/  FFMA R73, R57, R69, R4 ;  /* 0x0000004539497223 */ /* 0x000fc40000000004 */
[----:B------:R-:W2:Y:S01]  /*5520*/  LDS.128 R4, [R0.X4+UR5+0x1010] ;  /* 0x0010100500047984 */ /* 0x000ea20008004c00 */
[----:B------:R-:W-:Y:S01]  /*5530*/  FFMA R9, R57, R105, R8 ;  /* 0x0000006939097223 */ /* 0x000fe20000000008 */
[----:B------:R-:W-:Y:S01]  /*5540*/  FFMA R8, R58, R70, R73 ;  /* 0x000000463a087223 */ /* 0x000fe20000000049 */
[-C--:B------:R-:W-:Y:S01]  /*5550*/  FFMA R50, R103, R55.reuse, R50 ;  /* 0x0000003767327223 */ /* 0x080fe20000000032 */
[----:B------:R-:W-:Y:S01]  /*5560*/  FFMA R10, R56, R64, R10 ;  /* 0x00000040380a7223 */ /* 0x000fe2000000000a */
[----:B------:R-:W-:Y:S01]  /*5570*/  FFMA R55, R107, R55, R54 ;  /* 0x000000376b377223 */ /* 0x000fe20000000036 */
[----:B------:R-:W-:Y:S01]  /*5580*/  FFMA R54, R58, R102, R53 ;  /* 0x000000663a367223 */ /* 0x000fe20000000035 */
[----:B------:R-:W-:Y:S01]  /*5590*/  FFMA R53, R71, R59, R8 ;  /* 0x0000003b47357223 */ /* 0x000fe20000000008 */
[----:B------:R-:W-:Y:S01]  /*55a0*/  FFMA R57, R57, R65, R10 ;  /* 0x0000004139397223 */ /* 0x000fe2000000000a */
[----:B---3--:R-:W-:Y:S01]  /*55b0*/  FFMA R8, R60, R100, R13 ;  /* 0x000000643c087223 */ /* 0x008fe2000000000d */
[----:B------:R-:W-:Y:S01]  /*55c0*/  FFMA R52, R58, R106, R9 ;  /* 0x0000006a3a347223 */ /* 0x000fe20000000009 */
[----:B------:R-:W-:Y:S01]  /*55d0*/  FFMA R14, R60, R104, R14 ;  /* 0x000000683c0e7223 */ /* 0x000fe2000000000e */
[----:B------:R-:W-:Y:S01]  /*55e0*/  FFMA R58, R58, R66, R57 ;  /* 0x000000423a3a7223 */ /* 0x000fe20000000039 */
[C---:B------:R-:W-:Y:S01]  /*55f0*/  FFMA R12, R60.reuse, R68, R12 ;  /* 0x000000443c0c7223 */ /* 0x040fe2000000000c */
[----:B------:R-:W-:Y:S01]  /*5600*/  FFMA R60, R60, R64, R11 ;  /* 0x000000403c3c7223 */ /* 0x000fe2000000000b */
[----:B------:R-:W-:-:S02]  /*5610*/  FFMA R57, R61, R101, R8 ;  /* 0x000000653d397223 */ /* 0x000fc40000000008 */
[----:B------:R-:W3:Y:S01]  /*5620*/  LDS.128 R8, [R0.X4+UR5+0x1110] ;  /* 0x0011100500087984 */ /* 0x000ee20008004c00 */
[C---:B------:R-:W-:Y:S01]  /*5630*/  FFMA R13, R61.reuse, R105, R14 ;  /* 0x000000693d0d7223 */ /* 0x040fe2000000000e */
[----:B------:R-:W-:Y:S01]  /*5640*/  FFMA R73, R61, R69, R12 ;  /* 0x000000453d497223 */ /* 0x000fe2000000000c */
[-C--:B------:R-:W-:Y:S01]  /*5650*/  FFMA R52, R107, R59.reuse, R52 ;  /* 0x0000003b6b347223 */ /* 0x080fe20000000034 */
[-C--:B------:R-:W-:Y:S01]  /*5660*/  FFMA R54, R103, R59.reuse, R54 ;  /* 0x0000003b67367223 */ /* 0x080fe20000000036 */
[C---:B------:R-:W-:Y:S01]  /*5670*/  FFMA R12, R62.reuse, R106, R13 ;  /* 0x0000006a3e0c7223 */ /* 0x040fe2000000000d */
[----:B------:R-:W-:Y:S01]  /*5680*/  FFMA R59, R67, R59, R58 ;  /* 0x0000003b433b7223 */ /* 0x000fe2000000003a */
[----:B------:R-:W-:Y:S01]  /*5690*/  FFMA R58, R62, R102, R57 ;  /* 0x000000663e3a7223 */ /* 0x000fe20000000039 */
[----:B------:R-:W-:Y:S01]  /*56a0*/  FFMA R61, R61, R65, R60 ;  /* 0x000000413d3d7223 */ /* 0x000fe2000000003c */
[----:B------:R-:W-:Y:S01]  /*56b0*/  FFMA R57, R107, R63, R12 ;  /* 0x0000003f6b397223 */ /* 0x000fe2000000000c */
[C---:B-1----:R-:W-:Y:S01]  /*56c0*/  FFMA R14, R28.reuse, R104, R15 ;  /* 0x000000681c0e7223 */ /* 0x042fe2000000000f */
        /* <DEDUP_REMOVED lines=8> */
[----:B------:R-:W-:Y:S01]  /*5750*/  FFMA R29, R29, R65, R18 ;  /* 0x000000411d1d7223 */ /* 0x000fe20000000012 */
[----:B------:R-:W1:Y:S01]  /*5760*/  LDS.128 R12, [R0.X4+UR5+0x1210] ;  /* 0x00121005000c7984 */ /* 0x000e620008004c00 */
[C---:B------:R-:W-:Y:S01]  /*5770*/  FFMA R60, R30.reuse, R106, R17 ;  /* 0x0000006a1e3c7223 */ /* 0x040fe20000000011 */
[C---:B------:R-:W-:Y:S01]  /*5780*/  FFMA R28, R30.reuse, R102, R61 ;  /* 0x000000661e1c7223 */ /* 0x040fe2000000003d */
[C---:B------:R-:W-:Y:S01]  /*5790*/  FFMA R18, R30.reuse, R70, R73 ;  /* 0x000000461e127223 */ /* 0x040fe20000000049 */
[----:B------:R-:W-:Y:S01]  /*57a0*/  FFMA R16, R30, R66, R29 ;  /* 0x000000421e107223 */ /* 0x000fe2000000001d */
[-C--:B------:R-:W-:Y:S01]  /*57b0*/  FFMA R29, R107, R31.reuse, R60 ;  /* 0x0000001f6b1d7223 */ /* 0x080fe2000000003c */
[-C--:B------:R-:W-:Y:S01]  /*57c0*/  FFMA R28, R103, R31.reuse, R28 ;  /* 0x0000001f671c7223 */ /* 0x080fe2000000001c */
[-C--:B------:R-:W-:Y:S01]  /*57d0*/  FFMA R30, R71, R31.reuse, R18 ;  /* 0x0000001f471e7223 */ /* 0x080fe20000000012 */
[----:B------:R-:W-:Y:S01]  /*57e0*/  FFMA R31, R67, R31, R16 ;  /* 0x0000001f431f7223 */ /* 0x000fe20000000010 */
[C---:B--2---:R-:W-:Y:S01]  /*57f0*/  FFMA R18, R4.reuse, R104, R19 ;  /* 0x0000006804127223 */ /* 0x044fe20000000013 */
[C---:B------:R-:W-:Y:S01]  /*5800*/  FFMA R16, R4.reuse, R100, R21 ;  /* 0x0000006404107223 */ /* 0x040fe20000000015 */
[----:B------:R-:W-:-:S02]  /*5810*/  FFMA R22, R4, R68, R22 ;  /* 0x0000004404167223 */ /* 0x000fc40000000016 */
[C---:B------:R-:W-:Y:S01]  /*5820*/  FFMA R21, R5.reuse, R105, R18 ;  /* 0x0000006905157223 */ /* 0x040fe20000000012 */
[C---:B------:R-:W-:Y:S01]  /*5830*/  FFMA R61, R5.reuse, R101, R16 ;  /* 0x00000065053d7223 */ /* 0x040fe20000000010 */
[C---:B------:R-:W-:Y:S01]  /*5840*/  FFMA R73, R5.reuse, R69, R22 ;  /* 0x0000004505497223 */ /* 0x040fe20000000016 */
[----:B------:R-:W2:Y:S01]  /*5850*/  LDS.128 R16, [R0.X4+UR5+0x1310] ;  /* 0x0013100500107984 */ /* 0x000ea20008004c00 */
[----:B------:R-:W-:Y:S02]  /*5860*/  FFMA R20, R4, R64, R20 ;  /* 0x0000004004147223 */ /* 0x000fe40000000014 */
[C---:B------:R-:W-:Y:S01]  /*5870*/  FFMA R4, R6.reuse, R70, R73 ;  /* 0x0000004606047223 */ /* 0x040fe20000000049 */
[----:B------:R-:W-:Y:S01]  /*5880*/  FFMA R22, R6, R106, R21 ;  /* 0x0000006a06167223 */ /* 0x000fe20000000015 */
[----:B------:R-:W-:Y:S02]  /*5890*/  FFMA R5, R5, R65, R20 ;  /* 0x0000004105057223 */ /* 0x000fe40000000014 */
[-C--:B------:R-:W-:Y:S01]  /*58a0*/  FFMA R21, R71, R7.reuse, R4 ;  /* 0x0000000747157223 */ /* 0x080fe20000000004 */
[----:B---3--:R-:W-:Y:S01]  /*58b0*/  FFMA R4, R8, R100, R25 ;  /* 0x0000006408047223 */ /* 0x008fe20000000019 */
[C---:B------:R-:W-:Y:S01]  /*58c0*/  FFMA R20, R6.reuse, R102, R61 ;  /* 0x0000006606147223 */ /* 0x040fe2000000003d */
[----:B------:R-:W-:Y:S01]  /*58d0*/  FFMA R60, R6, R66, R5 ;  /* 0x00000042063c7223 */ /* 0x000fe20000000005 */
[-C--:B------:R-:W-:Y:S01]  /*58e0*/  FFMA R22, R107, R7.reuse, R22 ;  /* 0x000000076b167223 */ /* 0x080fe20000000016 */
[C---:B------:R-:W-:Y:S01]  /*58f0*/  FFMA R226, R8.reuse, R104, R226 ;  /* 0x0000006808e27223 */ /* 0x040fe200000000e2 */
[-C--:B------:R-:W-:Y:S01]  /*5900*/  FFMA R20, R103, R7.reuse, R20 ;  /* 0x0000000767147223 */ /* 0x080fe20000000014 */
[----:B------:R-:W-:Y:S01]  /*5910*/  FFMA R60, R67, R7, R60 ;  /* 0x00000007433c7223 */ /* 0x000fe2000000003c */
[C---:B------:R-:W-:Y:S01]  /*5920*/  FFMA R24, R8.reuse, R68, R24 ;  /* 0x0000004408187223 */ /* 0x040fe20000000018 */
[C---:B------:R-:W-:Y:S01]  /*5930*/  FFMA R25, R9.reuse, R101, R4 ;  /* 0x0000006509197223 */ /* 0x040fe20000000004 */
[----:B------:R-:W-:Y:S01]  /*5940*/  FFMA R8, R8, R64, R23 ;  /* 0x0000004008087223 */ /* 0x000fe20000000017 */
[----:B------:R-:W3:Y:S01]  /*5950*/  LDS.128 R4, [R0.X4+UR5+0x2010] ;  /* 0x0020100500047984 */ /* 0x000ee20008004c00 */
[C---:B------:R-:W-:Y:S01]  /*5960*/  FFMA R23, R9.reuse, R105, R226 ;  /* 0x0000006909177223 */ /* 0x040fe200000000e2 */
[C---:B------:R-:W-:Y:S01]  /*5970*/  FFMA R61, R9.reuse, R69, R24 ;  /* 0x00000045093d7223 */ /* 0x040fe20000000018 */
[----:B------:R-:W-:Y:S01]  /*5980*/  FFMA R9, R9, R65, R8 ;  /* 0x0000004109097223 */ /* 0x000fe20000000008 */
[-C--:B------:R-:W-:Y:S01]  /*5990*/  FFMA R58, R103, R63.reuse, R58 ;  /* 0x0000003f673a7223 */ /* 0x080fe2000000003a */
[-C--:B------:R-:W-:Y:S01]  /*59a0*/  FFMA R56, R71, R63.reuse, R56 ;  /* 0x0000003f47387223 */ /* 0x080fe20000000038 */
[----:B------:R-:W-:Y:S01]  /*59b0*/  FFMA R63, R67, R63, R62 ;  /* 0x0000003f433f7223 */ /* 0x000fe2000000003e */
[C---:B------:R-:W-:Y:S01]  /*59c0*/  FFMA R62, R10.reuse, R106, R23 ;  /* 0x0000006a0a3e7223 */ /* 0x040fe20000000017 */
[C---:B------:R-:W-:Y:S01]  /*59d0*/  FFMA R24, R10.reuse, R102, R25 ;  /* 0x000000660a187223 */ /* 0x040fe20000000019 */
[C---:B------:R-:W-:Y:S01]  /*59e0*/  FFMA R8, R10.reuse, R70, R61 ;  /* 0x000000460a087223 */ /* 0x040fe2000000003d */
[----:B------:R-:W-:-:S03]  /*59f0*/  FFMA R10, R10, R66, R9 ;  /* 0x000000420a0a7223 */ /* 0x000fc60000000009 */
[-C--:B------:R-:W-:Y:S01]  /*5a00*/  FFMA R23, R71, R11.reuse, R8 ;  /* 0x0000000b47177223 */ /* 0x080fe20000000008 */
[-C--:B------:R-:W-:Y:S01]  /*5a10*/  FFMA R61, R67, R11.reuse, R10 ;  /* 0x0000000b433d7223 */ /* 0x080fe2000000000a */
[C---:B-1----:R-:W-:Y:S01]  /*5a20*/  FFMA R10, R12.reuse, R104, R225 ;  /* 0x000000680c0a7223 */ /* 0x042fe200000000e1 */
[C---:B------:R-:W-:Y:S01]  /*5a30*/  FFMA R8, R12.reuse, R68, R223 ;  /* 0x000000440c087223 */ /* 0x040fe200000000df */
[C---:B------:R-:W-:Y:S01]  /*5a40*/  FFMA R224, R12.reuse, R100, R224 ;  /* 0x000000640ce07223 */ /* 0x040fe200000000e0 */
[-C--:B------:R-:W-:Y:S01]  /*5a50*/  FFMA R25, R107, R11.reuse, R62 ;  /* 0x0000000b6b197223 */ /* 0x080fe2000000003e */
        /* <DEDUP_REMOVED lines=15> */
[-C--:B------:R-:W-:Y:S01]  /*5b50*/  FFMA R72, R107, R15.reuse, R72 ;  /* 0x0000000f6b487223 */ /* 0x080fe20000000048 */
[-C--:B------:R-:W-:Y:S01]  /*5b60*/  FFMA R62, R103, R15.reuse, R62 ;  /* 0x0000000f673e7223 */ /* 0x080fe2000000003e */
[-C--:B------:R-:W-:Y:S01]  /*5b70*/  FFMA R26, R71, R15.reuse, R26 ;  /* 0x0000000f471a7223 */ /* 0x080fe2000000001a */
[----:B------:R-:W-:Y:S01]  /*5b80*/  FFMA R73, R67, R15, R14 ;  /* 0x0000000f43497223 */ /* 0x000fe2000000000e */
[C---:B------:R-:W-:Y:S01]  /*5b90*/  FFMA R75, R17.reuse, R101, R12 ;  /* 0x00000065114b7223 */ /* 0x040fe2000000000c */
[C---:B------:R-:W-:Y:S01]  /*5ba0*/  FFMA R77, R17.reuse, R69, R220 ;  /* 0x00000045114d7223 */ /* 0x040fe200000000dc */
[----:B------:R-:W2:Y:S01]  /*5bb0*/  LDS.128 R12, [R0.X4+UR5+0x2210] ;  /* 0x00221005000c7984 */ /* 0x000ea20008004c00 */
[C---:B------:R-:W-:Y:S01]  /*5bc0*/  FFMA R27, R17.reuse, R105, R222 ;  /* 0x00000069111b7223 */ /* 0x040fe200000000de */
[----:B------:R-:W-:Y:S01]  /*5bd0*/  FFMA R17, R17, R65, R16 ;  /* 0x0000004111117223 */ /* 0x000fe20000000010 */
[C---:B------:R-:W-:Y:S01]  /*5be0*/  FFMA R16, R18.reuse, R70, R77 ;  /* 0x0000004612107223 */ /* 0x040fe2000000004d */
[C---:B------:R-:W-:Y:S01]  /*5bf0*/  FFMA R74, R18.reuse, R102, R75 ;  /* 0x00000066124a7223 */ /* 0x040fe2000000004b */
[----:B------:R-:W-:-:S02]  /*5c00*/  FFMA R78, R18, R106, R27 ;  /* 0x0000006a124e7223 */ /* 0x000fc4000000001b */
[-C--:B------:R-:W-:Y:S01]  /*5c10*/  FFMA R75, R71, R19.reuse, R16 ;  /* 0x00000013474b7223 */ /* 0x080fe20000000010 */
[----:B---3--:R-:W-:Y:S01]  /*5c20*/  FFMA R16, R4, R100, R171 ;  /* 0x0000006404107223 */ /* 0x008fe200000000ab */
[----:B------:R-:W-:Y:S01]  /*5c30*/  FFMA R76, R18, R66, R17 ;  /* 0x00000042124c7223 */ /* 0x000fe20000000011 */
[-C--:B------:R-:W-:Y:S01]  /*5c40*/  FFMA R27, R107, R19.reuse, R78 ;  /* 0x000000136b1b7223 */ /* 0x080fe2000000004e */
[----:B------:R-:W-:Y:S01]  /*5c50*/  FFMA R74, R103, R19, R74 ;  /* 0x00000013674a7223 */ /* 0x000fe2000000004a */
[----:B------:R-:W-:Y:S01]  /*5c60*/  FFMA R79, R5, R101, R16 ;  /* 0x00000065054f7223 */ /* 0x000fe20000000010 */
[----:B------:R-:W-:Y:S02]  /*5c70*/  FFMA R76, R67, R19, R76 ;  /* 0x00000013434c7223 */ /* 0x000fe4000000004c */
[----:B------:R-:W3:Y:S01]  /*5c80*/  LDS.128 R16, [R0.X4+UR5+0x2310] ;  /* 0x0023100500107984 */ /* 0x000ee20008004c00 */
[C---:B------:R-:W-:Y:S01]  /*5c90*/  FFMA R172, R4.reuse, R104, R172 ;  /* 0x0000006804ac7223 */ /* 0x040fe200000000ac */
[C---:B------:R-:W-:Y:S01]  /*5ca0*/  FFMA R170, R4.reuse, R68, R170 ;  /* 0x0000004404aa7223 */ /* 0x040fe200000000aa */
[----:B------:R-:W-:-:S02]  /*5cb0*/  FFMA R4, R4, R64, R169 ;  /* 0x0000004004047223 */ /* 0x000fc400000000a9 */
[C---:B------:R-:W-:Y:S01]  /*5cc0*/  FFMA R77, R5.reuse, R105, R172 ;  /* 0x00000069054d7223 */ /* 0x040fe200000000ac */
[C---:B------:R-:W-:Y:S01]  /*5cd0*/  FFMA R85, R5.reuse, R69, R170 ;  /* 0x0000004505557223 */ /* 0x040fe200000000aa */
[----:B------:R-:W-:Y:S01]  /*5ce0*/  FFMA R5, R5, R65, R4 ;  /* 0x0000004105057223 */ /* 0x000fe20000000004 */
[C---:B------:R-:W-:Y:S01]  /*5cf0*/  FFMA R4, R6.reuse, R102, R79 ;  /* 0x0000006606047223 */ /* 0x040fe2000000004f */
[C---:B------:R-:W-:Y:S01]  /*5d00*/  FFMA R202, R6.reuse, R106, R77 ;  /* 0x0000006a06ca7223 */ /* 0x040fe2000000004d */
[C---:B------:R-:W-:Y:S01]  /*5d10*/  FFMA R200, R6.reuse, R70, R85 ;  /* 0x0000004606c87223 */ /* 0x040fe20000000055 */
[----:B------:R-:W-:Y:S01]  /*5d20*/  FFMA R6, R6, R66, R5 ;  /* 0x0000004206067223 */ /* 0x000fe20000000005 */
[-C--:B------:R-:W-:Y:S01]  /*5d30*/  FFMA R201, R103, R7.reuse, R4 ;  /* 0x0000000767c97223 */ /* 0x080fe20000000004 */
[C---:B-1----:R-:W-:Y:S01]  /*5d40*/  FFMA R4, R8.reuse, R100, R167 ;  /* 0x0000006408047223 */ /* 0x042fe200000000a7 */
[C---:B------:R-:W-:Y:S01]  /*5d50*/  FFMA R166, R8.reuse, R68, R166 ;  /* 0x0000004408a67223 */ /* 0x040fe200000000a6 */
[C---:B------:R-:W-:Y:S01]  /*5d60*/  FFMA R168, R8.reuse, R104, R168 ;  /* 0x0000006808a87223 */ /* 0x040fe200000000a8 */
[----:B------:R-:W-:Y:S01]  /*5d70*/  FFMA R8, R8, R64, R165 ;  /* 0x0000004008087223 */ /* 0x000fe200000000a5 */
[----:B------:R-:W-:Y:S01]  /*5d80*/  FFMA R202, R107, R7, R202 ;  /* 0x000000076bca7223 */ /* 0x000fe200000000ca */
[----:B------:R-:W-:Y:S01]  /*5d90*/  FFMA R89, R9, R69, R166 ;  /* 0x0000004509597223 */ /* 0x000fe200000000a6 */
[-C--:B------:R-:W-:Y:S01]  /*5da0*/  FFMA R200, R71, R7.reuse, R200 ;  /* 0x0000000747c87223 */ /* 0x080fe200000000c8 */
[----:B------:R-:W-:Y:S01]  /*5db0*/  FFMA R77, R67, R7, R6 ;  /* 0x00000007434d7223 */ /* 0x000fe20000000006 */
[C---:B------:R-:W-:Y:S01]  /*5dc0*/  FFMA R85, R9.reuse, R101, R4 ;  /* 0x0000006509557223 */ /* 0x040fe20000000004 */
[C---:B------:R-:W-:Y:S01]  /*5dd0*/  FFMA R79, R9.reuse, R105, R168 ;  /* 0x00000069094f7223 */ /* 0x040fe200000000a8 */
[----:B------:R-:W1:Y:S01]  /*5de0*/  LDS.128 R4, [R0.X4+UR5+0x3010] ;  /* 0x0030100500047984 */ /* 0x000e620008004c00 */
[----:B------:R-:W-:Y:S01]  /*5df0*/  FFMA R9, R9, R65, R8 ;  /* 0x0000004109097223 */ /* 0x000fe20000000008 */
[C---:B------:R-:W-:Y:S01]  /*5e00*/  FFMA R8, R10.reuse, R70, R89 ;  /* 0x000000460a087223 */ /* 0x040fe20000000059 */
[C---:B------:R-:W-:Y:S01]  /*5e10*/  FFMA R84, R10.reuse, R106, R79 ;  /* 0x0000006a0a547223 */ /* 0x040fe2000000004f */
[----:B------:R-:W-:-:S02]  /*5e20*/  FFMA R198, R10, R102, R85 ;  /* 0x000000660ac67223 */ /* 0x000fc40000000055 */
[-C--:B------:R-:W-:Y:S01]  /*5e30*/  FFMA R197, R71, R11.reuse, R8 ;  /* 0x0000000b47c57223 */ /* 0x080fe20000000008 */
[----:B--2---:R-:W-:Y:S01]  /*5e40*/  FFMA R8, R12, R100, R163 ;  /* 0x000000640c087223 */ /* 0x004fe200000000a3 */
[----:B------:R-:W-:Y:S01]  /*5e50*/  FFMA R78, R10, R66, R9 ;  /* 0x000000420a4e7223 */ /* 0x000fe20000000009 */
        /* <DEDUP_REMOVED lines=13> */
[C---:B------:R-:W-:Y:S01]  /*5f30*/  FFMA R194, R14.reuse, R70, R89 ;  /* 0x000000460ec27223 */ /* 0x040fe20000000059 */
[----:B------:R-:W-:Y:S01]  /*5f40*/  FFMA R14, R14, R66, R13 ;  /* 0x000000420e0e7223 */ /* 0x000fe2000000000d */
[-C--:B------:R-:W-:Y:S01]  /*5f50*/  FFMA R195, R103, R15.reuse, R12 ;  /* 0x0000000f67c37223 */ /* 0x080fe2000000000c */
[C---:B---3--:R-:W-:Y:S01]  /*5f60*/  FFMA R12, R16.reuse, R100, R159 ;  /* 0x00000064100c7223 */ /* 0x048fe2000000009f */
[-C--:B------:R-:W-:Y:S01]  /*5f70*/  FFMA R196, R107, R15.reuse, R196 ;  /* 0x0000000f6bc47223 */ /* 0x080fe200000000c4 */
[-C--:B------:R-:W-:Y:S01]  /*5f80*/  FFMA R194, R71, R15.reuse, R194 ;  /* 0x0000000f47c27223 */ /* 0x080fe200000000c2 */
[----:B------:R-:W-:Y:S01]  /*5f90*/  FFMA R79, R67, R15, R14 ;  /* 0x0000000f434f7223 */ /* 0x000fe2000000000e */
[C---:B------:R-:W-:Y:S01]  /*5fa0*/  FFMA R160, R16.reuse, R104, R160 ;  /* 0x0000006810a07223 */ /* 0x040fe200000000a0 */
[C---:B------:R-:W-:Y:S01]  /*5fb0*/  FFMA R158, R16.reuse, R68, R158 ;  /* 0x00000044109e7223 */ /* 0x040fe2000000009e */
[C---:B------:R-:W-:Y:S01]  /*5fc0*/  FFMA R85, R17.reuse, R101, R12 ;  /* 0x0000006511557223 */ /* 0x040fe2000000000c */
[----:B------:R-:W-:Y:S01]  /*5fd0*/  FFMA R16, R16, R64, R33 ;  /* 0x0000004010107223 */ /* 0x000fe20000000021 */
        /* <DEDUP_REMOVED lines=8> */
[----:B-1----:R-:W-:-:S02]  /*6060*/  FFMA R156, R4, R100, R156 ;  /* 0x00000064049c7223 */ /* 0x002fc4000000009c */
[-C--:B------:R-:W-:Y:S01]  /*6070*/  FFMA R191, R71, R19.reuse, R16 ;  /* 0x0000001347bf7223 */ /* 0x080fe20000000010 */
[----:B------:R-:W-:Y:S01]  /*6080*/  FFMA R33, R67, R19, R18 ;  /* 0x0000001343217223 */ /* 0x000fe20000000012 */
[C---:B------:R-:W-:Y:S01]  /*6090*/  FFMA R18, R4.reuse, R104, R157 ;  /* 0x0000006804127223 */ /* 0x040fe2000000009d */
[C---:B------:R-:W-:Y:S01]  /*60a0*/  FFMA R16, R4.reuse, R68, R155 ;  /* 0x0000004404107223 */ /* 0x040fe2000000009b */
[----:B------:R-:W-:Y:S01]  /*60b0*/  FFMA R89, R5, R101, R156 ;  /* 0x0000006505597223 */ /* 0x000fe2000000009c */
[-C--:B------:R-:W-:Y:S01]  /*60c0*/  FFMA R193, R107, R19.reuse, R84 ;  /* 0x000000136bc17223 */ /* 0x080fe20000000054 */
[----:B------:R-:W-:Y:S01]  /*60d0*/  FFMA R192, R103, R19, R192 ;  /* 0x0000001367c07223 */ /* 0x000fe200000000c0 */
[C---:B------:R-:W-:Y:S01]  /*60e0*/  FFMA R85, R5.reuse, R105, R18 ;  /* 0x0000006905557223 */ /* 0x040fe20000000012 */
[----:B------:R-:W-:Y:S01]  /*60f0*/  FFMA R91, R5, R69, R16 ;  /* 0x00000045055b7223 */ /* 0x000fe20000000010 */
[----:B------:R-:W-:Y:S01]  /*6100*/  FFMA R34, R4, R64, R34 ;  /* 0x0000004004227223 */ /* 0x000fe20000000022 */
[----:B------:R-:W1:Y:S01]  /*6110*/  LDS.128 R16, [R0.X4+UR5+0x3310] ;  /* 0x0033100500107984 */ /* 0x000e620008004c00 */
[----:B------:R-:W-:-:S02]  /*6120*/  FFMA R4, R6, R102, R89 ;  /* 0x0000006606047223 */ /* 0x000fc40000000059 */
[----:B------:R-:W-:Y:S01]  /*6130*/  FFMA R5, R5, R65, R34 ;  /* 0x0000004105057223 */ /* 0x000fe20000000022 */
[C---:B--2---:R-:W-:Y:S01]  /*6140*/  FFMA R154, R8.reuse, R104, R154 ;  /* 0x00000068089a7223 */ /* 0x044fe2000000009a */
[----:B------:R-:W-:Y:S01]  /*6150*/  FFMA R189, R103, R7, R4 ;  /* 0x0000000767bd7223 */ /* 0x000fe20000000004 */
[C---:B------:R-:W-:Y:S01]  /*6160*/  FFMA R4, R8.reuse, R100, R153 ;  /* 0x0000006408047223 */ /* 0x040fe20000000099 */
[C---:B------:R-:W-:Y:S01]  /*6170*/  FFMA R152, R8.reuse, R68, R152 ;  /* 0x0000004408987223 */ /* 0x040fe20000000098 */
[----:B------:R-:W-:Y:S01]  /*6180*/  FFMA R8, R8, R64, R35 ;  /* 0x0000004008087223 */ /* 0x000fe20000000023 */
        /* <DEDUP_REMOVED lines=8> */
[-C--:B------:R-:W-:Y:S01]  /*6210*/  FFMA R188, R71, R7.reuse, R188 ;  /* 0x0000000747bc7223 */ /* 0x080fe200000000bc */
[----:B------:R-:W-:Y:S01]  /*6220*/  FFMA R34, R67, R7, R34 ;  /* 0x0000000743227223 */ /* 0x000fe20000000022 */
[C---:B------:R-:W-:Y:S01]  /*6230*/  FFMA R84, R10.reuse, R106, R35 ;  /* 0x0000006a0a547223 */ /* 0x040fe20000000023 */
[----:B------:R-:W2:Y:S01]  /*6240*/  LDS.128 R4, [R0.X4+UR5+0x4010] ;  /* 0x0040100500047984 */ /* 0x000ea20008004c00 */
[C---:B------:R-:W-:Y:S01]  /*6250*/  FFMA R186, R10.reuse, R102, R85 ;  /* 0x000000660aba7223 */ /* 0x040fe20000000055 */
[C---:B------:R-:W-:Y:S01]  /*6260*/  FFMA R8, R10.reuse, R70, R89 ;  /* 0x000000460a087223 */ /* 0x040fe20000000059 */
[----:B------:R-:W-:-:S03]  /*6270*/  FFMA R10, R10, R66, R9 ;  /* 0x000000420a0a7223 */ /* 0x000fc60000000009 */
[-C--:B------:R-:W-:Y:S01]  /*6280*/  FFMA R185, R71, R11.reuse, R8 ;  /* 0x0000000b47b97223 */ /* 0x080fe20000000008 */
[-C--:B------:R-:W-:Y:S01]  /*6290*/  FFMA R35, R67, R11.reuse, R10 ;  /* 0x0000000b43237223 */ /* 0x080fe2000000000a */
[C---:B---3--:R-:W-:Y:S01]  /*62a0*/  FFMA R10, R12.reuse, R104, R151 ;  /* 0x000000680c0a7223 */ /* 0x048fe20000000097 */
[C---:B------:R-:W-:Y:S01]  /*62b0*/  FFMA R8, R12.reuse, R68, R149 ;  /* 0x000000440c087223 */ /* 0x040fe20000000095 */
[-C--:B------:R-:W-:Y:S01]  /*62c0*/  FFMA R187, R107, R11.reuse, R84 ;  /* 0x0000000b6bbb7223 */ /* 0x080fe20000000054 */
[----:B------:R-:W-:Y:S01]  /*62d0*/  FFMA R186, R103, R11, R186 ;  /* 0x0000000b67ba7223 */ /* 0x000fe200000000ba */
[C---:B------:R-:W-:Y:S01]  /*62e0*/  FFMA R85, R13.reuse, R105, R10 ;  /* 0x000000690d557223 */ /* 0x040fe2000000000a */
[----:B------:R-:W-:Y:S01]  /*62f0*/  FFMA R91, R13, R69, R8 ;  /* 0x000000450d5b7223 */ /* 0x000fe20000000008 */
[C---:B------:R-:W-:Y:S01]  /*6300*/  FFMA R150, R12.reuse, R100, R150 ;  /* 0x000000640c967223 */ /* 0x040fe20000000096 */
[----:B------:R-:W3:Y:S01]  /*6310*/  LDS.128 R8, [R0.X4+UR5+0x4110] ;  /* 0x0041100500087984 */ /* 0x000ee20008004c00 */
[----:B------:R-:W-:-:S02]  /*6320*/  FFMA R96, R12, R64, R96 ;  /* 0x000000400c607223 */ /* 0x000fc40000000060 */
[C---:B------:R-:W-:Y:S02]  /*6330*/  FFMA R89, R13.reuse, R101, R150 ;  /* 0x000000650d597223 */ /* 0x040fe40000000096 */
[----:B------:R-:W-:Y:S02]  /*6340*/  FFMA R13, R13, R65, R96 ;  /* 0x000000410d0d7223 */ /* 0x000fe40000000060 */
[----:B------:R-:W-:Y:S01]  /*6350*/  FFMA R12, R14, R102, R89 ;  /* 0x000000660e0c7223 */ /* 0x000fe20000000059 */
[C---:B-1----:R-:W-:Y:S01]  /*6360*/  FFMA R148, R16.reuse, R104, R148 ;  /* 0x0000006810947223 */ /* 0x042fe20000000094 */
[C---:B------:R-:W-:Y:S02]  /*6370*/  FFMA R146, R16.reuse, R68, R146 ;  /* 0x0000004410927223 */ /* 0x040fe40000000092 */
[----:B------:R-:W-:Y:S01]  /*6380*/  FFMA R183, R103, R15, R12 ;  /* 0x0000000f67b77223 */ /* 0x000fe2000000000c */
[----:B------:R-:W-:Y:S01]  /*6390*/  FFMA R12, R16, R100, R147 ;  /* 0x00000064100c7223 */ /* 0x000fe20000000093 */
[C---:B------:R-:W-:Y:S01]  /*63a0*/  FFMA R184, R14.reuse, R106, R85 ;  /* 0x0000006a0eb87223 */ /* 0x040fe20000000055 */
[C---:B------:R-:W-:Y:S01]  /*63b0*/  FFMA R182, R14.reuse, R70, R91 ;  /* 0x000000460eb67223 */ /* 0x040fe2000000005b */
[----:B------:R-:W-:Y:S01]  /*63c0*/  FFMA R84, R14, R66, R13 ;  /* 0x000000420e547223 */ /* 0x000fe2000000000d */
[----:B------:R-:W-:Y:S01]  /*63d0*/  FFMA R16, R16, R64, R97 ;  /* 0x0000004010107223 */ /* 0x000fe20000000061 */
[C---:B------:R-:W-:Y:S01]  /*63e0*/  FFMA R85, R17.reuse, R105, R148 ;  /* 0x0000006911557223 */ /* 0x040fe20000000094 */
[C---:B------:R-:W-:Y:S01]  /*63f0*/  FFMA R89, R17.reuse, R101, R12 ;  /* 0x0000006511597223 */ /* 0x040fe2000000000c */
[----:B------:R-:W-:Y:S01]  /*6400*/  FFMA R91, R17, R69, R146 ;  /* 0x00000045115b7223 */ /* 0x000fe20000000092 */
[-C--:B------:R-:W-:Y:S01]  /*6410*/  FFMA R184, R107, R15.reuse, R184 ;  /* 0x0000000f6bb87223 */ /* 0x080fe200000000b8 */
[-C--:B------:R-:W-:Y:S01]  /*6420*/  FFMA R182, R71, R15.reuse, R182 ;  /* 0x0000000f47b67223 */ /* 0x080fe200000000b6 */
[----:B------:R-:W-:Y:S01]  /*6430*/  FFMA R84, R67, R15, R84 ;  /* 0x0000000f43547223 */ /* 0x000fe20000000054 */
[----:B------:R-:W-:Y:S01]  /*6440*/  FFMA R17, R17, R65, R16 ;  /* 0x0000004111117223 */ /* 0x000fe20000000010 */
[----:B------:R-:W1:Y:S01]  /*6450*/  LDS.128 R12, [R0.X4+UR5+0x4210] ;  /* 0x00421005000c7984 */ /* 0x000e620008004c00 */
[C---:B------:R-:W-:Y:S01]  /*6460*/  FFMA R86, R18.reuse, R106, R85 ;  /* 0x0000006a12567223 */ /* 0x040fe20000000055 */
[C---:B------:R-:W-:Y:S01]  /*6470*/  FFMA R180, R18.reuse, R102, R89 ;  /* 0x0000006612b47223 */ /* 0x040fe20000000059 */
[C---:B------:R-:W-:Y:S01]  /*6480*/  FFMA R16, R18.reuse, R70, R91 ;  /* 0x0000004612107223 */ /* 0x040fe2000000005b */
[----:B------:R-:W-:Y:S01]  /*6490*/  FFMA R18, R18, R66, R17 ;  /* 0x0000004212127223 */ /* 0x000fe20000000011 */
[----:B--2---:R-:W-:-:S02]  /*64a0*/  FFMA R144, R4, R100, R144 ;  /* 0x0000006404907223 */ /* 0x004fc40000000090 */
        /* <DEDUP_REMOVED lines=10> */
[----:B------:R-:W2:Y:S01]  /*6550*/  LDS.128 R16, [R0.X4+UR5+0x4310] ;  /* 0x0043100500107984 */ /* 0x000ea20008004c00 */
[----:B------:R-:W-:-:S02]  /*6560*/  FFMA R4, R6, R102, R91 ;  /* 0x0000006606047223 */ /* 0x000fc4000000005b */
[----:B------:R-:W-:Y:S02]  /*6570*/  FFMA R5, R5, R65, R98 ;  /* 0x0000004105057223 */ /* 0x000fe40000000062 */
[----:B------:R-:W-:Y:S01]  /*6580*/  FFMA R177, R103, R7, R4 ;  /* 0x0000000767b17223 */ /* 0x000fe20000000004 */
[----:B---3--:R-:W-:Y:S01]  /*6590*/  FFMA R4, R8, R100, R141 ;  /* 0x0000006408047223 */ /* 0x008fe2000000008d */
[C---:B------:R-:W-:Y:S01]  /*65a0*/  FFMA R178, R6.reuse, R106, R89 ;  /* 0x0000006a06b27223 */ /* 0x040fe20000000059 */
[C---:B------:R-:W-:Y:S01]  /*65b0*/  FFMA R176, R6.reuse, R70, R93 ;  /* 0x0000004606b07223 */ /* 0x040fe2000000005d */
[----:B------:R-:W-:Y:S01]  /*65c0*/  FFMA R86, R6, R66, R5 ;  /* 0x0000004206567223 */ /* 0x000fe20000000005 */
[----:B------:R-:W-:Y:S01]  /*65d0*/  FFMA R91, R9, R101, R4 ;  /* 0x00000065095b7223 */ /* 0x000fe20000000004 */
[-C--:B------:R-:W-:Y:S01]  /*65e0*/  FFMA R178, R107, R7.reuse, R178 ;  /* 0x000000076bb27223 */ /* 0x080fe200000000b2 */
[-C--:B------:R-:W-:Y:S01]  /*65f0*/  FFMA R176, R71, R7.reuse, R176 ;  /* 0x0000000747b07223 */ /* 0x080fe200000000b0 */
[----:B------:R-:W-:Y:S01]  /*6600*/  FFMA R86, R67, R7, R86 ;  /* 0x0000000743567223 */ /* 0x000fe20000000056 */
[C---:B------:R-:W-:Y:S01]  /*6610*/  FFMA R128, R8.reuse, R68, R128 ;  /* 0x0000004408807223 */ /* 0x040fe20000000080 */
[----:B------:R-:W3:Y:S01]  /*6620*/  LDS.128 R4, [R0.X4+UR5+0x5010] ;  /* 0x0050100500047984 */ /* 0x000ee20008004c00 */
[C---:B------:R-:W-:Y:S01]  /*6630*/  FFMA R142, R8.reuse, R104, R142 ;  /* 0x00000068088e7223 */ /* 0x040fe2000000008e */
[----:B------:R-:W-:Y:S01]  /*6640*/  FFMA R8, R8, R64, R99 ;  /* 0x0000004008087223 */ /* 0x000fe20000000063 */
[C---:B------:R-:W-:Y:S01]  /*6650*/  FFMA R93, R9.reuse, R69, R128 ;  /* 0x00000045095d7223 */ /* 0x040fe20000000080 */
[C---:B------:R-:W-:Y:S01]  /*6660*/  FFMA R174, R10.reuse, R102, R91 ;  /* 0x000000660aae7223 */ /* 0x040fe2000000005b */
[C---:B------:R-:W-:Y:S01]  /*6670*/  FFMA R89, R9.reuse, R105, R142 ;  /* 0x0000006909597223 */ /* 0x040fe2000000008e */
[----:B------:R-:W-:Y:S01]  /*6680*/  FFMA R9, R9, R65, R8 ;  /* 0x0000004109097223 */ /* 0x000fe20000000008 */
[----:B------:R-:W-:Y:S01]  /*6690*/  FFMA R8, R10, R70, R93 ;  /* 0x000000460a087223 */ /* 0x000fe2000000005d */
[----:B-1----:R-:W-:Y:S01]  /*66a0*/  FFMA R138, R12, R68, R138 ;  /* 0x000000440c8a7223 */ /* 0x002fe2000000008a */
[----:B------:R-:W-:Y:S01]  /*66b0*/  FFMA R88, R10, R106, R89 ;  /* 0x0000006a0a587223 */ /* 0x000fe20000000059 */
[C---:B------:R-:W-:Y:S01]  /*66c0*/  FFMA R140, R12.reuse, R104, R140 ;  /* 0x000000680c8c7223 */ /* 0x040fe2000000008c */
[-C--:B------:R-:W-:Y:S01]  /*66d0*/  FFMA R173, R71, R11.reuse, R8 ;  /* 0x0000000b47ad7223 */ /* 0x080fe20000000008 */
[----:B------:R-:W-:Y:S01]  /*66e0*/  FFMA R8, R12, R100, R139 ;  /* 0x000000640c087223 */ /* 0x000fe2000000008b */
[----:B------:R-:W-:Y:S01]  /*66f0*/  FFMA R128, R10, R66, R9 ;  /* 0x000000420a807223 */ /* 0x000fe20000000009 */
[----:B------:R-:W-:Y:S01]  /*6700*/  FFMA R12, R12, R64, R137 ;  /* 0x000000400c0c7223 */ /* 0x000fe20000000089 */
[-C--:B------:R-:W-:Y:S01]  /*6710*/  FFMA R175, R107, R11.reuse, R88 ;  /* 0x0000000b6baf7223 */ /* 0x080fe20000000058 */
[-C--:B------:R-:W-:Y:S01]  /*6720*/  FFMA R174, R103, R11.reuse, R174 ;  /* 0x0000000b67ae7223 */ /* 0x080fe200000000ae */
[----:B------:R-:W-:Y:S01]  /*6730*/  FFMA R128, R67, R11, R128 ;  /* 0x0000000b43807223 */ /* 0x000fe20000000080 */
[C---:B------:R-:W-:Y:S01]  /*6740*/  FFMA R91, R13.reuse, R101, R8 ;  /* 0x000000650d5b7223 */ /* 0x040fe20000000008 */
[C---:B------:R-:W-:Y:S01]  /*6750*/  FFMA R93, R13.reuse, R69, R138 ;  /* 0x000000450d5d7223 */ /* 0x040fe2000000008a */
[----:B------:R-:W1:Y:S01]  /*6760*/  LDS.128 R8, [R0.X4+UR5+0x5110] ;  /* 0x0051100500087984 */ /* 0x000e620008004c00 */
[C---:B------:R-:W-:Y:S01]  /*6770*/  FFMA R89, R13.reuse, R105, R140 ;  /* 0x000000690d597223 */ /* 0x040fe2000000008c */
[----:B------:R-:W-:Y:S01]  /*6780*/  FFMA R13, R13, R65, R12 ;  /* 0x000000410d0d7223 */ /* 0x000fe2000000000c */
[C---:B------:R-:W-:Y:S01]  /*6790*/  FFMA R12, R14.reuse, R70, R93 ;  /* 0x000000460e0c7223 */ /* 0x040fe2000000005d */
[C---:B------:R-:W-:Y:S01]  /*67a0*/  FFMA R168, R14.reuse, R102, R91 ;  /* 0x000000660ea87223 */ /* 0x040fe2000000005b */
[----:B------:R-:W-:Y:S01]  /*67b0*/  FFMA R172, R14, R106, R89 ;  /* 0x0000006a0eac7223 */ /* 0x000fe20000000059 */
[C---:B--2---:R-:W-:Y:S01]  /*67c0*/  FFMA R136, R16.reuse, R104, R136 ;  /* 0x0000006810887223 */ /* 0x044fe20000000088 */
[----:B------:R-:W-:Y:S01]  /*67d0*/  FFMA R167, R71, R15, R12 ;  /* 0x0000000f47a77223 */ /* 0x000fe2000000000c */
[----:B------:R-:W-:Y:S01]  /*67e0*/  FFMA R12, R16, R100, R135 ;  /* 0x00000064100c7223 */ /* 0x000fe20000000087 */
[----:B------:R-:W-:Y:S01]  /*67f0*/  FFMA R138, R14, R66, R13 ;  /* 0x000000420e8a7223 */ /* 0x000fe2000000000d */
[C---:B------:R-:W-:Y:S01]  /*6800*/  FFMA R134, R16.reuse, R68, R134 ;  /* 0x0000004410867223 */ /* 0x040fe20000000086 */
[----:B------:R-:W-:Y:S01]  /*6810*/  FFMA R16, R16, R64, R133 ;  /* 0x0000004010107223 */ /* 0x000fe20000000085 */
[----:B------:R-:W-:Y:S01]  /*6820*/  FFMA R91, R17, R101, R12 ;  /* 0x00000065115b7223 */ /* 0x000fe2000000000c */
[-C--:B------:R-:W-:Y:S01]  /*6830*/  FFMA R172, R107, R15.reuse, R172 ;  /* 0x0000000f6bac7223 */ /* 0x080fe200000000ac */
[-C--:B------:R-:W-:Y:S01]  /*6840*/  FFMA R168, R103, R15.reuse, R168 ;  /* 0x0000000f67a87223 */ /* 0x080fe200000000a8 */
[----:B------:R-:W-:Y:S01]  /*6850*/  FFMA R138, R67, R15, R138 ;  /* 0x0000000f438a7223 */ /* 0x000fe2000000008a */
[C---:B------:R-:W-:Y:S01]  /*6860*/  FFMA R89, R17.reuse, R105, R136 ;  /* 0x0000006911597223 */ /* 0x040fe20000000088 */
[C---:B------:R-:W-:Y:S01]  /*6870*/  FFMA R93, R17.reuse, R69, R134 ;  /* 0x00000045115d7223 */ /* 0x040fe20000000086 */
[----:B------:R-:W2:Y:S01]  /*6880*/  LDS.128 R12, [R0.X4+UR5+0x5210] ;  /* 0x00521005000c7984 */ /* 0x000ea20008004c00 */
[----:B------:R-:W-:Y:S01]  /*6890*/  FFMA R17, R17, R65, R16 ;  /* 0x0000004111117223 */ /* 0x000fe20000000010 */
[C---:B------:R-:W-:Y:S01]  /*68a0*/  FFMA R16, R18.reuse, R102, R91 ;  /* 0x0000006612107223 */ /* 0x040fe2000000005b */
[C---:B------:R-:W-:Y:S01]  /*68b0*/  FFMA R166, R18.reuse, R106, R89 ;  /* 0x0000006a12a67223 */ /* 0x040fe20000000059 */
[----:B------:R-:W-:Y:S01]  /*68c0*/  FFMA R164, R18, R70, R93 ;  /* 0x0000004612a47223 */ /* 0x000fe2000000005d */
[C---:B---3--:R-:W-:Y:S01]  /*68d0*/  FFMA R132, R4.reuse, R104, R132 ;  /* 0x0000006804847223 */ /* 0x048fe20000000084 */
[-C--:B------:R-:W-:Y:S01]  /*68e0*/  FFMA R165, R103, R19.reuse, R16 ;  /* 0x0000001367a57223 */ /* 0x080fe20000000010 */
[----:B------:R-:W-:Y:S01]  /*68f0*/  FFMA R16, R4, R100, R131 ;  /* 0x0000006404107223 */ /* 0x000fe20000000083 */
[----:B------:R-:W-:Y:S01]  /*6900*/  FFMA R134, R18, R66, R17 ;  /* 0x0000004212867223 */ /* 0x000fe20000000011 */
[-C--:B------:R-:W-:Y:S01]  /*6910*/  FFMA R166, R107, R19.reuse, R166 ;  /* 0x000000136ba67223 */ /* 0x080fe200000000a6 */
[-C--:B------:R-:W-:Y:S01]  /*6920*/  FFMA R164, R71, R19.reuse, R164 ;  /* 0x0000001347a47223 */ /* 0x080fe200000000a4 */
[C---:B------:R-:W-:Y:S01]  /*6930*/  FFMA R130, R4.reuse, R68, R130 ;  /* 0x0000004404827223 */ /* 0x040fe20000000082 */
[----:B------:R-:W-:Y:S01]  /*6940*/  FFMA R134, R67, R19, R134 ;  /* 0x0000001343867223 */ /* 0x000fe20000000086 */
        /* <DEDUP_REMOVED lines=10> */
[C---:B-1----:R-:W-:Y:S01]  /*69f0*/  FFMA R38, R8.reuse, R68, R38 ;  /* 0x0000004408267223 */ /* 0x042fe20000000026 */
[----:B------:R-:W-:Y:S01]  /*6a00*/  LDS.128 R96, [R0.X4+UR5+0x2320] ;  /* 0x0023200500607984 */ /* 0x000fe20008004c00 */
[-C--:B------:R-:W-:Y:S01]  /*6a10*/  FFMA R135, R71, R7.reuse, R4 ;  /* 0x0000000747877223 */ /* 0x080fe20000000004 */
[----:B------:R-:W-:Y:S01]  /*6a20*/  FFMA R133, R67, R7, R6 ;  /* 0x0000000743857223 */ /* 0x000fe20000000006 */
[C---:B------:R-:W-:Y:S01]  /*6a30*/  FFMA R6, R8.reuse, R104, R39 ;  /* 0x0000006808067223 */ /* 0x040fe20000000027 */
[C---:B------:R-:W-:Y:S01]  /*6a40*/  FFMA R4, R8.reuse, R100, R37 ;  /* 0x0000006408047223 */ /* 0x040fe20000000025 */
[----:B------:R-:W-:Y:S01]  /*6a50*/  FFMA R36, R8, R64, R36 ;  /* 0x0000004008247223 */ /* 0x000fe20000000024 */
[C---:B------:R-:W-:Y:S01]  /*6a60*/  FFMA R89, R9.reuse, R69, R38 ;  /* 0x0000004509597223 */ /* 0x040fe20000000026 */
[C---:B------:R-:W-:Y:S01]  /*6a70*/  FFMA R37, R9.reuse, R105, R6 ;  /* 0x0000006909257223 */ /* 0x040fe20000000006 */
[----:B------:R-:W-:Y:S01]  /*6a80*/  FFMA R39, R9, R101, R4 ;  /* 0x0000006509277223 */ /* 0x000fe20000000004 */
        /* <DEDUP_REMOVED lines=8> */
[C---:B--2---:R-:W-:Y:S01]  /*6b10*/  FFMA R40, R12.reuse, R68, R40 ;  /* 0x000000440c287223 */ /* 0x044fe20000000028 */
[-C--:B------:R-:W-:Y:S01]  /*6b20*/  FFMA R156, R107, R11.reuse, R156 ;  /* 0x0000000b6b9c7223 */ /* 0x080fe2000000009c */
[-C--:B------:R-:W-:Y:S01]  /*6b30*/  FFMA R139, R71, R11.reuse, R8 ;  /* 0x0000000b478b7223 */ /* 0x080fe20000000008 */
[-C--:B------:R-:W-:Y:S01]  /*6b40*/  FFMA R137, R67, R11.reuse, R10 ;  /* 0x0000000b43897223 */ /* 0x080fe2000000000a */
[C---:B------:R-:W-:Y:S01]  /*6b50*/  FFMA R10, R12.reuse, R104, R43 ;  /* 0x000000680c0a7223 */ /* 0x040fe2000000002b */
[C---:B------:R-:W-:Y:S01]  /*6b60*/  FFMA R8, R12.reuse, R100, R41 ;  /* 0x000000640c087223 */ /* 0x040fe20000000029 */
[----:B------:R-:W-:Y:S01]  /*6b70*/  FFMA R140, R103, R11, R140 ;  /* 0x0000000b678c7223 */ /* 0x000fe2000000008c */
[----:B------:R-:W-:Y:S01]  /*6b80*/  FFMA R42, R12, R64, R42 ;  /* 0x000000400c2a7223 */ /* 0x000fe2000000002a */
[C---:B------:R-:W-:Y:S01]  /*6b90*/  FFMA R37, R13.reuse, R105, R10 ;  /* 0x000000690d257223 */ /* 0x040fe2000000000a */
[C---:B------:R-:W-:Y:S01]  /*6ba0*/  FFMA R39, R13.reuse, R101, R8 ;  /* 0x000000650d277223 */ /* 0x040fe20000000008 */
[----:B------:R-:W-:Y:S01]  /*6bb0*/  LDS.128 R88, [R0.X4+UR5+0x220] ;  /* 0x0002200500587984 */ /* 0x000fe20008004c00 */
[----:B------:R-:W-:-:S03]  /*6bc0*/  FFMA R41, R13, R69, R40 ;  /* 0x000000450d297223 */ /* 0x000fc60000000028 */
[----:B------:R-:W2:Y:S01]  /*6bd0*/  LDS.128 R8, [R0.X4+UR5+0x6110] ;  /* 0x0061100500087984 */ /* 0x000ea20008004c00 */
[C---:B------:R-:W-:Y:S01]  /*6be0*/  FFMA R12, R14.reuse, R102, R39 ;  /* 0x000000660e0c7223 */ /* 0x040fe20000000027 */
[----:B------:R-:W-:Y:S01]  /*6bf0*/  FFMA R13, R13, R65, R42 ;  /* 0x000000410d0d7223 */ /* 0x000fe2000000002a */
[C---:B------:R-:W-:Y:S01]  /*6c00*/  FFMA R144, R14.reuse, R106, R37 ;  /* 0x0000006a0e907223 */ /* 0x040fe20000000025 */
[C---:B------:R-:W-:Y:S01]  /*6c10*/  FFMA R142, R14.reuse, R70, R41 ;  /* 0x000000460e8e7223 */ /* 0x040fe20000000029 */
[-C--:B------:R-:W-:Y:S01]  /*6c20*/  FFMA R143, R103, R15.reuse, R12 ;  /* 0x0000000f678f7223 */ /* 0x080fe2000000000c */
[----:B------:R-:W-:Y:S01]  /*6c30*/  FFMA R14, R14, R66, R13 ;  /* 0x000000420e0e7223 */ /* 0x000fe2000000000d */
        /* <DEDUP_REMOVED lines=17> */
[----:B-1----:R-:W-:-:S02]  /*6d50*/  FFMA R16, R4, R68, R47 ;  /* 0x0000004404107223 */ /* 0x002fc4000000002f */
[-C--:B------:R-:W-:Y:S01]  /*6d60*/  FFMA R145, R67, R19.reuse, R18 ;  /* 0x0000001343917223 */ /* 0x080fe20000000012 */
[C---:B------:R-:W-:Y:S01]  /*6d70*/  FFMA R18, R4.reuse, R104, R81 ;  /* 0x0000006804127223 */ /* 0x040fe20000000051 */
[-C--:B------:R-:W-:Y:S01]  /*6d80*/  FFMA R148, R107, R19.reuse, R148 ;  /* 0x000000136b947223 */ /* 0x080fe20000000094 */
        /* <DEDUP_REMOVED lines=8> */
[----:B------:R-:W-:Y:S01]  /*6e10*/  FFMA R5, R5, R65, R82 ;  /* 0x0000004105057223 */ /* 0x000fe20000000052 */
[C---:B------:R-:W-:Y:S01]  /*6e20*/  FFMA R150, R6.reuse, R70, R41 ;  /* 0x0000004606967223 */ /* 0x040fe20000000029 */
[C---:B------:R-:W-:Y:S01]  /*6e30*/  FFMA R152, R6.reuse, R102, R37 ;  /* 0x0000006606987223 */ /* 0x040fe20000000025 */
[-C--:B------:R-:W-:Y:S01]  /*6e40*/  FFMA R151, R107, R7.reuse, R4 ;  /* 0x000000076b977223 */ /* 0x080fe20000000004 */
[----:B------:R-:W-:Y:S01]  /*6e50*/  FFMA R6, R6, R66, R5 ;  /* 0x0000004206067223 */ /* 0x000fe20000000005 */
[C---:B--2---:R-:W-:Y:S01]  /*6e60*/  FFMA R4, R8.reuse, R104, R113 ;  /* 0x0000006808047223 */ /* 0x044fe20000000071 */
        /* <DEDUP_REMOVED lines=19> */
[----:B------:R-:W-:Y:S01]  /*6fa0*/  FFMA R154, R107, R11, R154 ;  /* 0x0000000b6b9a7223 */ /* 0x000fe2000000009a */
[----:B------:R-:W-:Y:S01]  /*6fb0*/  FFMA R39, R13, R105, R8 ;  /* 0x000000690d277223 */ /* 0x000fe20000000008 */
[----:B------:R-:W-:Y:S01]  /*6fc0*/  FFMA R112, R71, R11, R112 ;  /* 0x0000000b47707223 */ /* 0x000fe20000000070 */
[C---:B------:R-:W-:Y:S01]  /*6fd0*/  FFMA R108, R12.reuse, R100, R108 ;  /* 0x000000640c6c7223 */ /* 0x040fe2000000006c */
[----:B------:R-:W3:Y:S01]  /*6fe0*/  LDS.128 R8, [R0.X4+UR5+0x7110] ;  /* 0x0071100500087984 */ /* 0x000ee20008004c00 */
[----:B------:R-:W-:Y:S01]  /*6ff0*/  FFMA R12, R12, R68, R111 ;  /* 0x000000440c0c7223 */ /* 0x000fe2000000006f */
[C---:B------:R-:W-:Y:S01]  /*7000*/  FFMA R41, R13.reuse, R65, R110 ;  /* 0x000000410d297223 */ /* 0x040fe2000000006e */
[C---:B------:R-:W-:Y:S01]  /*7010*/  FFMA R37, R13.reuse, R101, R108 ;  /* 0x000000650d257223 */ /* 0x040fe2000000006c */
[----:B------:R-:W-:Y:S01]  /*7020*/  LDS.128 R80, [R0.X4+UR5+0x20] ;  /* 0x0000200500507984 */ /* 0x000fe20008004c00 */
        /* <DEDUP_REMOVED lines=22> */
[-C--:B------:R-:W-:Y:S01]  /*7190*/  FFMA R163, R107, R19.reuse, R16 ;  /* 0x000000136ba37223 */ /* 0x080fe20000000010 */
[C---:B------:R-:W-:Y:S01]  /*71a0*/  FFMA R16, R4.reuse, R64, R123 ;  /* 0x0000004004107223 */ /* 0x040fe2000000007b */
[-C--:B------:R-:W-:Y:S01]  /*71b0*/  FFMA R161, R71, R19.reuse, R18 ;  /* 0x0000001347a17223 */ /* 0x080fe20000000012 */
[C---:B------:R-:W-:Y:S01]  /*71c0*/  FFMA R18, R4.reuse, R104, R121 ;  /* 0x0000006804127223 */ /* 0x040fe20000000079 */
[-C--:B------:R-:W-:Y:S01]  /*71d0*/  FFMA R162, R103, R19.reuse, R162 ;  /* 0x0000001367a27223 */ /* 0x080fe200000000a2 */
        /* <DEDUP_REMOVED lines=9> */
[----:B------:R-:W1:Y:S01]  /*7270*/  LDS.128 R12, [R0.X4+UR5+0x7210] ;  /* 0x00721005000c7984 */ /* 0x000e620008004c00 */
[----:B------:R-:W-:Y:S01]  /*7280*/  FFMA R6, R6, R70, R5 ;  /* 0x0000004606067223 */ /* 0x000fe20000000005 */
[----:B------:R-:W-:-:S02]  /*7290*/  FFMA R109, R67, R7, R4 ;  /* 0x00000007436d7223 */ /* 0x000fc40000000004 */
[----:B------:R-:W2:Y:S01]  /*72a0*/  LDS.128 R16, [R0.X4+UR5+0x7310] ;  /* 0x0073100500107984 */ /* 0x000ea20008004c00 */
[C---:B---3--:R-:W-:Y:S01]  /*72b0*/  FFMA R4, R8.reuse, R64, R127 ;  /* 0x0000004008047223 */ /* 0x048fe2000000007f */
[C---:B------:R-:W-:Y:S01]  /*72c0*/  FFMA R124, R8.reuse, R100, R124 ;  /* 0x00000064087c7223 */ /* 0x040fe2000000007c */
[-C--:B------:R-:W-:Y:S01]  /*72d0*/  FFMA R115, R107, R7.reuse, R36 ;  /* 0x000000076b737223 */ /* 0x080fe20000000024 */
[-C--:B------:R-:W-:Y:S01]  /*72e0*/  FFMA R114, R103, R7.reuse, R114 ;  /* 0x0000000767727223 */ /* 0x080fe20000000072 */
[----:B------:R-:W-:Y:S01]  /*72f0*/  FFMA R113, R71, R7, R6 ;  /* 0x0000000747717223 */ /* 0x000fe20000000006 */
[C---:B------:R-:W-:Y:S01]  /*7300*/  FFMA R126, R8.reuse, R68, R126 ;  /* 0x00000044087e7223 */ /* 0x040fe2000000007e */
[C---:B------:R-:W-:Y:S01]  /*7310*/  FFMA R7, R9.reuse, R65, R4 ;  /* 0x0000004109077223 */ /* 0x040fe20000000004 */
[C---:B------:R-:W-:Y:S01]  /*7320*/  FFMA R5, R9.reuse, R101, R124 ;  /* 0x0000006509057223 */ /* 0x040fe2000000007c */
[----:B------:R-:W-:Y:S01]  /*7330*/  FFMA R8, R8, R104, R125 ;  /* 0x0000006808087223 */ /* 0x000fe2000000007d */
[----:B------:R-:W3:Y:S01]  /*7340*/  LDS.128 R40, [R32+0x220] ;  /* 0x0002200020287984 */ /* 0x000ee20000000c00 */
[C---:B------:R-:W-:Y:S01]  /*7350*/  FFMA R169, R9.reuse, R69, R126 ;  /* 0x0000004509a97223 */ /* 0x040fe2000000007e */
[C---:B------:R-:W-:Y:S01]  /*7360*/  FFMA R108, R10.reuse, R66, R7 ;  /* 0x000000420a6c7223 */ /* 0x040fe20000000007 */
[----:B------:R-:W-:Y:S01]  /*7370*/  FFMA R171, R9, R105, R8 ;  /* 0x0000006909ab7223 */ /* 0x000fe20000000008 */
[----:B------:R-:W4:Y:S01]  /*7380*/  LDS.128 R44, [R32+0x120] ;  /* 0x00012000202c7984 */ /* 0x000f220000000c00 */
[----:B------:R-:W-:-:S03]  /*7390*/  FFMA R170, R10, R102, R5 ;  /* 0x000000660aaa7223 */ /* 0x000fc60000000005 */
[----:B------:R-:W4:Y:S01]  /*73a0*/  LDS.128 R4, [R32+0x20] ;  /* 0x0000200020047984 */ /* 0x000f220000000c00 */
[C---:B------:R-:W-:Y:S01]  /*73b0*/  FFMA R169, R10.reuse, R70, R169 ;  /* 0x000000460aa97223 */ /* 0x040fe200000000a9 */
[----:B------:R-:W-:Y:S01]  /*73c0*/  FFMA R171, R10, R106, R171 ;  /* 0x0000006a0aab7223 */ /* 0x000fe200000000ab */
[-C--:B------:R-:W-:Y:S01]  /*73d0*/  FFMA R170, R103, R11.reuse, R170 ;  /* 0x0000000b67aa7223 */ /* 0x080fe200000000aa */
[-C--:B------:R-:W-:Y:S01]  /*73e0*/  FFMA R108, R67, R11.reuse, R108 ;  /* 0x0000000b436c7223 */ /* 0x080fe2000000006c */
[-C--:B------:R-:W-:Y:S01]  /*73f0*/  FFMA R169, R71, R11.reuse, R169 ;  /* 0x0000000b47a97223 */ /* 0x080fe200000000a9 */
[----:B------:R-:W-:Y:S01]  /*7400*/  FFMA R171, R107, R11, R171 ;  /* 0x0000000b6bab7223 */ /* 0x000fe200000000ab */
[----:B------:R-:W-:Y:S04]  /*7410*/  LDS.128 R36, [R32+0x320] ;  /* 0x0003200020247984 */ /* 0x000fe80000000c00 */
[----:B------:R-:W4:Y:S01]  /*7420*/  LDS.128 R8, [R0.X4+UR5+0x120] ;  /* 0x0001200500087984 */ /* 0x000f220008004c00 */
[C---:B-1----:R-:W-:Y:S01]  /*7430*/  FFMA R206, R12.reuse, R104, R206 ;  /* 0x000000680cce7223 */ /* 0x042fe200000000ce */
[C---:B------:R-:W-:Y:S01]  /*7440*/  FFMA R205, R12.reuse, R100, R205 ;  /* 0x000000640ccd7223 */ /* 0x040fe200000000cd */
[-C--:B------:R-:W-:Y:S01]  /*7450*/  FFMA R204, R12, R68.reuse, R204 ;  /* 0x000000440ccc7223 */ /* 0x080fe200000000cc */
[----:B--2---:R-:W-:Y:S01]  /*7460*/  FFMA R48, R16, R68, R48 ;  /* 0x0000004410307223 */ /* 0x004fe20000000030 */
[----:B------:R-:W-:Y:S01]  /*7470*/  FFMA R203, R12, R64, R203 ;  /* 0x000000400ccb7223 */ /* 0x000fe200000000cb */
        /* <DEDUP_REMOVED lines=11> */
[----:B------:R-:W-:Y:S01]  /*7530*/  FFMA R48, R18, R70, R48 ;  /* 0x0000004612307223 */ /* 0x000fe20000000030 */
[----:B---3--:R-:W-:Y:S01]  /*7540*/  FFMA R50, R80, R40, R50 ;  /* 0x0000002850327223 */ /* 0x008fe20000000032 */
[C---:B------:R-:W-:Y:S01]  /*7550*/  FFMA R209, R14.reuse, R106, R209 ;  /* 0x0000006a0ed17223 */ /* 0x040fe200000000d1 */
[C---:B------:R-:W-:Y:S01]  /*7560*/  FFMA R208, R14.reuse, R102, R208 ;  /* 0x000000660ed07223 */ /* 0x040fe200000000d0 */
[C---:B------:R-:W-:Y:S01]  /*7570*/  FFMA R207, R14.reuse, R70, R207 ;  /* 0x000000460ecf7223 */ /* 0x040fe200000000cf */
[----:B------:R-:W-:Y:S01]  /*7580*/  FFMA R206, R14, R66, R206 ;  /* 0x000000420ece7223 */ /* 0x000fe200000000ce */
[----:B----4-:R-:W-:Y:S01]  /*7590*/  FFMA R14, R80, R44, R3 ;  /* 0x0000002c500e7223 */ /* 0x010fe20000000003 */
[C---:B------:R-:W-:Y:S01]  /*75a0*/  FFMA R106, R18.reuse, R106, R95 ;  /* 0x0000006a126a7223 */ /* 0x040fe2000000005f */
[C---:B------:R-:W-:Y:S01]  /*75b0*/  FFMA R204, R18.reuse, R102, R87 ;  /* 0x0000006612cc7223 */ /* 0x040fe20000000057 */
[----:B------:R-:W-:Y:S01]  /*75c0*/  FFMA R18, R18, R66, R51 ;  /* 0x0000004212127223 */ /* 0x000fe20000000033 */
[----:B------:R-:W-:Y:S01]  /*75d0*/  FFMA R203, R71, R19, R48 ;  /* 0x0000001347cb7223 */ /* 0x000fe20000000030 */
[----:B------:R-:W-:Y:S01]  /*75e0*/  FFMA R12, R80, R4, R49 ;  /* 0x00000004500c7223 */ /* 0x000fe20000000031 */
[C---:B------:R-:W-:Y:S01]  /*75f0*/  FFMA R3, R81.reuse, R41, R50 ;  /* 0x0000002951037223 */ /* 0x040fe20000000032 */
[----:B------:R-:W-:Y:S01]  /*7600*/  FFMA R13, R81, R45, R14 ;  /* 0x0000002d510d7223 */ /* 0x000fe2000000000e */
[----:B------:R-:W1:Y:S01]  /*7610*/  LDS.128 R48, [R0.X4+UR5+0x320] ;  /* 0x0003200500307984 */ /* 0x000e620008004c00 */
[-C--:B------:R-:W-:Y:S01]  /*7620*/  FFMA R209, R107, R15.reuse, R209 ;  /* 0x0000000f6bd17223 */ /* 0x080fe200000000d1 */
[-C--:B------:R-:W-:Y:S01]  /*7630*/  FFMA R208, R103, R15.reuse, R208 ;  /* 0x0000000f67d07223 */ /* 0x080fe200000000d0 */
[----:B------:R-:W-:Y:S01]  /*7640*/  FFMA R14, R82, R46, R13 ;  /* 0x0000002e520e7223 */ /* 0x000fe2000000000d */
[-C--:B------:R-:W-:Y:S01]  /*7650*/  FFMA R207, R71, R15.reuse, R207 ;  /* 0x0000000f47cf7223 */ /* 0x080fe200000000cf */
[----:B------:R-:W-:Y:S01]  /*7660*/  FFMA R206, R67, R15, R206 ;  /* 0x0000000f43ce7223 */ /* 0x000fe200000000ce */
[----:B------:R-:W-:Y:S01]  /*7670*/  FFMA R15, R81, R5, R12 ;  /* 0x00000005510f7223 */ /* 0x000fe2000000000c */
[C---:B------:R-:W-:Y:S01]  /*7680*/  FFMA R52, R8.reuse, R36, R52 ;  /* 0x0000002408347223 */ /* 0x040fe20000000034 */
[C---:B------:R-:W-:Y:S01]  /*7690*/  FFMA R54, R8.reuse, R40, R54 ;  /* 0x0000002808367223 */ /* 0x040fe20000000036 */
[----:B------:R-:W-:Y:S01]  /*76a0*/  FFMA R13, R47, R83, R14 ;  /* 0x000000532f0d7223 */ /* 0x000fe2000000000e */
[----:B------:R-:W-:Y:S01]  /*76b0*/  FFMA R14, R8, R44, R53 ;  /* 0x0000002c080e7223 */ /* 0x000fe20000000035 */
[----:B------:R-:W-:Y:S01]  /*76c0*/  FFMA R12, R82, R6, R15 ;  /* 0x00000006520c7223 */ /* 0x000fe2000000000f */
[----:B------:R-:W-:Y:S01]  /*76d0*/  FFMA R8, R8, R4, R59 ;  /* 0x0000000408087223 */ /* 0x000fe2000000003b */
[----:B------:R-:W-:Y:S01]  /*76e0*/  FFMA R80, R80, R36, R55 ;  /* 0x0000002450507223 */ /* 0x000fe20000000037 */
[C---:B------:R-:W-:Y:S01]  /*76f0*/  FFMA R15, R9.reuse, R37, R52 ;  /* 0x00000025090f7223 */ /* 0x040fe20000000034 */
[C---:B------:R-:W-:Y:S01]  /*7700*/  FFMA R17, R9.reuse, R41, R54 ;  /* 0x0000002909117223 */ /* 0x040fe20000000036 */
[----:B------:R-:W-:Y:S01]  /*7710*/  FFMA R16, R82, R42, R3 ;  /* 0x0000002a52107223 */ /* 0x000fe20000000003 */
[----:B------:R-:W2:Y:S01]  /*7720*/  LDS.128 R52, [R0.X4+UR5+0x1020] ;  /* 0x0010200500347984 */ /* 0x000ea20008004c00 */
[C---:B------:R-:W-:Y:S01]  /*7730*/  FFMA R59, R9.reuse, R45, R14 ;  /* 0x0000002d093b7223 */ /* 0x040fe2000000000e */
[----:B------:R-:W-:Y:S01]  /*7740*/  FFMA R9, R9, R5, R8 ;  /* 0x0000000509097223 */ /* 0x000fe20000000008 */
[-C--:B------:R-:W-:Y:S01]  /*7750*/  FFMA R205, R107, R19.reuse, R106 ;  /* 0x000000136bcd7223 */ /* 0x080fe2000000006a */
        /* <DEDUP_REMOVED lines=9> */
[-C--:B------:R-:W-:Y:S01]  /*77f0*/  FFMA R10, R39, R11.reuse, R18 ;  /* 0x0000000b270a7223 */ /* 0x080fe20000000012 */
[-C--:B------:R-:W-:Y:S01]  /*7800*/  FFMA R8, R43, R11.reuse, R8 ;  /* 0x0000000b2b087223 */ /* 0x080fe20000000008 */
[-C--:B------:R-:W-:Y:S01]  /*7810*/  FFMA R9, R47, R11.reuse, R16 ;  /* 0x0000000b2f097223 */ /* 0x080fe20000000010 */
[----:B------:R-:W-:Y:S01]  /*7820*/  FFMA R11, R7, R11, R14 ;  /* 0x0000000b070b7223 */ /* 0x000fe2000000000e */
[C---:B------:R-:W-:Y:S01]  /*7830*/  FFMA R14, R88.reuse, R36, R57 ;  /* 0x00000024580e7223 */ /* 0x040fe20000000039 */
[----:B------:R-:W-:Y:S01]  /*7840*/  FFMA R88, R88, R4, R63 ;  /* 0x0000000458587223 */ /* 0x000fe2000000003f */
[C---:B------:R-:W-:Y:S01]  /*7850*/  FFMA R17, R89.reuse, R41, R58 ;  /* 0x0000002959117223 */ /* 0x040fe2000000003a */
[C---:B------:R-:W-:Y:S01]  /*7860*/  FFMA R63, R89.reuse, R45, R56 ;  /* 0x0000002d593f7223 */ /* 0x040fe20000000038 */
[----:B------:R-:W3:Y:S04]  /*7870*/  LDS.128 R64, [R0.X4+UR5+0x1220] ;  /* 0x0012200500407984 */ /* 0x000ee80008004c00 */
[----:B------:R-:W4:Y:S01]  /*7880*/  LDS.128 R56, [R0.X4+UR5+0x1120] ;  /* 0x0011200500387984 */ /* 0x000f220008004c00 */
[----:B------:R-:W-:Y:S01]  /*7890*/  FFMA R15, R89, R37, R14 ;  /* 0x00000025590f7223 */ /* 0x000fe2000000000e */
[----:B------:R-:W-:Y:S01]  /*78a0*/  FFMA R18, R90, R42, R17 ;  /* 0x0000002a5a127223 */ /* 0x000fe20000000011 */
[----:B-1----:R-:W-:Y:S01]  /*78b0*/  FFMA R30, R48, R44, R30 ;  /* 0x0000002c301e7223 */ /* 0x002fe2000000001e */
[----:B------:R-:W1:Y:S01]  /*78c0*/  LDS.128 R68, [R0.X4+UR5+0x1320] ;  /* 0x0013200500447984 */ /* 0x000e620008004c00 */
[----:B------:R-:W-:Y:S01]  /*78d0*/  FFMA R16, R90, R38, R15 ;  /* 0x000000265a107223 */ /* 0x000fe2000000000f */
[----:B------:R-:W-:Y:S01]  /*78e0*/  FFMA R15, R43, R91, R18 ;  /* 0x0000005b2b0f7223 */ /* 0x000fe20000000012 */
[C---:B------:R-:W-:Y:S01]  /*78f0*/  FFMA R18, R48.reuse, R36, R29 ;  /* 0x0000002430127223 */ /* 0x040fe2000000001d */
[C---:B------:R-:W-:Y:S01]  /*7900*/  FFMA R28, R48.reuse, R40, R28 ;  /* 0x00000028301c7223 */ /* 0x040fe2000000001c */
[----:B------:R-:W-:Y:S01]  /*7910*/  FFMA R48, R48, R4, R31 ;  /* 0x0000000430307223 */ /* 0x000fe2000000001f */
[C---:B------:R-:W-:Y:S01]  /*7920*/  FFMA R31, R49.reuse, R45, R30 ;  /* 0x0000002d311f7223 */ /* 0x040fe2000000001e */
[C---:B------:R-:W-:Y:S01]  /*7930*/  FFMA R17, R49.reuse, R37, R18 ;  /* 0x0000002531117223 */ /* 0x040fe20000000012 */
[----:B------:R-:W1:Y:S02]  /*7940*/  LDS.128 R92, [R0.X4+UR5+0x2020] ;  /* 0x00202005005c7984 */ /* 0x000e640008004c00 */
[C---:B------:R-:W-:Y:S01]  /*7950*/  FFMA R30, R50.reuse, R46, R31 ;  /* 0x0000002e321e7223 */ /* 0x040fe2000000001f */
[----:B------:R-:W-:Y:S01]  /*7960*/  FFMA R18, R50, R38, R17 ;  /* 0x0000002632127223 */ /* 0x000fe20000000011 */
[----:B------:R-:W-:Y:S01]  /*7970*/  FFMA R29, R49, R41, R28 ;  /* 0x00000029311d7223 */ /* 0x000fe2000000001c */
[C---:B--2---:R-:W-:Y:S01]  /*7980*/  FFMA R60, R52.reuse, R4, R60 ;  /* 0x00000004343c7223 */ /* 0x044fe2000000003c */
[----:B------:R-:W-:Y:S01]  /*7990*/  FFMA R17, R47, R51, R30 ;  /* 0x000000332f117223 */ /* 0x000fe2000000001e */
[C---:B------:R-:W-:Y:S01]  /*79a0*/  FFMA R30, R52.reuse, R36, R22 ;  /* 0x00000024341e7223 */ /* 0x040fe20000000016 */
[----:B------:R-:W-:Y:S01]  /*79b0*/  FFMA R22, R52, R40, R20 ;  /* 0x0000002834167223 */ /* 0x000fe20000000014 */
[----:B------:R-:W-:Y:S01]  /*79c0*/  FFMA R28, R50, R42, R29 ;  /* 0x0000002a321c7223 */ /* 0x000fe2000000001d */
[----:B------:R-:W-:Y:S01]  /*79d0*/  FFMA R20, R52, R44, R21 ;  /* 0x0000002c34147223 */ /* 0x000fe20000000015 */
[----:B------:R-:W-:Y:S01]  /*79e0*/  LDS.128 R100, [R0.X4+UR5+0x3020] ;  /* 0x0030200500647984 */ /* 0x000fe20008004c00 */
[C---:B------:R-:W-:Y:S01]  /*79f0*/  FFMA R29, R53.reuse, R41, R22 ;  /* 0x00000029351d7223 */ /* 0x040fe20000000016 */
[C---:B------:R-:W-:Y:S01]  /*7a00*/  FFMA R21, R53.reuse, R37, R30 ;  /* 0x0000002535157223 */ /* 0x040fe2000000001e */
[----:B------:R-:W-:Y:S01]  /*7a10*/  FFMA R31, R53, R45, R20 ;  /* 0x0000002d351f7223 */ /* 0x000fe20000000014 */
[----:B------:R-:W-:Y:S01]  /*7a20*/  FFMA R192, R96, R40, R192 ;  /* 0x0000002860c07223 */ /* 0x000fe200000000c0 */
[C---:B------:R-:W-:Y:S01]  /*7a30*/  FFMA R30, R54.reuse, R42, R29 ;  /* 0x0000002a361e7223 */ /* 0x040fe2000000001d */
[----:B------:R-:W-:Y:S01]  /*7a40*/  FFMA R20, R54, R38, R21 ;  /* 0x0000002636147223 */ /* 0x000fe20000000015 */
[----:B------:R-:W-:Y:S01]  /*7a50*/  FFMA R49, R49, R5, R48 ;  /* 0x0000000531317223 */ /* 0x000fe20000000030 */
[----:B------:R-:W-:Y:S01]  /*7a60*/  LDS.128 R104, [R0.X4+UR5+0x3220] ;  /* 0x0032200500687984 */ /* 0x000fe20008004c00 */
[----:B------:R-:W-:Y:S01]  /*7a70*/  FFMA R21, R43, R55, R30 ;  /* 0x000000372b157223 */ /* 0x000fe2000000001e */
[-C--:B---3--:R-:W-:Y:S01]  /*7a80*/  FFMA R62, R64, R40.reuse, R62 ;  /* 0x00000028403e7223 */ /* 0x088fe2000000003e */
[C---:B----4-:R-:W-:Y:S01]  /*7a90*/  FFMA R30, R56.reuse, R40, R24 ;  /* 0x00000028381e7223 */ /* 0x050fe20000000018 */
[C---:B------:R-:W-:Y:S01]  /*7aa0*/  FFMA R48, R56.reuse, R36, R25 ;  /* 0x0000002438307223 */ /* 0x040fe20000000019 */
[----:B------:R-:W-:Y:S01]  /*7ab0*/  FFMA R24, R56, R44, R23 ;  /* 0x0000002c38187223 */ /* 0x000fe20000000017 */
[-C--:B------:R-:W-:Y:S01]  /*7ac0*/  FFMA R22, R54, R46.reuse, R31 ;  /* 0x0000002e36167223 */ /* 0x080fe2000000001f */
[----:B------:R-:W-:Y:S01]  /*7ad0*/  FFMA R14, R90, R46, R63 ;  /* 0x0000002e5a0e7223 */ /* 0x000fe2000000003f */
[C---:B------:R-:W-:Y:S01]  /*7ae0*/  FFMA R23, R57.reuse, R37, R48 ;  /* 0x0000002539177223 */ /* 0x040fe20000000030 */
[----:B------:R-:W-:Y:S01]  /*7af0*/  FFMA R29, R57, R45, R24 ;  /* 0x0000002d391d7223 */ /* 0x000fe20000000018 */
[----:B------:R-:W-:Y:S01]  /*7b00*/  FFMA R53, R53, R5, R60 ;  /* 0x0000000535357223 */ /* 0x000fe2000000003c */
[----:B------:R-:W-:Y:S01]  /*7b10*/  FFMA R56, R56, R4, R61 ;  /* 0x0000000438387223 */ /* 0x000fe2000000003d */
[----:B------:R-:W-:Y:S01]  /*7b20*/  FFMA R72, R64, R36, R72 ;  /* 0x0000002440487223 */ /* 0x000fe20000000048 */
[-C--:B------:R-:W-:Y:S01]  /*7b30*/  FFMA R31, R65, R41.reuse, R62 ;  /* 0x00000029411f7223 */ /* 0x080fe2000000003e */
[----:B------:R-:W-:Y:S01]  /*7b40*/  FFMA R25, R57, R41, R30 ;  /* 0x0000002939197223 */ /* 0x000fe2000000001e */
[----:B------:R-:W2:Y:S01]  /*7b50*/  LDS.128 R60, [R0.X4+UR5+0x2120] ;  /* 0x00212005003c7984 */ /* 0x000ea20008004c00 */
[C---:B------:R-:W-:Y:S01]  /*7b60*/  FFMA R48, R58.reuse, R38, R23 ;  /* 0x000000263a307223 */ /* 0x040fe20000000017 */
[C---:B------:R-:W-:Y:S01]  /*7b70*/  FFMA R24, R58.reuse, R46, R29 ;  /* 0x0000002e3a187223 */ /* 0x040fe2000000001d */
[----:B------:R-:W-:Y:S01]  /*7b80*/  FFMA R29, R65, R37, R72 ;  /* 0x00000025411d7223 */ /* 0x000fe20000000048 */
[----:B------:R-:W-:Y:S01]  /*7b90*/  FFMA R30, R58, R42, R25 ;  /* 0x0000002a3a1e7223 */ /* 0x000fe20000000019 */
[-C--:B------:R-:W-:Y:S01]  /*7ba0*/  FFMA R25, R39, R59.reuse, R48 ;  /* 0x0000003b27197223 */ /* 0x080fe20000000030 */
[----:B-1----:R-:W-:Y:S01]  /*7bb0*/  FFMA R74, R68, R40, R74 ;  /* 0x00000028444a7223 */ /* 0x002fe2000000004a */
[----:B------:R-:W-:Y:S01]  /*7bc0*/  FFMA R48, R66, R38, R29 ;  /* 0x0000002642307223 */ /* 0x000fe2000000001d */
[----:B------:R-:W-:Y:S01]  /*7bd0*/  FFMA R23, R43, R59, R30 ;  /* 0x0000003b2b177223 */ /* 0x000fe2000000001e */
[----:B------:R-:W-:Y:S01]  /*7be0*/  FFMA R26, R64, R44, R26 ;  /* 0x0000002c401a7223 */ /* 0x000fe2000000001a */
[----:B------:R-:W-:Y:S01]  /*7bf0*/  FFMA R30, R66, R42, R31 ;  /* 0x0000002a421e7223 */ /* 0x000fe2000000001f */
[----:B------:R-:W-:Y:S01]  /*7c00*/  FFMA R29, R39, R67, R48 ;  /* 0x00000043271d7223 */ /* 0x000fe20000000030 */
[----:B------:R-:W-:Y:S01]  /*7c10*/  FFMA R64, R64, R4, R73 ;  /* 0x0000000440407223 */ /* 0x000fe20000000049 */
[----:B------:R-:W-:Y:S01]  /*7c20*/  FFMA R48, R68, R44, R75 ;  /* 0x0000002c44307223 */ /* 0x000fe2000000004b */
[----:B------:R-:W-:-:S02]  /*7c30*/  FFMA R31, R69, R41, R74 ;  /* 0x00000029451f7223 */ /* 0x000fc4000000004a */
[----:B------:R-:W1:Y:S01]  /*7c40*/  LDS.128 R72, [R0.X4+UR5+0x2220] ;  /* 0x0022200500487984 */ /* 0x000e620008004c00 */
[----:B------:R-:W-:Y:S01]  /*7c50*/  FFMA R50, R50, R6, R49 ;  /* 0x0000000632327223 */ /* 0x000fe20000000031 */
[-C--:B------:R-:W-:Y:S01]  /*7c60*/  FFMA R18, R39, R51.reuse, R18 ;  /* 0x0000003327127223 */ /* 0x080fe20000000012 */
[-C--:B------:R-:W-:Y:S02]  /*7c70*/  FFMA R28, R43, R51.reuse, R28 ;  /* 0x000000332b1c7223 */ /* 0x080fe4000000001c */
[----:B------:R-:W-:Y:S01]  /*7c80*/  FFMA R51, R7, R51, R50 ;  /* 0x0000003307337223 */ /* 0x000fe20000000032 */
[----:B------:R-:W-:-:S04]  /*7c90*/  FFMA R50, R68, R36, R27 ;  /* 0x0000002444327223 */ /* 0x000fc8000000001b */
[----:B------:R-:W-:Y:S01]  /*7ca0*/  FFMA R27, R69, R37, R50 ;  /* 0x00000025451b7223 */ /* 0x000fe20000000032 */
[C---:B------:R-:W-:Y:S01]  /*7cb0*/  FFMA R50, R70.reuse, R42, R31 ;  /* 0x0000002a46327223 */ /* 0x040fe2000000001f */
[----:B------:R-:W-:Y:S02]  /*7cc0*/  FFMA R49, R65, R45, R26 ;  /* 0x0000002d41317223 */ /* 0x000fe4000000001a */
[----:B------:R-:W-:Y:S01]  /*7cd0*/  FFMA R52, R70, R38, R27 ;  /* 0x0000002646347223 */ /* 0x000fe2000000001b */
[----:B------:R-:W-:Y:S01]  /*7ce0*/  FFMA R27, R43, R71, R50 ;  /* 0x000000472b1b7223 */ /* 0x000fe20000000032 */
[----:B------:R-:W-:Y:S01]  /*7cf0*/  FFMA R50, R92, R40, R201 ;  /* 0x000000285c327223 */ /* 0x000fe200000000c9 */
[----:B------:R-:W-:Y:S01]  /*7d00*/  FFMA R26, R66, R46, R49 ;  /* 0x0000002e421a7223 */ /* 0x000fe20000000031 */
[----:B------:R-:W-:Y:S01]  /*7d10*/  FFMA R54, R54, R6, R53 ;  /* 0x0000000636367223 */ /* 0x000fe20000000035 */
[----:B------:R-:W-:Y:S01]  /*7d20*/  FFMA R49, R69, R45, R48 ;  /* 0x0000002d45317223 */ /* 0x000fe20000000030 */
[----:B------:R-:W-:Y:S01]  /*7d30*/  FFMA R57, R57, R5, R56 ;  /* 0x0000000539397223 */ /* 0x000fe20000000038 */
[-C--:B------:R-:W-:Y:S01]  /*7d40*/  FFMA R202, R92, R36.reuse, R202 ;  /* 0x000000245cca7223 */ /* 0x080fe200000000ca */
[----:B------:R-:W-:Y:S01]  /*7d50*/  FFMA R53, R93, R41, R50 ;  /* 0x000000295d357223 */ /* 0x000fe20000000032 */
[-C--:B------:R-:W-:Y:S01]  /*7d60*/  FFMA R20, R39, R55.reuse, R20 ;  /* 0x0000003727147223 */ /* 0x080fe20000000014 */
[----:B--2---:R-:W-:Y:S01]  /*7d70*/  FFMA R56, R60, R36, R199 ;  /* 0x000000243c387223 */ /* 0x004fe200000000c7 */
[-C--:B------:R-:W-:Y:S01]  /*7d80*/  FFMA R22, R47, R55.reuse, R22 ;  /* 0x000000372f167223 */ /* 0x080fe20000000016 */
[----:B------:R-:W-:Y:S01]  /*7d90*/  FFMA R55, R7, R55, R54 ;  /* 0x0000003707377223 */ /* 0x000fe20000000036 */
        /* <DEDUP_REMOVED lines=21> */
[C---:B------:R-:W-:Y:S01]  /*7ef0*/  FFMA R57, R61.reuse, R41, R198 ;  /* 0x000000293d397223 */ /* 0x040fe200000000c6 */
[----:B------:R-:W-:Y:S01]  /*7f00*/  FFMA R65, R61, R45, R54 ;  /* 0x0000002d3d417223 */ /* 0x000fe20000000036 */
[C---:B-1----:R-:W-:Y:S01]  /*7f10*/  FFMA R196, R72.reuse, R36, R196 ;  /* 0x0000002448c47223 */ /* 0x042fe200000000c4 */
[C---:B------:R-:W-:Y:S01]  /*7f20*/  FFMA R58, R72.reuse, R40, R195 ;  /* 0x00000028483a7223 */ /* 0x040fe200000000c3 */
[----:B------:R-:W-:Y:S01]  /*7f30*/  FFMA R194, R72, R44, R194 ;  /* 0x0000002c48c27223 */ /* 0x000fe200000000c2 */
[-C--:B------:R-:W-:Y:S01]  /*7f40*/  FFMA R69, R69, R5.reuse, R76 ;  /* 0x0000000545457223 */ /* 0x080fe2000000004c */
[-C--:B------:R-:W-:Y:S01]  /*7f50*/  FFMA R92, R92, R4.reuse, R77 ;  /* 0x000000045c5c7223 */ /* 0x080fe2000000004d */
[----:B------:R-:W-:Y:S01]  /*7f60*/  FFMA R61, R61, R5, R78 ;  /* 0x000000053d3d7223 */ /* 0x000fe2000000004e */
[----:B------:R-:W-:-:S02]  /*7f70*/  FFMA R72, R72, R4, R79 ;  /* 0x0000000448487223 */ /* 0x000fc4000000004f */
[----:B------:R-:W1:Y:S01]  /*7f80*/  LDS.128 R76, [R0.X4+UR5+0x3120] ;  /* 0x00312005004c7984 */ /* 0x000e620008004c00 */
        /* <DEDUP_REMOVED lines=8> */
[----:B------:R-:W-:Y:S01]  /*8010*/  FFMA R62, R74, R46, R65 ;  /* 0x0000002e4a3e7223 */ /* 0x000fe20000000041 */
[----:B------:R-:W-:-:S02]  /*8020*/  FFMA R61, R73, R41, R58 ;  /* 0x00000029493d7223 */ /* 0x000fc4000000003a */
        /* <DEDUP_REMOVED lines=17> */
[----:B------:R-:W-:Y:S01]  /*8140*/  FFMA R73, R73, R5, R72 ;  /* 0x0000000549497223 */ /* 0x000fe20000000048 */
[-C--:B------:R-:W-:Y:S01]  /*8150*/  FFMA R61, R47, R99.reuse, R66 ;  /* 0x000000632f3d7223 */ /* 0x080fe20000000042 */
[-C--:B------:R-:W-:Y:S01]  /*8160*/  FFMA R33, R39, R99.reuse, R68 ;  /* 0x0000006327217223 */ /* 0x080fe20000000044 */
[-C--:B------:R-:W-:Y:S01]  /*8170*/  FFMA R62, R43, R99.reuse, R62 ;  /* 0x000000632b3e7223 */ /* 0x080fe2000000003e */
[----:B------:R-:W-:Y:S01]  /*8180*/  FFMA R64, R7, R99, R64 ;  /* 0x0000006307407223 */ /* 0x000fe20000000040 */
[C---:B------:R-:W-:Y:S01]  /*8190*/  FFMA R190, R100.reuse, R36, R190 ;  /* 0x0000002464be7223 */ /* 0x040fe200000000be */
[C---:B------:R-:W-:Y:S01]  /*81a0*/  FFMA R66, R100.reuse, R40, R189 ;  /* 0x0000002864427223 */ /* 0x040fe200000000bd */
[C---:B------:R-:W-:Y:S01]  /*81b0*/  FFMA R188, R100.reuse, R44, R188 ;  /* 0x0000002c64bc7223 */ /* 0x040fe200000000bc */
[----:B------:R-:W-:Y:S01]  /*81c0*/  FFMA R34, R100, R4, R34 ;  /* 0x0000000464227223 */ /* 0x000fe20000000022 */
[----:B------:R-:W2:Y:S01]  /*81d0*/  LDS.128 R96, [R0.X4+UR5+0x3320] ;  /* 0x0033200500607984 */ /* 0x000ea20008004c00 */
[-C--:B------:R-:W-:Y:S01]  /*81e0*/  FFMA R70, R70, R6.reuse, R69 ;  /* 0x0000000646467223 */ /* 0x080fe20000000045 */
[----:B------:R-:W-:Y:S01]  /*81f0*/  FFMA R74, R74, R6, R73 ;  /* 0x000000064a4a7223 */ /* 0x000fe20000000049 */
[C---:B------:R-:W-:Y:S01]  /*8200*/  FFMA R65, R101.reuse, R37, R190 ;  /* 0x0000002565417223 */ /* 0x040fe200000000be */
[C---:B------:R-:W-:Y:S01]  /*8210*/  FFMA R69, R101.reuse, R41, R66 ;  /* 0x0000002965457223 */ /* 0x040fe20000000042 */
[C---:B------:R-:W-:Y:S01]  /*8220*/  FFMA R73, R101.reuse, R45, R188 ;  /* 0x0000002d65497223 */ /* 0x040fe200000000bc */
[----:B------:R-:W-:Y:S01]  /*8230*/  FFMA R101, R101, R5, R34 ;  /* 0x0000000565657223 */ /* 0x000fe20000000022 */
[-C--:B------:R-:W-:Y:S01]  /*8240*/  FFMA R48, R47, R71.reuse, R48 ;  /* 0x000000472f307223 */ /* 0x080fe20000000030 */
[----:B------:R-:W-:Y:S01]  /*8250*/  FFMA R71, R7, R71, R70 ;  /* 0x0000004707477223 */ /* 0x000fe20000000046 */
        /* <DEDUP_REMOVED lines=8> */
[C---:B-1----:R-:W-:Y:S01]  /*82e0*/  FFMA R70, R76.reuse, R44, R185 ;  /* 0x0000002c4c467223 */ /* 0x042fe200000000b9 */
[----:B------:R-:W1:Y:S01]  /*82f0*/  LDS.128 R100, [R0.X4+UR5+0x4020] ;  /* 0x0040200500647984 */ /* 0x000e620008004c00 */
        /* <DEDUP_REMOVED lines=9> */
[----:B------:R-:W-:Y:S01]  /*8390*/  FFMA R75, R7, R75, R74 ;  /* 0x0000004b074b7223 */ /* 0x000fe2000000004a */
[C---:B------:R-:W-:Y:S01]  /*83a0*/  FFMA R74, R78.reuse, R46, R73 ;  /* 0x0000002e4e4a7223 */ /* 0x040fe20000000049 */
[C---:B------:R-:W-:Y:S01]  /*83b0*/  FFMA R76, R78.reuse, R38, R35 ;  /* 0x000000264e4c7223 */ /* 0x040fe20000000023 */
[C---:B------:R-:W-:Y:S01]  /*83c0*/  FFMA R70, R78.reuse, R42, R69 ;  /* 0x0000002a4e467223 */ /* 0x040fe20000000045 */
[----:B------:R-:W-:Y:S01]  /*83d0*/  FFMA R72, R78, R6, R77 ;  /* 0x000000064e487223 */ /* 0x000fe2000000004d */
[----:B------:R-:W-:Y:S01]  /*83e0*/  FFMA R81, R81, R37, R80 ;  /* 0x0000002551517223 */ /* 0x000fe20000000050 */
[-C--:B------:R-:W-:Y:S01]  /*83f0*/  FFMA R69, R47, R79.reuse, R74 ;  /* 0x0000004f2f457223 */ /* 0x080fe2000000004a */
[C---:B------:R-:W-:Y:S01]  /*8400*/  FFMA R184, R104.reuse, R36, R184 ;  /* 0x0000002468b87223 */ /* 0x040fe200000000b8 */
[C---:B------:R-:W-:Y:S01]  /*8410*/  FFMA R74, R104.reuse, R40, R183 ;  /* 0x00000028684a7223 */ /* 0x040fe200000000b7 */
[C---:B------:R-:W-:Y:S01]  /*8420*/  FFMA R182, R104.reuse, R44, R182 ;  /* 0x0000002c68b67223 */ /* 0x040fe200000000b6 */
[-C--:B------:R-:W-:Y:S01]  /*8430*/  FFMA R35, R39, R79.reuse, R76 ;  /* 0x0000004f27237223 */ /* 0x080fe2000000004c */
[-C--:B------:R-:W-:Y:S01]  /*8440*/  FFMA R70, R43, R79.reuse, R70 ;  /* 0x0000004f2b467223 */ /* 0x080fe20000000046 */
[----:B------:R-:W-:Y:S01]  /*8450*/  FFMA R72, R7, R79, R72 ;  /* 0x0000004f07487223 */ /* 0x000fe20000000048 */
[----:B------:R-:W-:Y:S01]  /*8460*/  FFMA R84, R104, R4, R84 ;  /* 0x0000000468547223 */ /* 0x000fe20000000054 */
[----:B------:R-:W3:Y:S01]  /*8470*/  LDS.128 R76, [R0.X4+UR5+0x4120] ;  /* 0x00412005004c7984 */ /* 0x000ee20008004c00 */
[-C--:B------:R-:W-:Y:S01]  /*8480*/  FFMA R82, R82, R38.reuse, R81 ;  /* 0x0000002652527223 */ /* 0x080fe20000000051 */
[C---:B------:R-:W-:Y:S01]  /*8490*/  FFMA R73, R105.reuse, R37, R184 ;  /* 0x0000002569497223 */ /* 0x040fe200000000b8 */
[C---:B------:R-:W-:Y:S01]  /*84a0*/  FFMA R81, R105.reuse, R41, R74 ;  /* 0x0000002969517223 */ /* 0x040fe2000000004a */
[C---:B------:R-:W-:Y:S01]  /*84b0*/  FFMA R87, R105.reuse, R45, R182 ;  /* 0x0000002d69577223 */ /* 0x040fe200000000b6 */
[----:B------:R-:W-:Y:S01]  /*84c0*/  FFMA R105, R105, R5, R84 ;  /* 0x0000000569697223 */ /* 0x000fe20000000054 */
[-C--:B------:R-:W-:Y:S01]  /*84d0*/  FFMA R12, R7, R83.reuse, R12 ;  /* 0x00000053070c7223 */ /* 0x080fe2000000000c */
[C---:B------:R-:W-:Y:S01]  /*84e0*/  FFMA R83, R39.reuse, R83, R82 ;  /* 0x0000005327537223 */ /* 0x040fe20000000052 */
        /* <DEDUP_REMOVED lines=9> */
[----:B------:R-:W2:Y:S01]  /*8580*/  LDS.128 R104, [R0.X4+UR5+0x4220] ;  /* 0x0042200500687984 */ /* 0x000ea20008004c00 */
[----:B------:R-:W-:Y:S01]  /*8590*/  FFMA R89, R89, R5, R88 ;  /* 0x0000000559597223 */ /* 0x000fe20000000058 */
        /* <DEDUP_REMOVED lines=9> */
[-C--:B------:R-:W-:Y:S01]  /*8630*/  FFMA R16, R39, R91.reuse, R16 ;  /* 0x0000005b27107223 */ /* 0x080fe20000000010 */
[-C--:B------:R-:W-:Y:S01]  /*8640*/  FFMA R14, R47, R91.reuse, R14 ;  /* 0x0000005b2f0e7223 */ /* 0x080fe2000000000e */
[----:B------:R-:W-:Y:S01]  /*8650*/  FFMA R91, R7, R91, R90 ;  /* 0x0000005b075b7223 */ /* 0x000fe2000000005a */
[C---:B------:R-:W-:Y:S01]  /*8660*/  FFMA R82, R98.reuse, R46, R89 ;  /* 0x0000002e62527223 */ /* 0x040fe20000000059 */
[----:B------:R-:W-:Y:S01]  /*8670*/  FFMA R93, R93, R5, R92 ;  /* 0x000000055d5d7223 */ /* 0x000fe2000000005c */
        /* <DEDUP_REMOVED lines=13> */
[C---:B------:R-:W-:Y:S01]  /*8750*/  FFMA R99, R101.reuse, R45, R176 ;  /* 0x0000002d65637223 */ /* 0x040fe200000000b0 */
[----:B------:R-:W-:-:S02]  /*8760*/  FFMA R101, R101, R5, R86 ;  /* 0x0000000565657223 */ /* 0x000fc40000000056 */
[----:B------:R-:W1:Y:S01]  /*8770*/  LDS.128 R84, [R0.X4+UR5+0x4320] ;  /* 0x0043200500547984 */ /* 0x000e620008004c00 */
[----:B------:R-:W-:Y:S01]  /*8780*/  FFMA R96, R102, R38, R93 ;  /* 0x0000002666607223 */ /* 0x000fe2000000005d */
[----:B---3--:R-:W-:-:S03]  /*8790*/  FFMA R98, R76, R36, R175 ;  /* 0x000000244c627223 */ /* 0x008fc600000000af */
[C---:B------:R-:W-:Y:S01]  /*87a0*/  FFMA R93, R39.reuse, R103, R96 ;  /* 0x00000067275d7223 */ /* 0x040fe20000000060 */
[----:B------:R-:W-:Y:S01]  /*87b0*/  FFMA R96, R76, R44, R173 ;  /* 0x0000002c4c607223 */ /* 0x000fe200000000ad */
[-C--:B------:R-:W-:Y:S01]  /*87c0*/  FFMA R52, R39, R95.reuse, R52 ;  /* 0x0000005f27347223 */ /* 0x080fe20000000034 */
        /* <DEDUP_REMOVED lines=8> */
[----:B------:R-:W-:Y:S01]  /*8850*/  FFMA R128, R76, R4, R128 ;  /* 0x000000044c807223 */ /* 0x000fe20000000080 */
[----:B------:R-:W3:Y:S01]  /*8860*/  LDS.128 R96, [R0.X4+UR5+0x5020] ;  /* 0x0050200500607984 */ /* 0x000ee20008004c00 */
[-C--:B------:R-:W-:Y:S01]  /*8870*/  FFMA R94, R43, R103.reuse, R94 ;  /* 0x000000672b5e7223 */ /* 0x080fe2000000005e */
[-C--:B------:R-:W-:Y:S01]  /*8880*/  FFMA R92, R47, R103.reuse, R92 ;  /* 0x000000672f5c7223 */ /* 0x080fe2000000005c */
[----:B------:R-:W-:Y:S01]  /*8890*/  FFMA R120, R7, R103, R120 ;  /* 0x0000006707787223 */ /* 0x000fe20000000078 */
[----:B------:R-:W-:Y:S01]  /*88a0*/  FFMA R76, R78, R46, R117 ;  /* 0x0000002e4e4c7223 */ /* 0x000fe20000000075 */
[C---:B------:R-:W-:Y:S01]  /*88b0*/  FFMA R103, R77.reuse, R41, R174 ;  /* 0x000000294d677223 */ /* 0x040fe200000000ae */
[----:B------:R-:W-:-:S02]  /*88c0*/  FFMA R77, R77, R5, R128 ;  /* 0x000000054d4d7223 */ /* 0x000fc40000000080 */
[-C--:B------:R-:W-:Y:S01]  /*88d0*/  FFMA R121, R47, R79.reuse, R76 ;  /* 0x0000004f2f797223 */ /* 0x080fe2000000004c */
[----:B--2---:R-:W-:Y:S01]  /*88e0*/  FFMA R76, R104, R44, R167 ;  /* 0x0000002c684c7223 */ /* 0x004fe200000000a7 */
[C---:B------:R-:W-:Y:S01]  /*88f0*/  FFMA R100, R78.reuse, R38, R101 ;  /* 0x000000264e647223 */ /* 0x040fe20000000065 */
[C---:B------:R-:W-:Y:S01]  /*8900*/  FFMA R122, R78.reuse, R42, R103 ;  /* 0x0000002a4e7a7223 */ /* 0x040fe20000000067 */
[----:B------:R-:W-:Y:S01]  /*8910*/  FFMA R124, R78, R6, R77 ;  /* 0x000000064e7c7223 */ /* 0x000fe2000000004d */
[C---:B------:R-:W-:Y:S01]  /*8920*/  FFMA R168, R104.reuse, R40, R168 ;  /* 0x0000002868a87223 */ /* 0x040fe200000000a8 */
[-C--:B------:R-:W-:Y:S01]  /*8930*/  FFMA R123, R39, R79.reuse, R100 ;  /* 0x0000004f277b7223 */ /* 0x080fe20000000064 */
[-C--:B------:R-:W-:Y:S01]  /*8940*/  FFMA R122, R43, R79.reuse, R122 ;  /* 0x0000004f2b7a7223 */ /* 0x080fe2000000007a */
[----:B------:R-:W-:Y:S01]  /*8950*/  FFMA R124, R7, R79, R124 ;  /* 0x0000004f077c7223 */ /* 0x000fe2000000007c */
[C---:B------:R-:W-:Y:S02]  /*8960*/  FFMA R117, R105.reuse, R45, R76 ;  /* 0x0000002d69757223 */ /* 0x040fe4000000004c */
[----:B------:R-:W2:Y:S01]  /*8970*/  LDS.128 R76, [R0.X4+UR5+0x5120] ;  /* 0x00512005004c7984 */ /* 0x000ea20008004c00 */
[C---:B------:R-:W-:Y:S01]  /*8980*/  FFMA R172, R104.reuse, R36, R172 ;  /* 0x0000002468ac7223 */ /* 0x040fe200000000ac */
[----:B------:R-:W-:Y:S01]  /*8990*/  FFMA R103, R105, R41, R168 ;  /* 0x0000002969677223 */ /* 0x000fe200000000a8 */
[----:B------:R-:W-:-:S02]  /*89a0*/  FFMA R138, R104, R4, R138 ;  /* 0x00000004688a7223 */ /* 0x000fc4000000008a */
[C---:B------:R-:W-:Y:S01]  /*89b0*/  FFMA R101, R105.reuse, R37, R172 ;  /* 0x0000002569657223 */ /* 0x040fe200000000ac */
[C---:B------:R-:W-:Y:S01]  /*89c0*/  FFMA R100, R106.reuse, R42, R103 ;  /* 0x0000002a6a647223 */ /* 0x040fe20000000067 */
[----:B------:R-:W-:Y:S01]  /*89d0*/  FFMA R105, R105, R5, R138 ;  /* 0x0000000569697223 */ /* 0x000fe2000000008a */
[C---:B------:R-:W-:Y:S01]  /*89e0*/  FFMA R126, R106.reuse, R46, R117 ;  /* 0x0000002e6a7e7223 */ /* 0x040fe20000000075 */
[C---:B------:R-:W-:Y:S01]  /*89f0*/  FFMA R102, R106.reuse, R38, R101 ;  /* 0x000000266a667223 */ /* 0x040fe20000000065 */
[-C--:B------:R-:W-:Y:S01]  /*8a00*/  FFMA R127, R43, R107.reuse, R100 ;  /* 0x0000006b2b7f7223 */ /* 0x080fe20000000064 */
[----:B------:R-:W-:Y:S01]  /*8a10*/  FFMA R128, R106, R6, R105 ;  /* 0x000000066a807223 */ /* 0x000fe20000000069 */
[C---:B-1----:R-:W-:Y:S01]  /*8a20*/  FFMA R100, R84.reuse, R40, R165 ;  /* 0x0000002854647223 */ /* 0x042fe200000000a5 */
        /* <DEDUP_REMOVED lines=8> */
[----:B------:R-:W-:Y:S01]  /*8ab0*/  FFMA R84, R86, R42, R107 ;  /* 0x0000002a56547223 */ /* 0x000fe2000000006b */
[C---:B------:R-:W-:Y:S01]  /*8ac0*/  FFMA R105, R85.reuse, R37, R166 ;  /* 0x0000002555697223 */ /* 0x040fe200000000a6 */
[C---:B------:R-:W-:Y:S01]  /*8ad0*/  FFMA R117, R85.reuse, R45, R164 ;  /* 0x0000002d55757223 */ /* 0x040fe200000000a4 */
[----:B------:R-:W-:Y:S01]  /*8ae0*/  FFMA R85, R85, R5, R134 ;  /* 0x0000000555557223 */ /* 0x000fe20000000086 */
[----:B------:R-:W-:Y:S01]  /*8af0*/  FFMA R129, R43, R87, R84 ;  /* 0x000000572b817223 */ /* 0x000fe20000000054 */
[C---:B---3--:R-:W-:Y:S01]  /*8b00*/  FFMA R136, R96.reuse, R40, R136 ;  /* 0x0000002860887223 */ /* 0x048fe20000000088 */
[----:B------:R-:W-:Y:S01]  /*8b10*/  FFMA R84, R96, R44, R135 ;  /* 0x0000002c60547223 */ /* 0x000fe20000000087 */
[C---:B------:R-:W-:Y:S01]  /*8b20*/  FFMA R104, R86.reuse, R38, R105 ;  /* 0x0000002656687223 */ /* 0x040fe20000000069 */
[C---:B------:R-:W-:Y:S01]  /*8b30*/  FFMA R130, R86.reuse, R46, R117 ;  /* 0x0000002e56827223 */ /* 0x040fe20000000075 */
        /* <DEDUP_REMOVED lines=9> */
[----:B------:R-:W3:Y:S01]  /*8bd0*/  LDS.128 R84, [R0.X4+UR5+0x5320] ;  /* 0x0053200500547984 */ /* 0x000ee20008004c00 */
[----:B------:R-:W-:Y:S01]  /*8be0*/  FFMA R97, R97, R5, R96 ;  /* 0x0000000561617223 */ /* 0x000fe20000000060 */
[C---:B------:R-:W-:Y:S01]  /*8bf0*/  FFMA R96, R98.reuse, R42, R107 ;  /* 0x0000002a62607223 */ /* 0x040fe2000000006b */
[C---:B------:R-:W-:Y:S01]  /*8c00*/  FFMA R104, R98.reuse, R38, R105 ;  /* 0x0000002662687223 */ /* 0x040fe20000000069 */
[----:B------:R-:W-:-:S02]  /*8c10*/  FFMA R134, R98, R46, R117 ;  /* 0x0000002e62867223 */ /* 0x000fc40000000075 */
[-C--:B------:R-:W-:Y:S01]  /*8c20*/  FFMA R133, R43, R99.reuse, R96 ;  /* 0x000000632b857223 */ /* 0x080fe20000000060 */
[----:B--2---:R-:W-:Y:S01]  /*8c30*/  FFMA R96, R76, R44, R139 ;  /* 0x0000002c4c607223 */ /* 0x004fe2000000008b */
[----:B------:R-:W-:Y:S01]  /*8c40*/  FFMA R136, R98, R6, R97 ;  /* 0x0000000662887223 */ /* 0x000fe20000000061 */
[-C--:B------:R-:W-:Y:S01]  /*8c50*/  FFMA R135, R39, R99.reuse, R104 ;  /* 0x0000006327877223 */ /* 0x080fe20000000068 */
[----:B------:R-:W-:Y:S01]  /*8c60*/  FFMA R134, R47, R99, R134 ;  /* 0x000000632f867223 */ /* 0x000fe20000000086 */
[----:B------:R-:W-:Y:S01]  /*8c70*/  FFMA R117, R77, R45, R96 ;  /* 0x0000002d4d757223 */ /* 0x000fe20000000060 */
[----:B------:R-:W-:Y:S01]  /*8c80*/  FFMA R136, R7, R99, R136 ;  /* 0x0000006307887223 */ /* 0x000fe20000000088 */
[C---:B------:R-:W-:Y:S01]  /*8c90*/  FFMA R156, R76.reuse, R36, R156 ;  /* 0x000000244c9c7223 */ /* 0x040fe2000000009c */
[----:B------:R-:W2:Y:S01]  /*8ca0*/  LDS.128 R96, [R0.X4+UR5+0x6020] ;  /* 0x0060200500607984 */ /* 0x000ea20008004c00 */
[C---:B------:R-:W-:Y:S01]  /*8cb0*/  FFMA R140, R76.reuse, R40, R140 ;  /* 0x000000284c8c7223 */ /* 0x040fe2000000008c */
[----:B------:R-:W-:Y:S01]  /*8cc0*/  FFMA R76, R76, R4, R137 ;  /* 0x000000044c4c7223 */ /* 0x000fe20000000089 */
[----:B------:R-:W-:-:S02]  /*8cd0*/  FFMA R105, R77, R37, R156 ;  /* 0x000000254d697223 */ /* 0x000fc4000000009c */
[C---:B------:R-:W-:Y:S01]  /*8ce0*/  FFMA R107, R77.reuse, R41, R140 ;  /* 0x000000294d6b7223 */ /* 0x040fe2000000008c */
[----:B------:R-:W-:Y:S01]  /*8cf0*/  FFMA R77, R77, R5, R76 ;  /* 0x000000054d4d7223 */ /* 0x000fe2000000004c */
[C---:B------:R-:W-:Y:S01]  /*8d00*/  FFMA R76, R78.reuse, R46, R117 ;  /* 0x0000002e4e4c7223 */ /* 0x040fe20000000075 */
[C---:B------:R-:W-:Y:S01]  /*8d10*/  FFMA R104, R78.reuse, R38, R105 ;  /* 0x000000264e687223 */ /* 0x040fe20000000069 */
[----:B------:R-:W-:Y:S02]  /*8d20*/  FFMA R138, R78, R42, R107 ;  /* 0x0000002a4e8a7223 */ /* 0x000fe4000000006b */
[-C--:B------:R-:W-:Y:S01]  /*8d30*/  FFMA R139, R47, R79.reuse, R76 ;  /* 0x0000004f2f8b7223 */ /* 0x080fe2000000004c */
[----:B-1----:R-:W-:Y:S01]  /*8d40*/  FFMA R76, R100, R40, R143 ;  /* 0x00000028644c7223 */ /* 0x002fe2000000008f */
[----:B------:R-:W-:Y:S01]  /*8d50*/  FFMA R140, R78, R6, R77 ;  /* 0x000000064e8c7223 */ /* 0x000fe2000000004d */
[C---:B------:R-:W-:Y:S01]  /*8d60*/  FFMA R142, R100.reuse, R44, R142 ;  /* 0x0000002c648e7223 */ /* 0x040fe2000000008e */
[C---:B------:R-:W-:Y:S01]  /*8d70*/  FFMA R144, R100.reuse, R36, R144 ;  /* 0x0000002464907223 */ /* 0x040fe20000000090 */
[-C--:B------:R-:W-:Y:S01]  /*8d80*/  FFMA R137, R39, R79.reuse, R104 ;  /* 0x0000004f27897223 */ /* 0x080fe20000000068 */
[-C--:B------:R-:W-:Y:S01]  /*8d90*/  FFMA R138, R43, R79.reuse, R138 ;  /* 0x0000004f2b8a7223 */ /* 0x080fe2000000008a */
[----:B------:R-:W-:Y:S01]  /*8da0*/  FFMA R140, R7, R79, R140 ;  /* 0x0000004f078c7223 */ /* 0x000fe2000000008c */
[----:B------:R-:W-:Y:S01]  /*8db0*/  FFMA R100, R100, R4, R141 ;  /* 0x0000000464647223 */ /* 0x000fe2000000008d */
[C---:B------:R-:W-:Y:S01]  /*8dc0*/  FFMA R107, R101.reuse, R41, R76 ;  /* 0x00000029656b7223 */ /* 0x040fe2000000004c */
[C---:B------:R-:W-:Y:S01]  /*8dd0*/  FFMA R117, R101.reuse, R45, R142 ;  /* 0x0000002d65757223 */ /* 0x040fe2000000008e */
[----:B------:R-:W1:Y:S01]  /*8de0*/  LDS.128 R76, [R0.X4+UR5+0x6120] ;  /* 0x00612005004c7984 */ /* 0x000e620008004c00 */
[C---:B------:R-:W-:Y:S01]  /*8df0*/  FFMA R105, R101.reuse, R37, R144 ;  /* 0x0000002565697223 */ /* 0x040fe20000000090 */
[----:B------:R-:W-:Y:S01]  /*8e00*/  FFMA R101, R101, R5, R100 ;  /* 0x0000000565657223 */ /* 0x000fe20000000064 */
[----:B------:R-:W-:Y:S01]  /*8e10*/  FFMA R100, R102, R46, R117 ;  /* 0x0000002e66647223 */ /* 0x000fe20000000075 */
[----:B---3--:R-:W-:Y:S01]  /*8e20*/  FFMA R146, R84, R44, R146 ;  /* 0x0000002c54927223 */ /* 0x008fe20000000092 */
[----:B------:R-:W-:-:S02]  /*8e30*/  FFMA R104, R102, R38, R105 ;  /* 0x0000002666687223 */ /* 0x000fc40000000069 */
[----:B------:R-:W-:Y:S01]  /*8e40*/  FFMA R141, R47, R103, R100 ;  /* 0x000000672f8d7223 */ /* 0x000fe20000000064 */
[----:B------:R-:W-:Y:S01]  /*8e50*/  FFMA R100, R84, R40, R147 ;  /* 0x0000002854647223 */ /* 0x000fe20000000093 */
        /* <DEDUP_REMOVED lines=19> */
[-C--:B------:R-:W-:Y:S01]  /*8f90*/  FFMA R147, R43, R87.reuse, R104 ;  /* 0x000000572b937223 */ /* 0x080fe20000000068 */
[C---:B------:R-:W-:Y:S01]  /*8fa0*/  FFMA R150, R96.reuse, R44, R150 ;  /* 0x0000002c60967223 */ /* 0x040fe20000000096 */
[----:B------:R-:W-:Y:S01]  /*8fb0*/  FFMA R148, R7, R87, R148 ;  /* 0x0000005707947223 */ /* 0x000fe20000000094 */
[C---:B------:R-:W-:Y:S01]  /*8fc0*/  FFMA R107, R97.reuse, R37, R84 ;  /* 0x00000025616b7223 */ /* 0x040fe20000000054 */
[C---:B------:R-:W-:Y:S01]  /*8fd0*/  FFMA R152, R96.reuse, R40, R152 ;  /* 0x0000002860987223 */ /* 0x040fe20000000098 */
[----:B------:R-:W2:Y:S01]  /*8fe0*/  LDS.128 R84, [R0.X4+UR5+0x6320] ;  /* 0x0063200500547984 */ /* 0x000ea20008004c00 */
[----:B------:R-:W-:Y:S01]  /*8ff0*/  FFMA R96, R96, R4, R149 ;  /* 0x0000000460607223 */ /* 0x000fe20000000095 */
[C---:B------:R-:W-:Y:S01]  /*9000*/  FFMA R117, R97.reuse, R45, R150 ;  /* 0x0000002d61757223 */ /* 0x040fe20000000096 */
[----:B------:R-:W-:-:S02]  /*9010*/  FFMA R105, R97, R41, R152 ;  /* 0x0000002961697223 */ /* 0x000fc40000000098 */
        /* <DEDUP_REMOVED lines=22> */
[C---:B---3--:R-:W-:Y:S01]  /*9180*/  FFMA R158, R100.reuse, R36, R158 ;  /* 0x00000024649e7223 */ /* 0x048fe2000000009e */
[----:B------:R-:W3:Y:S01]  /*9190*/  LDS.128 R116, [R0.X4+UR5+0x7120] ;  /* 0x0071200500747984 */ /* 0x000ee20008004c00 */
[-C--:B------:R-:W-:Y:S01]  /*91a0*/  FFMA R155, R43, R79.reuse, R104 ;  /* 0x0000004f2b9b7223 */ /* 0x080fe20000000068 */
[-C--:B------:R-:W-:Y:S01]  /*91b0*/  FFMA R154, R39, R79.reuse, R154 ;  /* 0x0000004f279a7223 */ /* 0x080fe2000000009a */
[-C--:B------:R-:W-:Y:S01]  /*91c0*/  FFMA R153, R7, R79.reuse, R76 ;  /* 0x0000004f07997223 */ /* 0x080fe2000000004c */
[----:B------:R-:W-:Y:S01]  /*91d0*/  FFMA R156, R47, R79, R156 ;  /* 0x0000004f2f9c7223 */ /* 0x000fe2000000009c */
[C---:B------:R-:W-:Y:S01]  /*91e0*/  FFMA R78, R100.reuse, R40, R159 ;  /* 0x00000028644e7223 */ /* 0x040fe2000000009f */
[----:B------:R-:W-:Y:S01]  /*91f0*/  FFMA R76, R100, R4, R157 ;  /* 0x00000004644c7223 */ /* 0x000fe2000000009d */
[----:B------:R-:W-:-:S02]  /*9200*/  FFMA R79, R101, R37, R158 ;  /* 0x00000025654f7223 */ /* 0x000fc4000000009e */
[C---:B------:R-:W-:Y:S01]  /*9210*/  FFMA R77, R101.reuse, R41, R78 ;  /* 0x00000029654d7223 */ /* 0x040fe2000000004e */
[----:B------:R-:W-:Y:S01]  /*9220*/  FFMA R105, R101, R5, R76 ;  /* 0x0000000565697223 */ /* 0x000fe2000000004c */
[----:B------:R-:W-:Y:S01]  /*9230*/  FFMA R78, R102, R38, R79 ;  /* 0x00000026664e7223 */ /* 0x000fe2000000004f */
[----:B------:R-:W-:Y:S01]  /*9240*/  FFMA R100, R100, R44, R111 ;  /* 0x0000002c64647223 */ /* 0x000fe2000000006f */
[----:B--2---:R-:W-:Y:S01]  /*9250*/  FFMA R162, R84, R40, R162 ;  /* 0x0000002854a27223 */ /* 0x004fe200000000a2 */
        /* <DEDUP_REMOVED lines=11> */
[C---:B------:R-:W-:Y:S01]  /*9310*/  FFMA R164, R86.reuse, R42, R79 ;  /* 0x0000002a56a47223 */ /* 0x040fe2000000004f */
[----:B------:R-:W-:Y:S01]  /*9320*/  FFMA R100, R86, R38, R77 ;  /* 0x0000002656647223 */ /* 0x000fe2000000004d */
[----:B------:R-:W-:Y:S01]  /*9330*/  FFMA R110, R84, R4, R110 ;  /* 0x00000004546e7223 */ /* 0x000fe2000000006e */
[----:B------:R-:W2:Y:S01]  /*9340*/  LDS.128 R76, [R0.X4+UR5+0x7220] ;  /* 0x00722005004c7984 */ /* 0x000ea20008004c00 */
[----:B------:R-:W-:-:S02]  /*9350*/  FFMA R84, R86, R46, R101 ;  /* 0x0000002e56547223 */ /* 0x000fc40000000065 */
[----:B------:R-:W-:Y:S01]  /*9360*/  FFMA R85, R85, R5, R110 ;  /* 0x0000000555557223 */ /* 0x000fe2000000006e */
[C---:B-1----:R-:W-:Y:S01]  /*9370*/  FFMA R114, R96.reuse, R40, R114 ;  /* 0x0000002860727223 */ /* 0x042fe20000000072 */
        /* <DEDUP_REMOVED lines=11> */
[----:B------:R-:W-:Y:S01]  /*9430*/  FFMA R97, R97, R5, R96 ;  /* 0x0000000561617223 */ /* 0x000fe20000000060 */
[----:B------:R-:W-:Y:S01]  /*9440*/  FFMA R84, R98, R46, R101 ;  /* 0x0000002e62547223 */ /* 0x000fe20000000065 */
[----:B------:R-:W1:Y:S01]  /*9450*/  LDS.128 R112, [R0.X4+UR5+0x7320] ;  /* 0x0073200500707984 */ /* 0x000e620008004c00 */
[----:B---3--:R-:W-:Y:S01]  /*9460*/  FFMA R108, R116, R4, R108 ;  /* 0x00000004746c7223 */ /* 0x008fe2000000006c */
[C---:B------:R-:W-:Y:S01]  /*9470*/  FFMA R168, R98.reuse, R42, R87 ;  /* 0x0000002a62a87223 */ /* 0x040fe20000000057 */
[C---:B------:R-:W-:Y:S01]  /*9480*/  FFMA R86, R98.reuse, R38, R85 ;  /* 0x0000002662567223 */ /* 0x040fe20000000055 */
[----:B------:R-:W-:Y:S01]  /*9490*/  FFMA R166, R98, R6, R97 ;  /* 0x0000000662a67223 */ /* 0x000fe20000000061 */
[-C--:B------:R-:W-:Y:S01]  /*94a0*/  FFMA R165, R47, R99.reuse, R84 ;  /* 0x000000632fa57223 */ /* 0x080fe20000000054 */
[C---:B------:R-:W-:Y:S01]  /*94b0*/  FFMA R84, R116.reuse, R44, R169 ;  /* 0x0000002c74547223 */ /* 0x040fe200000000a9 */
[C---:B------:R-:W-:Y:S01]  /*94c0*/  FFMA R170, R116.reuse, R40, R170 ;  /* 0x0000002874aa7223 */ /* 0x040fe200000000aa */
[----:B------:R-:W-:Y:S01]  /*94d0*/  FFMA R116, R116, R36, R171 ;  /* 0x0000002474747223 */ /* 0x000fe200000000ab */
[-C--:B------:R-:W-:Y:S01]  /*94e0*/  FFMA R168, R43, R99.reuse, R168 ;  /* 0x000000632ba87223 */ /* 0x080fe200000000a8 */
[-C--:B------:R-:W-:Y:S01]  /*94f0*/  FFMA R167, R39, R99.reuse, R86 ;  /* 0x0000006327a77223 */ /* 0x080fe20000000056 */
[----:B------:R-:W-:Y:S01]  /*9500*/  FFMA R166, R7, R99, R166 ;  /* 0x0000006307a67223 */ /* 0x000fe200000000a6 */
[C---:B------:R-:W-:Y:S01]  /*9510*/  FFMA R171, R117.reuse, R5, R108 ;  /* 0x0000000575ab7223 */ /* 0x040fe2000000006c */
[----:B------:R-:W-:Y:S01]  /*9520*/  LDS.128 R96, [R32+0x30] ;  /* 0x0000300020607984 */ /* 0x000fe20000000c00 */
[----:B------:R-:W-:-:S03]  /*9530*/  FFMA R169, R117, R45, R84 ;  /* 0x0000002d75a97223 */ /* 0x000fc60000000054 */
[----:B------:R-:W3:Y:S01]  /*9540*/  LDS.128 R108, [R0.X4+UR5+0x30] ;  /* 0x00003005006c7984 */ /* 0x000ee20008004c00 */
[C---:B------:R-:W-:Y:S01]  /*9550*/  FFMA R173, R117.reuse, R41, R170 ;  /* 0x0000002975ad7223 */ /* 0x040fe200000000aa */
[----:B------:R-:W-:Y:S02]  /*9560*/  FFMA R117, R117, R37, R116 ;  /* 0x0000002575757223 */ /* 0x000fe40000000074 */
[----:B------:R-:W4:Y:S04]  /*9570*/  LDS.128 R84, [R32+0x130] ;  /* 0x0001300020547984 */ /* 0x000f280000000c00 */
[----:B------:R-:W4:Y:S01]  /*9580*/  LDS.128 R104, [R32+0x230] ;  /* 0x0002300020687984 */ /* 0x000f220000000c00 */
[C---:B------:R-:W-:Y:S01]  /*9590*/  FFMA R169, R118.reuse, R46, R169 ;  /* 0x0000002e76a97223 */ /* 0x040fe200000000a9 */
[C---:B------:R-:W-:Y:S01]  /*95a0*/  FFMA R171, R118.reuse, R6, R171 ;  /* 0x0000000676ab7223 */ /* 0x040fe200000000ab */
[C---:B------:R-:W-:Y:S01]  /*95b0*/  FFMA R173, R118.reuse, R42, R173 ;  /* 0x0000002a76ad7223 */ /* 0x040fe200000000ad */
[----:B------:R-:W-:Y:S01]  /*95c0*/  FFMA R172, R118, R38, R117 ;  /* 0x0000002676ac7223 */ /* 0x000fe20000000075 */
[-C--:B------:R-:W-:Y:S01]  /*95d0*/  FFMA R158, R43, R103.reuse, R158 ;  /* 0x000000672b9e7223 */ /* 0x080fe2000000009e */
[----:B------:R-:W-:Y:S01]  /*95e0*/  FFMA R160, R47, R103, R160 ;  /* 0x000000672fa07223 */ /* 0x000fe200000000a0 */
[-C--:B------:R-:W-:Y:S01]  /*95f0*/  FFMA R173, R43, R119.reuse, R173 ;  /* 0x000000772bad7223 */ /* 0x080fe200000000ad */
[-C--:B------:R-:W-:Y:S01]  /*9600*/  FFMA R172, R39, R119.reuse, R172 ;  /* 0x0000007727ac7223 */ /* 0x080fe200000000ac */
[-C--:B------:R-:W-:Y:S01]  /*9610*/  FFMA R171, R7, R119.reuse, R171 ;  /* 0x0000007707ab7223 */ /* 0x080fe200000000ab */
[----:B------:R-:W-:Y:S01]  /*9620*/  FFMA R169, R47, R119, R169 ;  /* 0x000000772fa97223 */ /* 0x000fe200000000a9 */
[----:B------:R-:W-:Y:S01]  /*9630*/  LDS.128 R100, [R32+0x330] ;  /* 0x0003300020647984 */ /* 0x000fe20000000c00 */
[C---:B--2---:R-:W-:Y:S01]  /*9640*/  FFMA R209, R76.reuse, R36, R209 ;  /* 0x000000244cd17223 */ /* 0x044fe200000000d1 */
        /* <DEDUP_REMOVED lines=15> */
[----:B------:R-:W-:-:S02]  /*9740*/  FFMA R234, R7, R79, R234 ;  /* 0x0000004f07ea7223 */ /* 0x000fc400000000ea */
[----:B------:R-:W2:Y:S01]  /*9750*/  LDS.128 R76, [R0.X4+UR5+0x230] ;  /* 0x00023005004c7984 */ /* 0x000ea20008004c00 */
[----:B-1----:R-:W-:-:S04]  /*9760*/  FFMA R19, R112, R4, R19 ;  /* 0x0000000470137223 */ /* 0x002fc80000000013 */
[----:B------:R-:W-:Y:S01]  /*9770*/  FFMA R19, R113, R5, R19 ;  /* 0x0000000571137223 */ /* 0x000fe20000000013 */
[----:B---3--:R-:W-:-:S03]  /*9780*/  FFMA R12, R108, R96, R12 ;  /* 0x000000606c0c7223 */ /* 0x008fc6000000000c */
[----:B------:R-:W-:Y:S01]  /*9790*/  FFMA R19, R114, R6, R19 ;  /* 0x0000000672137223 */ /* 0x000fe20000000013 */
[C---:B----4-:R-:W-:Y:S01]  /*97a0*/  FFMA R4, R108.reuse, R84, R13 ;  /* 0x000000546c047223 */ /* 0x050fe2000000000d */
[----:B------:R-:W-:Y:S02]  /*97b0*/  FFMA R6, R108, R104, R3 ;  /* 0x000000686c067223 */ /* 0x000fe40000000003 */
[----:B------:R-:W-:Y:S01]  /*97c0*/  FFMA R230, R7, R115, R19 ;  /* 0x0000007307e67223 */ /* 0x000fe20000000013 */
[C---:B------:R-:W-:Y:S01]  /*97d0*/  FFMA R19, R109.reuse, R97, R12 ;  /* 0x000000616d137223 */ /* 0x040fe2000000000c */
[C---:B------:R-:W-:Y:S01]  /*97e0*/  FFMA R13, R109.reuse, R85, R4 ;  /* 0x000000556d0d7223 */ /* 0x040fe20000000004 */
[----:B------:R-:W-:Y:S02]  /*97f0*/  FFMA R3, R109, R105, R6 ;  /* 0x000000696d037223 */ /* 0x000fe40000000006 */
[----:B------:R-:W1:Y:S01]  /*9800*/  LDS.128 R4, [R0.X4+UR5+0x330] ;  /* 0x0003300500047984 */ /* 0x000e620008004c00 */
[----:B------:R-:W-:-:S04]  /*9810*/  FFMA R12, R110, R98, R19 ;  /* 0x000000626e0c7223 */ /* 0x000fc80000000013 */
[----:B------:R-:W-:Y:S01]  /*9820*/  FFMA R227, R99, R111, R12 ;  /* 0x0000006f63e37223 */ /* 0x000fe2000000000c */
[C---:B--2---:R-:W-:Y:S01]  /*9830*/  FFMA R12, R116.reuse, R100, R10 ;  /* 0x00000064740c7223 */ /* 0x044fe2000000000a */
[C---:B------:R-:W-:Y:S01]  /*9840*/  FFMA R10, R116.reuse, R104, R8 ;  /* 0x00000068740a7223 */ /* 0x040fe20000000008 */
[----:B------:R-:W-:Y:S01]  /*9850*/  FFMA R8, R116, R84, R9 ;  /* 0x0000005474087223 */ /* 0x000fe20000000009 */
[----:B------:R-:W-:Y:S01]  /*9860*/  FFMA R228, R110, R86, R13 ;  /* 0x000000566ee47223 */ /* 0x000fe2000000000d */
[----:B------:R-:W-:Y:S01]  /*9870*/  FFMA R205, R112, R36, R205 ;  /* 0x0000002470cd7223 */ /* 0x000fe200000000cd */
[C---:B------:R-:W-:Y:S01]  /*9880*/  FFMA R13, R117.reuse, R105, R10 ;  /* 0x00000069750d7223 */ /* 0x040fe2000000000a */
[----:B------:R-:W-:Y:S01]  /*9890*/  FFMA R116, R116, R96, R11 ;  /* 0x0000006074747223 */ /* 0x000fe2000000000b */
[C---:B------:R-:W-:Y:S01]  /*98a0*/  FFMA R19, R117.reuse, R85, R8 ;  /* 0x0000005575137223 */ /* 0x040fe20000000008 */
[-C--:B------:R-:W-:Y:S01]  /*98b0*/  FFMA R36, R110, R106.reuse, R3 ;  /* 0x0000006a6e247223 */ /* 0x080fe20000000003 */
[----:B------:R-:W2:Y:S01]  /*98c0*/  LDS.128 R8, [R0.X4+UR5+0x1030] ;  /* 0x0010300500087984 */ /* 0x000ea20008004c00 */
[----:B------:R-:W-:Y:S01]  /*98d0*/  FFMA R3, R117, R101, R12 ;  /* 0x0000006575037223 */ /* 0x000fe2000000000c */
[----:B------:R-:W-:-:S04]  /*98e0*/  FFMA R12, R118, R106, R13 ;  /* 0x0000006a760c7223 */ /* 0x000fc8000000000d */
[----:B------:R-:W-:Y:S01]  /*98f0*/  FFMA R225, R107, R119, R12 ;  /* 0x000000776be17223 */ /* 0x000fe2000000000c */
[C---:B------:R-:W-:Y:S01]  /*9900*/  FFMA R12, R76.reuse, R104, R15 ;  /* 0x000000684c0c7223 */ /* 0x040fe2000000000f */
[----:B------:R-:W-:Y:S01]  /*9910*/  FFMA R14, R76, R84, R14 ;  /* 0x000000544c0e7223 */ /* 0x000fe2000000000e */
[----:B------:R-:W-:Y:S01]  /*9920*/  FFMA R205, R113, R37, R205 ;  /* 0x0000002571cd7223 */ /* 0x000fe200000000cd */
[----:B------:R-:W-:Y:S01]  /*9930*/  FFMA R224, R118, R86, R19 ;  /* 0x0000005676e07223 */ /* 0x000fe20000000013 */
[C---:B------:R-:W-:Y:S01]  /*9940*/  FFMA R19, R77.reuse, R105, R12 ;  /* 0x000000694d137223 */ /* 0x040fe2000000000c */
[----:B------:R-:W-:Y:S02]  /*9950*/  FFMA R37, R77, R85, R14 ;  /* 0x000000554d257223 */ /* 0x000fe4000000000e */
[----:B------:R-:W3:Y:S01]  /*9960*/  LDS.128 R12, [R0.X4+UR5+0x1130] ;  /* 0x00113005000c7984 */ /* 0x000ee20008004c00 */
[----:B------:R-:W-:Y:S01]  /*9970*/  FFMA R16, R76, R100, R16 ;  /* 0x000000644c107223 */ /* 0x000fe20000000010 */
[----:B------:R-:W-:-:S03]  /*9980*/  FFMA R226, R118, R102, R3 ;  /* 0x0000006676e27223 */ /* 0x000fc60000000003 */
[----:B------:R-:W-:Y:S01]  /*9990*/  FFMA R3, R77, R101, R16 ;  /* 0x000000654d037223 */ /* 0x000fe20000000010 */
[----:B------:R-:W-:Y:S01]  /*99a0*/  FFMA R16, R78, R86, R37 ;  /* 0x000000564e107223 */ /* 0x000fe20000000025 */
[----:B------:R-:W-:-:S03]  /*99b0*/  FFMA R38, R114, R38, R205 ;  /* 0x0000002672267223 */ /* 0x000fc600000000cd */
[----:B------:R-:W-:Y:S01]  /*99c0*/  FFMA R221, R87, R79, R16 ;  /* 0x0000004f57dd7223 */ /* 0x000fe20000000010 */
[C---:B-1----:R-:W-:Y:S01]  /*99d0*/  FFMA R18, R4.reuse, R100, R18 ;  /* 0x0000006404127223 */ /* 0x042fe20000000012 */
[C---:B------:R-:W-:Y:S01]  /*99e0*/  FFMA R28, R4.reuse, R104, R28 ;  /* 0x00000068041c7223 */ /* 0x040fe2000000001c */
[C---:B------:R-:W-:Y:S01]  /*99f0*/  FFMA R16, R4.reuse, R84, R17 ;  /* 0x0000005404107223 */ /* 0x040fe20000000011 */
[----:B------:R-:W-:Y:S01]  /*9a00*/  FFMA R229, R107, R111, R36 ;  /* 0x0000006f6be57223 */ /* 0x000fe20000000024 */
[----:B------:R-:W-:Y:S01]  /*9a10*/  FFMA R4, R4, R96, R51 ;  /* 0x0000006004047223 */ /* 0x000fe20000000033 */
[----:B------:R-:W-:Y:S01]  /*9a20*/  FFMA R231, R39, R115, R38 ;  /* 0x0000007327e77223 */ /* 0x000fe20000000026 */
[C---:B------:R-:W-:Y:S01]  /*9a30*/  FFMA R36, R78.reuse, R102, R3 ;  /* 0x000000664e247223 */ /* 0x040fe20000000003 */
[C---:B------:R-:W-:Y:S01]  /*9a40*/  FFMA R37, R5.reuse, R105, R28 ;  /* 0x0000006905257223 */ /* 0x040fe2000000001c */
[-C--:B------:R-:W-:Y:S01]  /*9a50*/  FFMA R222, R78, R106.reuse, R19 ;  /* 0x0000006a4ede7223 */ /* 0x080fe20000000013 */
[C---:B------:R-:W-:Y:S01]  /*9a60*/  FFMA R3, R5.reuse, R101, R18 ;  /* 0x0000006505037223 */ /* 0x040fe20000000012 */
[C---:B------:R-:W-:Y:S01]  /*9a70*/  FFMA R39, R5.reuse, R85, R16 ;  /* 0x0000005505277223 */ /* 0x040fe20000000010 */
[----:B------:R-:W-:Y:S01]  /*9a80*/  FFMA R5, R5, R97, R4 ;  /* 0x0000006105057223 */ /* 0x000fe20000000004 */
[----:B------:R-:W1:Y:S01]  /*9a90*/  LDS.128 R16, [R0.X4+UR5+0x1230] ;  /* 0x0012300500107984 */ /* 0x000e620008004c00 */
[----:B------:R-:W-:Y:S01]  /*9aa0*/  FFMA R4, R6, R106, R37 ;  /* 0x0000006a06047223 */ /* 0x000fe20000000025 */
[C---:B------:R-:W-:Y:S01]  /*9ab0*/  FFMA R204, R112.reuse, R40, R204 ;  /* 0x0000002870cc7223 */ /* 0x040fe200000000cc */
[----:B------:R-:W-:Y:S01]  /*9ac0*/  FFMA R203, R112, R44, R203 ;  /* 0x0000002c70cb7223 */ /* 0x000fe200000000cb */
[C---:B--2---:R-:W-:Y:S01]  /*9ad0*/  FFMA R22, R8.reuse, R84, R22 ;  /* 0x0000005408167223 */ /* 0x044fe20000000016 */
[----:B------:R-:W-:Y:S01]  /*9ae0*/  FFMA R219, R107, R7, R4 ;  /* 0x000000076bdb7223 */ /* 0x000fe20000000004 */
[----:B------:R-:W-:Y:S01]  /*9af0*/  FFMA R4, R8, R104, R21 ;  /* 0x0000006808047223 */ /* 0x000fe20000000015 */
[C---:B------:R-:W-:Y:S01]  /*9b00*/  FFMA R220, R6.reuse, R102, R3 ;  /* 0x0000006606dc7223 */ /* 0x040fe20000000003 */
[C---:B------:R-:W-:Y:S01]  /*9b10*/  FFMA R218, R6.reuse, R86, R39 ;  /* 0x0000005606da7223 */ /* 0x040fe20000000027 */
[----:B------:R-:W-:Y:S01]  /*9b20*/  FFMA R112, R6, R98, R5 ;  /* 0x0000006206707223 */ /* 0x000fe20000000005 */
[C---:B------:R-:W-:Y:S01]  /*9b30*/  FFMA R20, R8.reuse, R100, R20 ;  /* 0x0000006408147223 */ /* 0x040fe20000000014 */
        /* <DEDUP_REMOVED lines=10> */
[----:B------:R-:W-:Y:S01]  /*9be0*/  FFMA R9, R9, R97, R8 ;  /* 0x0000006109097223 */ /* 0x000fe20000000008 */
[C---:B------:R-:W-:Y:S01]  /*9bf0*/  FFMA R8, R10.reuse, R86, R37 ;  /* 0x000000560a087223 */ /* 0x040fe20000000025 */
[-C--:B------:R-:W-:Y:S01]  /*9c00*/  FFMA R226, R103, R119.reuse, R226 ;  /* 0x0000007767e27223 */ /* 0x080fe200000000e2 */
[-C--:B------:R-:W-:Y:S01]  /*9c10*/  FFMA R224, R87, R119.reuse, R224 ;  /* 0x0000007757e07223 */ /* 0x080fe200000000e0 */
[----:B------:R-:W-:Y:S01]  /*9c20*/  FFMA R119, R99, R119, R118 ;  /* 0x0000007763777223 */ /* 0x000fe20000000076 */
[C---:B------:R-:W-:Y:S01]  /*9c30*/  FFMA R20, R10.reuse, R102, R3 ;  /* 0x000000660a147223 */ /* 0x040fe20000000003 */
[C---:B------:R-:W-:Y:S01]  /*9c40*/  FFMA R118, R10.reuse, R106, R21 ;  /* 0x0000006a0a767223 */ /* 0x040fe20000000015 */
[----:B------:R-:W-:Y:S01]  /*9c50*/  FFMA R116, R10, R98, R9 ;  /* 0x000000620a747223 */ /* 0x000fe20000000009 */
[-C--:B------:R-:W-:Y:S01]  /*9c60*/  FFMA R117, R87, R11.reuse, R8 ;  /* 0x0000000b57757223 */ /* 0x080fe20000000008 */
[C---:B---3--:R-:W-:Y:S01]  /*9c70*/  FFMA R10, R12.reuse, R100, R25 ;  /* 0x000000640c0a7223 */ /* 0x048fe20000000019 */
[----:B------:R-:W-:Y:S01]  /*9c80*/  FFMA R8, R12, R104, R23 ;  /* 0x000000680c087223 */ /* 0x000fe20000000017 */
[-C--:B------:R-:W-:Y:S01]  /*9c90*/  FFMA R217, R103, R11.reuse, R20 ;  /* 0x0000000b67d97223 */ /* 0x080fe20000000014 */
[-C--:B------:R-:W-:Y:S01]  /*9ca0*/  FFMA R118, R107, R11.reuse, R118 ;  /* 0x0000000b6b767223 */ /* 0x080fe20000000076 */
[----:B------:R-:W-:Y:S01]  /*9cb0*/  FFMA R116, R99, R11, R116 ;  /* 0x0000000b63747223 */ /* 0x000fe20000000074 */
[C---:B------:R-:W-:Y:S01]  /*9cc0*/  FFMA R3, R13.reuse, R101, R10 ;  /* 0x000000650d037223 */ /* 0x040fe2000000000a */
[----:B------:R-:W-:-:S02]  /*9cd0*/  FFMA R21, R13, R105, R8 ;  /* 0x000000690d157223 */ /* 0x000fc40000000008 */
[----:B------:R-:W3:Y:S01]  /*9ce0*/  LDS.128 R8, [R0.X4+UR5+0x2030] ;  /* 0x0020300500087984 */ /* 0x000ee20008004c00 */
[C---:B------:R-:W-:Y:S01]  /*9cf0*/  FFMA R24, R12.reuse, R84, R24 ;  /* 0x000000540c187223 */ /* 0x040fe20000000018 */
[----:B------:R-:W-:-:S03]  /*9d00*/  FFMA R12, R12, R96, R59 ;  /* 0x000000600c0c7223 */ /* 0x000fc6000000003b */
        /* <DEDUP_REMOVED lines=21> */
[C---:B------:R-:W-:Y:S01]  /*9e60*/  FFMA R212, R18.reuse, R106, R21 ;  /* 0x0000006a12d47223 */ /* 0x040fe20000000015 */
[----:B------:R-:W-:Y:S01]  /*9e70*/  FFMA R188, R18, R98, R17 ;  /* 0x0000006212bc7223 */ /* 0x000fe20000000011 */
[-C--:B------:R-:W-:Y:S01]  /*9e80*/  FFMA R211, R87, R19.reuse, R16 ;  /* 0x0000001357d37223 */ /* 0x080fe20000000010 */
        /* <DEDUP_REMOVED lines=23> */
[----:B------:R-:W3:Y:S01]  /*a000*/  LDS.128 R4, [R0.X4+UR5+0x2330] ;  /* 0x0023300500047984 */ /* 0x000ee20008004c00 */
        /* <DEDUP_REMOVED lines=21> */
[----:B------:R-:W1:Y:S01]  /*a160*/  LDS.128 R8, [R0.X4+UR5+0x3030] ;  /* 0x0030300500087984 */ /* 0x000e620008004c00 */
[----:B------:R-:W-:Y:S01]  /*a170*/  FFMA R203, R113, R45, R203 ;  /* 0x0000002d71cb7223 */ /* 0x000fe200000000cb */
        /* <DEDUP_REMOVED lines=9> */
[C---:B--2---:R-:W-:Y:S01]  /*a210*/  FFMA R12, R16.reuse, R84, R57 ;  /* 0x00000054100c7223 */ /* 0x044fe20000000039 */
        /* <DEDUP_REMOVED lines=17> */
[C---:B------:R-:W-:Y:S01]  /*a330*/  FFMA R16, R4.reuse, R84, R61 ;  /* 0x0000005404107223 */ /* 0x040fe2000000003d */
[-C--:B------:R-:W-:Y:S01]  /*a340*/  FFMA R201, R103, R19.reuse, R20 ;  /* 0x0000001367c97223 */ /* 0x080fe20000000014 */
[-C--:B------:R-:W-:Y:S01]  /*a350*/  FFMA R200, R107, R19.reuse, R200 ;  /* 0x000000136bc87223 */ /* 0x080fe200000000c8 */
[----:B------:R-:W-:Y:S01]  /*a360*/  FFMA R184, R99, R19, R184 ;  /* 0x0000001363b87223 */ /* 0x000fe200000000b8 */
[C---:B------:R-:W-:Y:S01]  /*a370*/  FFMA R3, R5.reuse, R101, R18 ;  /* 0x0000006505037223 */ /* 0x040fe20000000012 */
[----:B------:R-:W-:Y:S01]  /*a380*/  FFMA R23, R5, R85, R16 ;  /* 0x0000005505177223 */ /* 0x000fe20000000010 */
[C---:B------:R-:W-:Y:S01]  /*a390*/  FFMA R62, R4.reuse, R104, R62 ;  /* 0x00000068043e7223 */ /* 0x040fe2000000003e */
[----:B------:R-:W3:Y:S01]  /*a3a0*/  LDS.128 R16, [R0.X4+UR5+0x3230] ;  /* 0x0032300500107984 */ /* 0x000ee20008004c00 */
[----:B------:R-:W-:-:S02]  /*a3b0*/  FFMA R64, R4, R96, R64 ;  /* 0x0000006004407223 */ /* 0x000fc40000000040 */
[C---:B------:R-:W-:Y:S01]  /*a3c0*/  FFMA R21, R5.reuse, R105, R62 ;  /* 0x0000006905157223 */ /* 0x040fe2000000003e */
[----:B-1----:R-:W-:Y:S01]  /*a3d0*/  FFMA R66, R8, R84, R66 ;  /* 0x0000005408427223 */ /* 0x002fe20000000042 */
[----:B------:R-:W-:Y:S01]  /*a3e0*/  FFMA R5, R5, R97, R64 ;  /* 0x0000006105057223 */ /* 0x000fe20000000040 */
[C---:B------:R-:W-:Y:S01]  /*a3f0*/  FFMA R198, R6.reuse, R102, R3 ;  /* 0x0000006606c67223 */ /* 0x040fe20000000003 */
[C---:B------:R-:W-:Y:S01]  /*a400*/  FFMA R4, R6.reuse, R106, R21 ;  /* 0x0000006a06047223 */ /* 0x040fe20000000015 */
[C---:B------:R-:W-:Y:S01]  /*a410*/  FFMA R196, R6.reuse, R86, R23 ;  /* 0x0000005606c47223 */ /* 0x040fe20000000017 */
[----:B------:R-:W-:Y:S01]  /*a420*/  FFMA R6, R6, R98, R5 ;  /* 0x0000006206067223 */ /* 0x000fe20000000005 */
[C---:B------:R-:W-:Y:S01]  /*a430*/  FFMA R34, R8.reuse, R104, R34 ;  /* 0x0000006808227223 */ /* 0x040fe20000000022 */
[----:B------:R-:W-:Y:S01]  /*a440*/  FFMA R197, R107, R7, R4 ;  /* 0x000000076bc57223 */ /* 0x000fe20000000004 */
[C---:B------:R-:W-:Y:S01]  /*a450*/  FFMA R4, R8.reuse, R100, R65 ;  /* 0x0000006408047223 */ /* 0x040fe20000000041 */
        /* <DEDUP_REMOVED lines=8> */
[C---:B------:R-:W-:Y:S01]  /*a4e0*/  FFMA R8, R10.reuse, R86, R23 ;  /* 0x000000560a087223 */ /* 0x040fe20000000017 */
[----:B------:R-:W1:Y:S01]  /*a4f0*/  LDS.128 R4, [R0.X4+UR5+0x3330] ;  /* 0x0033300500047984 */ /* 0x000e620008004c00 */
[C---:B------:R-:W-:Y:S01]  /*a500*/  FFMA R20, R10.reuse, R102, R3 ;  /* 0x000000660a147223 */ /* 0x040fe20000000003 */
[C---:B------:R-:W-:Y:S01]  /*a510*/  FFMA R194, R10.reuse, R106, R21 ;  /* 0x0000006a0ac27223 */ /* 0x040fe20000000015 */
[----:B------:R-:W-:Y:S01]  /*a520*/  FFMA R182, R10, R98, R9 ;  /* 0x000000620ab67223 */ /* 0x000fe20000000009 */
[-C--:B------:R-:W-:Y:S01]  /*a530*/  FFMA R193, R87, R11.reuse, R8 ;  /* 0x0000000b57c17223 */ /* 0x080fe20000000008 */
[C---:B--2---:R-:W-:Y:S01]  /*a540*/  FFMA R10, R12.reuse, R100, R35 ;  /* 0x000000640c0a7223 */ /* 0x044fe20000000023 */
[C---:B------:R-:W-:Y:S01]  /*a550*/  FFMA R70, R12.reuse, R104, R70 ;  /* 0x000000680c467223 */ /* 0x040fe20000000046 */
[C---:B------:R-:W-:Y:S01]  /*a560*/  FFMA R8, R12.reuse, R84, R69 ;  /* 0x000000540c087223 */ /* 0x040fe20000000045 */
[-C--:B------:R-:W-:Y:S01]  /*a570*/  FFMA R195, R103, R11.reuse, R20 ;  /* 0x0000000b67c37223 */ /* 0x080fe20000000014 */
[----:B------:R-:W-:Y:S01]  /*a580*/  FFMA R194, R107, R11, R194 ;  /* 0x0000000b6bc27223 */ /* 0x000fe200000000c2 */
[----:B------:R-:W-:Y:S01]  /*a590*/  FFMA R21, R13, R105, R70 ;  /* 0x000000690d157223 */ /* 0x000fe20000000046 */
[----:B------:R-:W-:Y:S01]  /*a5a0*/  FFMA R182, R99, R11, R182 ;  /* 0x0000000b63b67223 */ /* 0x000fe200000000b6 */
[----:B------:R-:W-:Y:S01]  /*a5b0*/  FFMA R72, R12, R96, R72 ;  /* 0x000000600c487223 */ /* 0x000fe20000000048 */
[C---:B------:R-:W-:Y:S01]  /*a5c0*/  FFMA R3, R13.reuse, R101, R10 ;  /* 0x000000650d037223 */ /* 0x040fe2000000000a */
[----:B------:R-:W-:Y:S01]  /*a5d0*/  FFMA R23, R13, R85, R8 ;  /* 0x000000550d177223 */ /* 0x000fe20000000008 */
[----:B------:R-:W-:Y:S01]  /*a5e0*/  LDS.128 R24, [R0.X4+UR5+0x5030] ;  /* 0x0050300500187984 */ /* 0x000fe20008004c00 */
[----:B------:R-:W-:-:S03]  /*a5f0*/  FFMA R12, R14, R106, R21 ;  /* 0x0000006a0e0c7223 */ /* 0x000fc60000000015 */
[----:B------:R-:W2:Y:S01]  /*a600*/  LDS.128 R8, [R0.X4+UR5+0x4030] ;  /* 0x0040300500087984 */ /* 0x000ea20008004c00 */
        /* <DEDUP_REMOVED lines=23> */
[C---:B------:R-:W-:Y:S01]  /*a780*/  FFMA R16, R4.reuse, R100, R89 ;  /* 0x0000006404107223 */ /* 0x040fe20000000059 */
[----:B------:R-:W-:Y:S01]  /*a790*/  FFMA R82, R4, R84, R82 ;  /* 0x0000005404527223 */ /* 0x000fe20000000052 */
        /* <DEDUP_REMOVED lines=10> */
[----:B------:R-:W1:Y:S01]  /*a840*/  LDS.128 R16, [R0.X4+UR5+0x4230] ;  /* 0x0042300500107984 */ /* 0x000e620008004c00 */
[C---:B------:R-:W-:Y:S01]  /*a850*/  FFMA R176, R6.reuse, R102, R3 ;  /* 0x0000006606b07223 */ /* 0x040fe20000000003 */
[C---:B------:R-:W-:Y:S01]  /*a860*/  FFMA R174, R6.reuse, R86, R23 ;  /* 0x0000005606ae7223 */ /* 0x040fe20000000017 */
[----:B------:R-:W-:Y:S01]  /*a870*/  FFMA R170, R6, R98, R5 ;  /* 0x0000006206aa7223 */ /* 0x000fe20000000005 */
[C---:B--2---:R-:W-:Y:S01]  /*a880*/  FFMA R92, R8.reuse, R84, R92 ;  /* 0x00000054085c7223 */ /* 0x044fe2000000005c */
[-C--:B------:R-:W-:Y:S01]  /*a890*/  FFMA R175, R107, R7.reuse, R4 ;  /* 0x000000076baf7223 */ /* 0x080fe20000000004 */
[-C--:B------:R-:W-:Y:S01]  /*a8a0*/  FFMA R176, R103, R7.reuse, R176 ;  /* 0x0000000767b07223 */ /* 0x080fe200000000b0 */
[-C--:B------:R-:W-:Y:S01]  /*a8b0*/  FFMA R174, R87, R7.reuse, R174 ;  /* 0x0000000757ae7223 */ /* 0x080fe200000000ae */
[----:B------:R-:W-:Y:S01]  /*a8c0*/  FFMA R170, R99, R7, R170 ;  /* 0x0000000763aa7223 */ /* 0x000fe200000000aa */
[----:B------:R-:W-:Y:S01]  /*a8d0*/  FFMA R4, R8, R100, R93 ;  /* 0x0000006408047223 */ /* 0x000fe2000000005d */
[C---:B------:R-:W-:Y:S01]  /*a8e0*/  FFMA R7, R9.reuse, R85, R92 ;  /* 0x0000005509077223 */ /* 0x040fe2000000005c */
[----:B------:R-:W2:Y:S02]  /*a8f0*/  LDS.128 R20, [R0.X4+UR5+0x4330] ;  /* 0x0043300500147984 */ /* 0x000ea40008004c00 */
[----:B------:R-:W-:Y:S01]  /*a900*/  FFMA R3, R9, R101, R4 ;  /* 0x0000006509037223 */ /* 0x000fe20000000004 */
[----:B------:R-:W-:Y:S01]  /*a910*/  FFMA R6, R10, R86, R7 ;  /* 0x000000560a067223 */ /* 0x000fe20000000007 */
[C---:B------:R-:W-:Y:S01]  /*a920*/  FFMA R94, R8.reuse, R104, R94 ;  /* 0x00000068085e7223 */ /* 0x040fe2000000005e */
[----:B------:R-:W-:Y:S01]  /*a930*/  FFMA R120, R8, R96, R120 ;  /* 0x0000006008787223 */ /* 0x000fe20000000078 */
[----:B------:R-:W-:Y:S01]  /*a940*/  FFMA R8, R10, R102, R3 ;  /* 0x000000660a087223 */ /* 0x000fe20000000003 */
[----:B------:R-:W-:Y:S01]  /*a950*/  FFMA R3, R87, R11, R6 ;  /* 0x0000000b57037223 */ /* 0x000fe20000000006 */
[C---:B---3--:R-:W-:Y:S01]  /*a960*/  FFMA R6, R12.reuse, R84, R121 ;  /* 0x000000540c067223 */ /* 0x048fe20000000079 */
[----:B------:R-:W-:Y:S01]  /*a970*/  FFMA R5, R9, R105, R94 ;  /* 0x0000006909057223 */ /* 0x000fe2000000005e */
[C---:B------:R-:W-:Y:S01]  /*a980*/  FFMA R122, R12.reuse, R104, R122 ;  /* 0x000000680c7a7223 */ /* 0x040fe2000000007a */
[----:B------:R-:W-:Y:S01]  /*a990*/  FFMA R124, R12, R96, R124 ;  /* 0x000000600c7c7223 */ /* 0x000fe2000000007c */
[----:B------:R-:W-:Y:S01]  /*a9a0*/  FFMA R29, R13, R85, R6 ;  /* 0x000000550d1d7223 */ /* 0x000fe20000000006 */
[----:B------:R-:W-:Y:S01]  /*a9b0*/  FFMA R4, R10, R106, R5 ;  /* 0x0000006a0a047223 */ /* 0x000fe20000000005 */
[----:B------:R-:W-:Y:S01]  /*a9c0*/  FFMA R9, R9, R97, R120 ;  /* 0x0000006109097223 */ /* 0x000fe20000000078 */
[----:B------:R-:W-:Y:S01]  /*a9d0*/  FFMA R5, R103, R11, R8 ;  /* 0x0000000b67057223 */ /* 0x000fe20000000008 */
[----:B------:R-:W-:Y:S01]  /*a9e0*/  FFMA R6, R14, R86, R29 ;  /* 0x000000560e067223 */ /* 0x000fe2000000001d */
[----:B------:R-:W-:Y:S01]  /*a9f0*/  FFMA R8, R12, R100, R123 ;  /* 0x000000640c087223 */ /* 0x000fe2000000007b */
[----:B------:R-:W3:Y:S01]  /*aa00*/  LDS.128 R28, [R0.X4+UR5+0x5130] ;  /* 0x00513005001c7984 */ /* 0x000ee20008004c00 */
[----:B------:R-:W-:-:S02]  /*aa10*/  FFMA R10, R10, R98, R9 ;  /* 0x000000620a0a7223 */ /* 0x000fc40000000009 */
[----:B------:R-:W-:Y:S01]  /*aa20*/  FFMA R7, R13, R101, R8 ;  /* 0x000000650d077223 */ /* 0x000fe20000000008 */
[-C--:B------:R-:W-:Y:S01]  /*aa30*/  FFMA R4, R107, R11.reuse, R4 ;  /* 0x0000000b6b047223 */ /* 0x080fe20000000004 */
[----:B------:R-:W-:Y:S01]  /*aa40*/  FFMA R11, R99, R11, R10 ;  /* 0x0000000b630b7223 */ /* 0x000fe2000000000a */
[----:B------:R-:W4:Y:S01]  /*aa50*/  LDS.128 R36, [R0.X4+UR5+0x5230] ;  /* 0x0052300500247984 */ /* 0x000f220008004c00 */
[----:B------:R-:W-:Y:S01]  /*aa60*/  FFMA R10, R14, R102, R7 ;  /* 0x000000660e0a7223 */ /* 0x000fe20000000007 */
[C---:B------:R-:W-:Y:S01]  /*aa70*/  FFMA R9, R13.reuse, R105, R122 ;  /* 0x000000690d097223 */ /* 0x040fe2000000007a */
[----:B------:R-:W-:Y:S01]  /*aa80*/  FFMA R13, R13, R97, R124 ;  /* 0x000000610d0d7223 */ /* 0x000fe2000000007c */
[----:B------:R-:W3:Y:S01]  /*aa90*/  LDS.128 R40, [R0.X4+UR5+0x5330] ;  /* 0x0053300500287984 */ /* 0x000ee20008004c00 */
[----:B------:R-:W-:Y:S01]  /*aaa0*/  FFMA R7, R103, R15, R10 ;  /* 0x0000000f67077223 */ /* 0x000fe2000000000a */
[C---:B-1----:R-:W-:Y:S01]  /*aab0*/  FFMA R10, R16.reuse, R104, R127 ;  /* 0x00000068100a7223 */ /* 0x042fe2000000007f */
[C---:B------:R-:W-:Y:S01]  /*aac0*/  FFMA R12, R16.reuse, R100, R125 ;  /* 0x00000064100c7223 */ /* 0x040fe2000000007d */
[----:B------:R-:W-:Y:S01]  /*aad0*/  FFMA R126, R16, R84, R126 ;  /* 0x00000054107e7223 */ /* 0x000fe2000000007e */
[----:B------:R-:W-:Y:S01]  /*aae0*/  FFMA R8, R14, R106, R9 ;  /* 0x0000006a0e087223 */ /* 0x000fe20000000009 */
[----:B------:R-:W-:Y:S01]  /*aaf0*/  FFMA R128, R16, R96, R128 ;  /* 0x0000006010807223 */ /* 0x000fe20000000080 */
        /* <DEDUP_REMOVED lines=8> */
[----:B--2---:R-:W-:Y:S01]  /*ab80*/  FFMA R16, R20, R100, R131 ;  /* 0x0000006414107223 */ /* 0x004fe20000000083 */
        /* <DEDUP_REMOVED lines=8> */
[C---:B------:R-:W-:Y:S01]  /*ac10*/  FFMA R14, R20.reuse, R104, R129 ;  /* 0x00000068140e7223 */ /* 0x040fe20000000081 */
        /* <DEDUP_REMOVED lines=8> */
[----:B------:R-:W1:Y:S01]  /*aca0*/  LDS.128 R44, [R0.X4+UR5+0x6030] ;  /* 0x00603005002c7984 */ /* 0x000e620008004c00 */
        /* <DEDUP_REMOVED lines=15> */
[----:B---3--:R-:W-:Y:S01]  /*ada0*/  FFMA R138, R28, R104, R138 ;  /* 0x000000681c8a7223 */ /* 0x008fe2000000008a */
[C---:B------:R-:W-:Y:S01]  /*adb0*/  FFMA R22, R26.reuse, R102, R17 ;  /* 0x000000661a167223 */ /* 0x040fe20000000011 */
[C---:B------:R-:W-:Y:S01]  /*adc0*/  FFMA R18, R26.reuse, R106, R21 ;  /* 0x0000006a1a127223 */ /* 0x040fe20000000015 */
[C---:B------:R-:W-:Y:S01]  /*add0*/  FFMA R20, R26.reuse, R86, R33 ;  /* 0x000000561a147223 */ /* 0x040fe20000000021 */
[----:B------:R-:W-:Y:S01]  /*ade0*/  FFMA R26, R26, R98, R25 ;  /* 0x000000621a1a7223 */ /* 0x000fe20000000019 */
[C---:B------:R-:W-:Y:S01]  /*adf0*/  FFMA R24, R28.reuse, R100, R137 ;  /* 0x000000641c187223 */ /* 0x040fe20000000089 */
[----:B------:R-:W2:Y:S01]  /*ae00*/  LDS.128 R48, [R0.X4+UR5+0x6130] ;  /* 0x0061300500307984 */ /* 0x000ea20008004c00 */
[----:B------:R-:W-:Y:S01]  /*ae10*/  FFMA R25, R29, R105, R138 ;  /* 0x000000691d197223 */ /* 0x000fe2000000008a */
[-C--:B------:R-:W-:Y:S01]  /*ae20*/  FFMA R17, R103, R27.reuse, R22 ;  /* 0x0000001b67117223 */ /* 0x080fe20000000016 */
[-C--:B------:R-:W-:Y:S01]  /*ae30*/  FFMA R18, R107, R27.reuse, R18 ;  /* 0x0000001b6b127223 */ /* 0x080fe20000000012 */
[-C--:B------:R-:W-:Y:S01]  /*ae40*/  FFMA R20, R87, R27.reuse, R20 ;  /* 0x0000001b57147223 */ /* 0x080fe20000000014 */
[C---:B------:R-:W-:Y:S01]  /*ae50*/  FFMA R22, R28.reuse, R84, R139 ;  /* 0x000000541c167223 */ /* 0x040fe2000000008b */
[----:B------:R-:W-:Y:S01]  /*ae60*/  FFMA R27, R99, R27, R26 ;  /* 0x0000001b631b7223 */ /* 0x000fe2000000001a */
[C---:B------:R-:W-:Y:S01]  /*ae70*/  FFMA R21, R29.reuse, R101, R24 ;  /* 0x000000651d157223 */ /* 0x040fe20000000018 */
[----:B------:R-:W-:Y:S01]  /*ae80*/  FFMA R140, R28, R96, R140 ;  /* 0x000000601c8c7223 */ /* 0x000fe2000000008c */
[C---:B------:R-:W-:Y:S01]  /*ae90*/  FFMA R26, R30.reuse, R106, R25 ;  /* 0x0000006a1e1a7223 */ /* 0x040fe20000000019 */
[C---:B------:R-:W-:Y:S01]  /*aea0*/  FFMA R33, R29.reuse, R85, R22 ;  /* 0x000000551d217223 */ /* 0x040fe20000000016 */
[----:B------:R-:W3:Y:S01]  /*aeb0*/  LDS.128 R52, [R0.X4+UR5+0x6230] ;  /* 0x0062300500347984 */ /* 0x000ee20008004c00 */
[----:B------:R-:W-:Y:S01]  /*aec0*/  FFMA R22, R30, R102, R21 ;  /* 0x000000661e167223 */ /* 0x000fe20000000015 */
[----:B------:R-:W-:Y:S01]  /*aed0*/  FFMA R29, R29, R97, R140 ;  /* 0x000000611d1d7223 */ /* 0x000fe2000000008c */
[----:B------:R-:W-:Y:S01]  /*aee0*/  FFMA R21, R107, R31, R26 ;  /* 0x0000001f6b157223 */ /* 0x000fe2000000001a */
[----:B----4-:R-:W-:Y:S01]  /*aef0*/  FFMA R26, R36, R84, R141 ;  /* 0x00000054241a7223 */ /* 0x010fe2000000008d */
[C---:B------:R-:W-:Y:S01]  /*af00*/  FFMA R24, R30.reuse, R86, R33 ;  /* 0x000000561e187223 */ /* 0x040fe20000000021 */
[----:B------:R-:W-:Y:S01]  /*af10*/  FFMA R30, R30, R98, R29 ;  /* 0x000000621e1e7223 */ /* 0x000fe2000000001d */
[----:B------:R-:W-:Y:S01]  /*af20*/  FFMA R28, R36, R100, R143 ;  /* 0x00000064241c7223 */ /* 0x000fe2000000008f */
[----:B------:R-:W-:Y:S01]  /*af30*/  FFMA R33, R37, R85, R26 ;  /* 0x0000005525217223 */ /* 0x000fe2000000001a */
[-C--:B------:R-:W-:Y:S01]  /*af40*/  FFMA R22, R103, R31.reuse, R22 ;  /* 0x0000001f67167223 */ /* 0x080fe20000000016 */
[-C--:B------:R-:W-:Y:S01]  /*af50*/  FFMA R24, R87, R31.reuse, R24 ;  /* 0x0000001f57187223 */ /* 0x080fe20000000018 */
[----:B------:R-:W-:Y:S01]  /*af60*/  FFMA R31, R99, R31, R30 ;  /* 0x0000001f631f7223 */ /* 0x000fe2000000001e */
[----:B------:R-:W-:Y:S01]  /*af70*/  FFMA R25, R37, R101, R28 ;  /* 0x0000006525197223 */ /* 0x000fe2000000001c */
[----:B------:R-:W4:Y:S01]  /*af80*/  LDS.128 R56, [R0.X4+UR5+0x6330] ;  /* 0x0063300500387984 */ /* 0x000f220008004c00 */
[----:B------:R-:W-:Y:S01]  /*af90*/  FFMA R30, R38, R86, R33 ;  /* 0x00000056261e7223 */ /* 0x000fe20000000021 */
[----:B------:R-:W-:Y:S01]  /*afa0*/  FFMA R142, R36, R104, R142 ;  /* 0x00000068248e7223 */ /* 0x000fe2000000008e */
[----:B------:R-:W-:Y:S01]  /*afb0*/  FFMA R26, R38, R102, R25 ;  /* 0x00000066261a7223 */ /* 0x000fe20000000019 */
[C---:B------:R-:W-:Y:S01]  /*afc0*/  FFMA R34, R40.reuse, R104, R147 ;  /* 0x0000006828227223 */ /* 0x040fe20000000093 */
[----:B------:R-:W-:Y:S01]  /*afd0*/  FFMA R25, R87, R39, R30 ;  /* 0x0000002757197223 */ /* 0x000fe2000000001e */
[----:B------:R-:W-:Y:S01]  /*afe0*/  FFMA R30, R40, R84, R145 ;  /* 0x00000054281e7223 */ /* 0x000fe20000000091 */
        /* <DEDUP_REMOVED lines=8> */
[----:B-1----:R-:W-:Y:S01]  /*b070*/  FFMA R150, R44, R104, R150 ;  /* 0x000000682c967223 */ /* 0x002fe20000000096 */
        /* <DEDUP_REMOVED lines=20> */
[C---:B--2---:R-:W-:Y:S01]  /*b1c0*/  FFMA R40, R48.reuse, R104, R155 ;  /* 0x0000006830287223 */ /* 0x044fe2000000009b */
[----:B------:R-:W-:Y:S01]  /*b1d0*/  FFMA R45, R45, R97, R152 ;  /* 0x000000612d2d7223 */ /* 0x000fe20000000098 */
[----:B------:R-:W-:Y:S01]  /*b1e0*/  FFMA R35, R107, R47, R38 ;  /* 0x0000002f6b237223 */ /* 0x000fe20000000026 */
[----:B------:R-:W-:Y:S01]  /*b1f0*/  FFMA R38, R48, R96, R153 ;  /* 0x0000006030267223 */ /* 0x000fe20000000099 */
[C---:B------:R-:W-:Y:S01]  /*b200*/  FFMA R36, R46.reuse, R102, R37 ;  /* 0x000000662e247223 */ /* 0x040fe20000000025 */
[----:B------:R-:W2:Y:S01]  /*b210*/  LDS.128 R64, [R0.X4+UR5+0x7130] ;  /* 0x0071300500407984 */ /* 0x000ea20008004c00 */
[C---:B------:R-:W-:Y:S01]  /*b220*/  FFMA R34, R46.reuse, R86, R41 ;  /* 0x000000562e227223 */ /* 0x040fe20000000029 */
[----:B------:R-:W-:Y:S01]  /*b230*/  FFMA R37, R49, R105, R40 ;  /* 0x0000006931257223 */ /* 0x000fe20000000028 */
[----:B------:R-:W-:Y:S01]  /*b240*/  FFMA R46, R46, R98, R45 ;  /* 0x000000622e2e7223 */ /* 0x000fe2000000002d */
[-C--:B------:R-:W-:Y:S01]  /*b250*/  FFMA R154, R48, R100.reuse, R154 ;  /* 0x00000064309a7223 */ /* 0x080fe2000000009a */
[----:B------:R-:W-:Y:S01]  /*b260*/  FFMA R30, R103, R43, R30 ;  /* 0x0000002b671e7223 */ /* 0x000fe2000000001e */
[----:B------:R-:W-:Y:S01]  /*b270*/  FFMA R45, R49, R97, R38 ;  /* 0x00000061312d7223 */ /* 0x000fe20000000026 */
[----:B------:R-:W-:Y:S01]  /*b280*/  FFMA R43, R99, R43, R42 ;  /* 0x0000002b632b7223 */ /* 0x000fe2000000002a */
[----:B---3--:R-:W-:Y:S01]  /*b290*/  FFMA R44, R52, R100, R157 ;  /* 0x00000064342c7223 */ /* 0x008fe2000000009d */
[----:B------:R-:W-:Y:S01]  /*b2a0*/  FFMA R156, R48, R84, R156 ;  /* 0x00000054309c7223 */ /* 0x000fe2000000009c */
[C---:B------:R-:W-:Y:S01]  /*b2b0*/  FFMA R42, R50.reuse, R106, R37 ;  /* 0x0000006a322a7223 */ /* 0x040fe20000000025 */
[-C--:B------:R-:W-:Y:S01]  /*b2c0*/  FFMA R41, R49, R101.reuse, R154 ;  /* 0x0000006531297223 */ /* 0x080fe2000000009a */
[----:B------:R-:W-:Y:S01]  /*b2d0*/  FFMA R40, R50, R98, R45 ;  /* 0x0000006232287223 */ /* 0x000fe2000000002d */
[----:B------:R-:W-:Y:S01]  /*b2e0*/  FFMA R158, R52, R104, R158 ;  /* 0x00000068349e7223 */ /* 0x000fe2000000009e */
[----:B------:R-:W-:Y:S01]  /*b2f0*/  FFMA R45, R53, R101, R44 ;  /* 0x00000065352d7223 */ /* 0x000fe2000000002c */
[----:B------:R-:W-:Y:S01]  /*b300*/  FFMA R49, R49, R85, R156 ;  /* 0x0000005531317223 */ /* 0x000fe2000000009c */
[----:B------:R-:W-:Y:S01]  /*b310*/  FFMA R37, R107, R51, R42 ;  /* 0x000000336b257223 */ /* 0x000fe2000000002a */
[-C--:B------:R-:W-:Y:S01]  /*b320*/  FFMA R36, R103, R47.reuse, R36 ;  /* 0x0000002f67247223 */ /* 0x080fe20000000024 */
[-C--:B------:R-:W-:Y:S01]  /*b330*/  FFMA R34, R87, R47.reuse, R34 ;  /* 0x0000002f57227223 */ /* 0x080fe20000000022 */
        /* <DEDUP_REMOVED lines=8> */
[----:B----4-:R-:W-:Y:S01]  /*b3c0*/  FFMA R48, R56, R100, R163 ;  /* 0x0000006438307223 */ /* 0x010fe200000000a3 */
[----:B------:R-:W-:Y:S01]  /*b3d0*/  FFMA R42, R54, R106, R41 ;  /* 0x0000006a362a7223 */ /* 0x000fe20000000029 */
[----:B------:R-:W-:Y:S01]  /*b3e0*/  FFMA R53, R53, R85, R160 ;  /* 0x0000005535357223 */ /* 0x000fe200000000a0 */
        /* <DEDUP_REMOVED lines=8> */
[C---:B------:R-:W-:Y:S01]  /*b470*/  FFMA R52, R58.reuse, R102, R45 ;  /* 0x000000663a347223 */ /* 0x040fe2000000002d */
[-C--:B------:R-:W-:Y:S01]  /*b480*/  FFMA R38, R103, R51.reuse, R38 ;  /* 0x0000003367267223 */ /* 0x080fe20000000026 */
[-C--:B------:R-:W-:Y:S01]  /*b490*/  FFMA R40, R99, R51.reuse, R40 ;  /* 0x0000003363287223 */ /* 0x080fe20000000028 */
[----:B------:R-:W-:Y:S01]  /*b4a0*/  FFMA R51, R87, R51, R50 ;  /* 0x0000003357337223 */ /* 0x000fe20000000032 */
[C---:B------:R-:W-:Y:S01]  /*b4b0*/  FFMA R49, R57.reuse, R105, R164 ;  /* 0x0000006939317223 */ /* 0x040fe200000000a4 */
[----:B------:R-:W-:Y:S01]  /*b4c0*/  FFMA R57, R57, R97, R162 ;  /* 0x0000006139397223 */ /* 0x000fe200000000a2 */
[----:B------:R-:W-:Y:S01]  /*b4d0*/  FFMA R50, R58, R86, R53 ;  /* 0x000000563a327223 */ /* 0x000fe20000000035 */
[----:B------:R-:W3:Y:S01]  /*b4e0*/  LDS.128 R68, [R0.X4+UR5+0x7230] ;  /* 0x0072300500447984 */ /* 0x000ee20008004c00 */
[-C--:B------:R-:W-:Y:S01]  /*b4f0*/  FFMA R45, R103, R59.reuse, R52 ;  /* 0x0000003b672d7223 */ /* 0x080fe20000000034 */
[----:B-1----:R-:W-:Y:S01]  /*b500*/  FFMA R52, R60, R100, R167 ;  /* 0x000000643c347223 */ /* 0x002fe200000000a7 */
[C---:B------:R-:W-:Y:S01]  /*b510*/  FFMA R46, R58.reuse, R106, R49 ;  /* 0x0000006a3a2e7223 */ /* 0x040fe20000000031 */
[----:B------:R-:W-:Y:S01]  /*b520*/  FFMA R48, R58, R98, R57 ;  /* 0x000000623a307223 */ /* 0x000fe20000000039 */
[----:B------:R-:W-:Y:S01]  /*b530*/  FFMA R49, R87, R59, R50 ;  /* 0x0000003b57317223 */ /* 0x000fe20000000032 */
[C---:B------:R-:W-:Y:S01]  /*b540*/  FFMA R50, R60.reuse, R84, R165 ;  /* 0x000000543c327223 */ /* 0x040fe200000000a5 */
[C---:B------:R-:W-:Y:S01]  /*b550*/  FFMA R168, R60.reuse, R104, R168 ;  /* 0x000000683ca87223 */ /* 0x040fe200000000a8 */
[----:B------:R-:W-:Y:S01]  /*b560*/  FFMA R166, R60, R96, R166 ;  /* 0x000000603ca67223 */ /* 0x000fe200000000a6 */
[----:B------:R-:W-:Y:S01]  /*b570*/  FFMA R53, R61, R101, R52 ;  /* 0x000000653d357223 */ /* 0x000fe20000000034 */
[-C--:B------:R-:W-:Y:S01]  /*b580*/  FFMA R46, R107, R59.reuse, R46 ;  /* 0x0000003b6b2e7223 */ /* 0x080fe2000000002e */
        /* <DEDUP_REMOVED lines=12> */
[-C--:B------:R-:W-:Y:S01]  /*b650*/  FFMA R76, R76, R96.reuse, R91 ;  /* 0x000000604c4c7223 */ /* 0x080fe2000000005b */
[C---:B--2---:R-:W-:Y:S01]  /*b660*/  FFMA R60, R64.reuse, R96, R171 ;  /* 0x00000060403c7223 */ /* 0x044fe200000000ab */
[C---:B------:R-:W-:Y:S01]  /*b670*/  FFMA R72, R64.reuse, R104, R173 ;  /* 0x0000006840487223 */ /* 0x040fe200000000ad */
[----:B------:R-:W1:Y:S01]  /*b680*/  LDS.128 R56, [R0.X4+UR5+0x7330] ;  /* 0x0073300500387984 */ /* 0x000e620008004c00 */
[-C--:B------:R-:W-:Y:S01]  /*b690*/  FFMA R50, R107, R63.reuse, R50 ;  /* 0x0000003f6b327223 */ /* 0x080fe20000000032 */
[-C--:B------:R-:W-:Y:S01]  /*b6a0*/  FFMA R52, R99, R63.reuse, R52 ;  /* 0x0000003f63347223 */ /* 0x080fe20000000034 */
[----:B------:R-:W-:Y:S01]  /*b6b0*/  FFMA R54, R87, R63, R54 ;  /* 0x0000003f57367223 */ /* 0x000fe20000000036 */
[-C--:B------:R-:W-:Y:S01]  /*b6c0*/  FFMA R77, R77, R97.reuse, R76 ;  /* 0x000000614d4d7223 */ /* 0x080fe2000000004c */
[----:B------:R-:W-:Y:S01]  /*b6d0*/  FFMA R62, R64, R84, R169 ;  /* 0x00000054403e7223 */ /* 0x000fe200000000a9 */
[C---:B------:R-:W-:Y:S01]  /*b6e0*/  FFMA R63, R65.reuse, R97, R60 ;  /* 0x00000061413f7223 */ /* 0x040fe2000000003c */
[C---:B------:R-:W-:Y:S01]  /*b6f0*/  FFMA R61, R65.reuse, R105, R72 ;  /* 0x00000069413d7223 */ /* 0x040fe20000000048 */
[----:B------:R-:W-:Y:S01]  /*b700*/  FFMA R78, R78, R98, R77 ;  /* 0x000000624e4e7223 */ /* 0x000fe2000000004d */
[----:B------:R-:W-:Y:S01]  /*b710*/  FFMA R108, R108, R100, R83 ;  /* 0x000000646c6c7223 */ /* 0x000fe20000000053 */
[----:B------:R-:W-:Y:S01]  /*b720*/  FFMA R95, R65, R85, R62 ;  /* 0x00000055415f7223 */ /* 0x000fe2000000003e */
[C---:B------:R-:W-:Y:S01]  /*b730*/  FFMA R94, R66.reuse, R98, R63 ;  /* 0x00000062425e7223 */ /* 0x040fe2000000003f */
[----:B------:R-:W-:Y:S01]  /*b740*/  FFMA R92, R66, R106, R61 ;  /* 0x0000006a425c7223 */ /* 0x000fe2000000003d */
[----:B------:R-:W-:Y:S01]  /*b750*/  LDS.128 R88, [R0.X4+UR5+0x40] ;  /* 0x0000400500587984 */ /* 0x000fe20008004c00 */
[----:B------:R-:W-:-:S03]  /*b760*/  FFMA R172, R64, R100, R172 ;  /* 0x0000006440ac7223 */ /* 0x000fc600000000ac */
[----:B------:R-:W2:Y:S01]  /*b770*/  LDS.128 R60, [R32+0x240] ;  /* 0x00024000203c7984 */ /* 0x000ea20000000c00 */
[----:B------:R-:W-:-:S03]  /*b780*/  FFMA R222, R107, R79, R222 ;  /* 0x0000004f6bde7223 */ /* 0x000fc600000000de */
[----:B------:R-:W4:Y:S01]  /*b790*/  LDS.128 R80, [R32+0x40] ;  /* 0x0000400020507984 */ /* 0x000f220000000c00 */
[----:B------:R-:W-:Y:S01]  /*b7a0*/  FFMA R113, R99, R79, R78 ;  /* 0x0000004f63717223 */ /* 0x000fe2000000004e */
[-C--:B------:R-:W-:Y:S02]  /*b7b0*/  FFMA R93, R65, R101.reuse, R172 ;  /* 0x00000065415d7223 */ /* 0x080fe400000000ac */
[----:B------:R-:W2:Y:S01]  /*b7c0*/  LDS.128 R72, [R32+0x140] ;  /* 0x0001400020487984 */ /* 0x000ea20000000c00 */
[----:B------:R-:W-:-:S03]  /*b7d0*/  FFMA R109, R109, R101, R108 ;  /* 0x000000656d6d7223 */ /* 0x000fc6000000006c */
[----:B------:R-:W2:Y:S01]  /*b7e0*/  LDS.128 R76, [R32+0x340] ;  /* 0x00034000204c7984 */ /* 0x000ea20000000c00 */
[C---:B------:R-:W-:Y:S01]  /*b7f0*/  FFMA R95, R66.reuse, R86, R95 ;  /* 0x00000056425f7223 */ /* 0x040fe2000000005f */
[-C--:B------:R-:W-:Y:S01]  /*b800*/  FFMA R93, R66, R102.reuse, R93 ;  /* 0x00000066425d7223 */ /* 0x080fe2000000005d */
[----:B------:R-:W-:Y:S01]  /*b810*/  FFMA R114, R110, R102, R109 ;  /* 0x000000666e727223 */ /* 0x000fe2000000006d */
[-C--:B------:R-:W-:Y:S01]  /*b820*/  FFMA R92, R107, R67.reuse, R92 ;  /* 0x000000436b5c7223 */ /* 0x080fe2000000005c */
[-C--:B------:R-:W-:Y:S01]  /*b830*/  FFMA R94, R99, R67.reuse, R94 ;  /* 0x00000043635e7223 */ /* 0x080fe2000000005e */
[-C--:B------:R-:W-:Y:S01]  /*b840*/  FFMA R93, R103, R67.reuse, R93 ;  /* 0x00000043675d7223 */ /* 0x080fe2000000005d */
[C---:B------:R-:W-:Y:S01]  /*b850*/  FFMA R95, R87.reuse, R67, R95 ;  /* 0x00000043575f7223 */ /* 0x040fe2000000005f */
[-C--:B------:R-:W-:Y:S01]  /*b860*/  FFMA R228, R87, R111.reuse, R228 ;  /* 0x0000006f57e47223 */ /* 0x080fe200000000e4 */
[----:B------:R-:W-:Y:S01]  /*b870*/  FFMA R114, R103, R111, R114 ;  /* 0x0000006f67727223 */ /* 0x000fe20000000072 */
[----:B------:R-:W4:Y:S01]  /*b880*/  LDS.128 R64, [R0.X4+UR5+0x140] ;  /* 0x0001400500407984 */ /* 0x000f220008004c00 */
        /* <DEDUP_REMOVED lines=16> */
[----:B------:R-:W3:Y:S01]  /*b990*/  LDS.128 R68, [R0.X4+UR5+0x240] ;  /* 0x0002400500447984 */ /* 0x000ee20008004c00 */
[C---:B-1----:R-:W-:Y:S01]  /*b9a0*/  FFMA R230, R56.reuse, R96, R230 ;  /* 0x0000006038e67223 */ /* 0x042fe200000000e6 */
        /* <DEDUP_REMOVED lines=12> */
[C---:B----4-:R-:W-:Y:S01]  /*ba70*/  FFMA R56, R88.reuse, R80, R227 ;  /* 0x0000005058387223 */ /* 0x050fe200000000e3 */
        /* <DEDUP_REMOVED lines=24> */
[----:B------:R-:W-:Y:S01]  /*bc00*/  FFMA R65, R65, R81, R64 ;  /* 0x0000005141417223 */ /* 0x000fe20000000040 */
[-C--:B------:R-:W-:Y:S01]  /*bc10*/  FFMA R88, R63, R91.reuse, R88 ;  /* 0x0000005b3f587223 */ /* 0x080fe20000000058 */
[----:B------:R-:W2:Y:S01]  /*bc20*/  LDS.128 R84, [R0.X4+UR5+0x1040] ;  /* 0x0010400500547984 */ /* 0x000ea20008004c00 */
[----:B------:R-:W-:Y:S01]  /*bc30*/  FFMA R91, R79, R91, R98 ;  /* 0x0000005b4f5b7223 */ /* 0x000fe20000000062 */
[C---:B------:R-:W-:Y:S01]  /*bc40*/  FFMA R100, R66.reuse, R78, R97 ;  /* 0x0000004e42647223 */ /* 0x040fe20000000061 */
[C---:B------:R-:W-:Y:S01]  /*bc50*/  FFMA R64, R66.reuse, R62, R101 ;  /* 0x0000003e42407223 */ /* 0x040fe20000000065 */
[C---:B------:R-:W-:Y:S01]  /*bc60*/  FFMA R98, R66.reuse, R74, R105 ;  /* 0x0000004a42627223 */ /* 0x040fe20000000069 */
[----:B------:R-:W-:-:S02]  /*bc70*/  FFMA R66, R66, R82, R65 ;  /* 0x0000005242427223 */ /* 0x000fc40000000041 */
[-C--:B------:R-:W-:Y:S01]  /*bc80*/  FFMA R97, R63, R67.reuse, R64 ;  /* 0x000000433f617223 */ /* 0x080fe20000000040 */
[C---:B---3--:R-:W-:Y:S01]  /*bc90*/  FFMA R64, R68.reuse, R72, R221 ;  /* 0x0000004844407223 */ /* 0x048fe200000000dd */
[-C--:B------:R-:W-:Y:S01]  /*bca0*/  FFMA R101, R83, R67.reuse, R66 ;  /* 0x0000004353657223 */ /* 0x080fe20000000042 */
[C---:B------:R-:W-:Y:S01]  /*bcb0*/  FFMA R66, R68.reuse, R76, R223 ;  /* 0x0000004c44427223 */ /* 0x040fe200000000df */
[-C--:B------:R-:W-:Y:S01]  /*bcc0*/  FFMA R100, R79, R67.reuse, R100 ;  /* 0x000000434f647223 */ /* 0x080fe20000000064 */
[----:B------:R-:W-:Y:S01]  /*bcd0*/  FFMA R98, R75, R67, R98 ;  /* 0x000000434b627223 */ /* 0x000fe20000000062 */
[C---:B------:R-:W-:Y:S01]  /*bce0*/  FFMA R222, R68.reuse, R60, R222 ;  /* 0x0000003c44de7223 */ /* 0x040fe200000000de */
[C---:B------:R-:W-:Y:S01]  /*bcf0*/  FFMA R105, R69.reuse, R77, R66 ;  /* 0x0000004d45697223 */ /* 0x040fe20000000042 */
[C---:B------:R-:W-:Y:S02]  /*bd00*/  FFMA R115, R69.reuse, R73, R64 ;  /* 0x0000004945737223 */ /* 0x040fe40000000040 */
[----:B------:R-:W3:Y:S01]  /*bd10*/  LDS.128 R64, [R0.X4+UR5+0x1140] ;  /* 0x0011400500407984 */ /* 0x000ee20008004c00 */
[----:B------:R-:W-:Y:S01]  /*bd20*/  FFMA R68, R68, R80, R113 ;  /* 0x0000005044447223 */ /* 0x000fe20000000071 */
[----:B------:R-:W-:-:S03]  /*bd30*/  FFMA R113, R69, R61, R222 ;  /* 0x0000003d45717223 */ /* 0x000fc600000000de */
[----:B------:R-:W-:Y:S01]  /*bd40*/  FFMA R69, R69, R81, R68 ;  /* 0x0000005145457223 */ /* 0x000fe20000000044 */
[C---:B------:R-:W-:Y:S01]  /*bd50*/  FFMA R68, R70.reuse, R62, R113 ;  /* 0x0000003e46447223 */ /* 0x040fe20000000071 */
[----:B------:R-:W-:Y:S01]  /*bd60*/  FFMA R104, R70, R78, R105 ;  /* 0x0000004e46687223 */ /* 0x000fe20000000069 */
[C---:B-1----:R-:W-:Y:S01]  /*bd70*/  FFMA R220, R56.reuse, R76, R220 ;  /* 0x0000004c38dc7223 */ /* 0x042fe200000000dc */
[C---:B------:R-:W-:Y:S01]  /*bd80*/  FFMA R218, R56.reuse, R72, R218 ;  /* 0x0000004838da7223 */ /* 0x040fe200000000da */
[----:B------:R-:W-:Y:S01]  /*bd90*/  FFMA R105, R63, R71, R68 ;  /* 0x000000473f697223 */ /* 0x000fe20000000044 */
[----:B------:R-:W-:Y:S01]  /*bda0*/  FFMA R68, R56, R60, R219 ;  /* 0x0000003c38447223 */ /* 0x000fe200000000db */
        /* <DEDUP_REMOVED lines=14> */
[----:B------:R-:W-:-:S02]  /*be90*/  FFMA R58, R58, R82, R57 ;  /* 0x000000523a3a7223 */ /* 0x000fc40000000039 */
[-C--:B------:R-:W-:Y:S01]  /*bea0*/  FFMA R113, R63, R59.reuse, R56 ;  /* 0x0000003b3f717223 */ /* 0x080fe20000000038 */
[C---:B--2---:R-:W-:Y:S01]  /*beb0*/  FFMA R56, R84.reuse, R72, R117 ;  /* 0x0000004854387223 */ /* 0x044fe20000000075 */
        /* <DEDUP_REMOVED lines=14> */
[-C--:B------:R-:W-:Y:S01]  /*bfa0*/  FFMA R117, R75, R87.reuse, R84 ;  /* 0x000000574b757223 */ /* 0x080fe20000000054 */
[----:B------:R-:W-:Y:S01]  /*bfb0*/  FFMA R86, R86, R82, R85 ;  /* 0x0000005256567223 */ /* 0x000fe20000000055 */
[C---:B---3--:R-:W-:Y:S01]  /*bfc0*/  FFMA R84, R64.reuse, R60, R215 ;  /* 0x0000003c40547223 */ /* 0x048fe200000000d7 */
[C---:B------:R-:W-:Y:S01]  /*bfd0*/  FFMA R216, R64.reuse, R76, R216 ;  /* 0x0000004c40d87223 */ /* 0x040fe200000000d8 */
[C---:B------:R-:W-:Y:S01]  /*bfe0*/  FFMA R214, R64.reuse, R72, R214 ;  /* 0x0000004840d67223 */ /* 0x040fe200000000d6 */
[-C--:B------:R-:W-:Y:S01]  /*bff0*/  FFMA R118, R79, R87.reuse, R118 ;  /* 0x000000574f767223 */ /* 0x080fe20000000076 */
[-C--:B------:R-:W-:Y:S01]  /*c000*/  FFMA R116, R63, R87.reuse, R116 ;  /* 0x000000573f747223 */ /* 0x080fe20000000074 */
[----:B------:R-:W-:Y:S01]  /*c010*/  FFMA R119, R83, R87, R86 ;  /* 0x0000005753777223 */ /* 0x000fe20000000056 */
[----:B------:R-:W-:Y:S01]  /*c020*/  FFMA R64, R64, R80, R189 ;  /* 0x0000005040407223 */ /* 0x000fe200000000bd */
[----:B------:R-:W-:-:S02]  /*c030*/  FFMA R123, R65, R61, R84 ;  /* 0x0000003d417b7223 */ /* 0x000fc40000000054 */
[----:B------:R-:W3:Y:S01]  /*c040*/  LDS.128 R84, [R0.X4+UR5+0x2040] ;  /* 0x0020400500547984 */ /* 0x000ee20008004c00 */
[C---:B------:R-:W-:Y:S01]  /*c050*/  FFMA R121, R65.reuse, R77, R216 ;  /* 0x0000004d41797223 */ /* 0x040fe200000000d8 */
[C---:B------:R-:W-:Y:S01]  /*c060*/  FFMA R125, R65.reuse, R73, R214 ;  /* 0x00000049417d7223 */ /* 0x040fe200000000d6 */
[----:B------:R-:W-:Y:S01]  /*c070*/  FFMA R65, R65, R81, R64 ;  /* 0x0000005141417223 */ /* 0x000fe20000000040 */
[C---:B------:R-:W-:Y:S01]  /*c080*/  FFMA R120, R66.reuse, R62, R123 ;  /* 0x0000003e42787223 */ /* 0x040fe2000000007b */
[C---:B------:R-:W-:Y:S01]  /*c090*/  FFMA R64, R66.reuse, R78, R121 ;  /* 0x0000004e42407223 */ /* 0x040fe20000000079 */
[C---:B------:R-:W-:Y:S01]  /*c0a0*/  FFMA R122, R66.reuse, R74, R125 ;  /* 0x0000004a427a7223 */ /* 0x040fe2000000007d */
[----:B------:R-:W-:Y:S02]  /*c0b0*/  FFMA R66, R66, R82, R65 ;  /* 0x0000005242427223 */ /* 0x000fe40000000041 */
[-C--:B------:R-:W-:Y:S01]  /*c0c0*/  FFMA R121, R79, R67.reuse, R64 ;  /* 0x000000434f797223 */ /* 0x080fe20000000040 */
[C---:B-1----:R-:W-:Y:S01]  /*c0d0*/  FFMA R64, R68.reuse, R72, R211 ;  /* 0x0000004844407223 */ /* 0x042fe200000000d3 */
[-C--:B------:R-:W-:Y:S01]  /*c0e0*/  FFMA R123, R83, R67.reuse, R66 ;  /* 0x00000043537b7223 */ /* 0x080fe20000000042 */
[C---:B------:R-:W-:Y:S01]  /*c0f0*/  FFMA R66, R68.reuse, R76, R213 ;  /* 0x0000004c44427223 */ /* 0x040fe200000000d5 */
[C---:B------:R-:W-:Y:S01]  /*c100*/  FFMA R212, R68.reuse, R60, R212 ;  /* 0x0000003c44d47223 */ /* 0x040fe200000000d4 */
[-C--:B------:R-:W-:Y:S01]  /*c110*/  FFMA R120, R63, R67.reuse, R120 ;  /* 0x000000433f787223 */ /* 0x080fe20000000078 */
[----:B------:R-:W-:Y:S01]  /*c120*/  FFMA R122, R75, R67, R122 ;  /* 0x000000434b7a7223 */ /* 0x000fe2000000007a */
[C---:B------:R-:W-:Y:S01]  /*c130*/  FFMA R125, R69.reuse, R77, R66 ;  /* 0x0000004d457d7223 */ /* 0x040fe20000000042 */
[C---:B------:R-:W-:Y:S01]  /*c140*/  FFMA R127, R69.reuse, R61, R212 ;  /* 0x0000003d457f7223 */ /* 0x040fe200000000d4 */
[----:B------:R-:W-:Y:S01]  /*c150*/  FFMA R129, R69, R73, R64 ;  /* 0x0000004945817223 */ /* 0x000fe20000000040 */
[----:B------:R-:W-:Y:S01]  /*c160*/  FFMA R188, R68, R80, R188 ;  /* 0x0000005044bc7223 */ /* 0x000fe200000000bc */
[----:B------:R-:W1:Y:S01]  /*c170*/  LDS.128 R64, [R0.X4+UR5+0x2140] ;  /* 0x0021400500407984 */ /* 0x000e620008004c00 */
[----:B------:R-:W-:-:S02]  /*c180*/  FFMA R68, R70, R62, R127 ;  /* 0x0000003e46447223 */ /* 0x000fc4000000007f */
        /* <DEDUP_REMOVED lines=16> */
[----:B------:R-:W2:Y:S01]  /*c290*/  LDS.128 R68, [R0.X4+UR5+0x2240] ;  /* 0x0022400500447984 */ /* 0x000ea20008004c00 */
[C---:B------:R-:W-:Y:S01]  /*c2a0*/  FFMA R130, R58.reuse, R78, R129 ;  /* 0x0000004e3a827223 */ /* 0x040fe20000000081 */
        /* <DEDUP_REMOVED lines=15> */
[C---:B------:R-:W-:Y:S01]  /*c3a0*/  FFMA R84, R86.reuse, R62, R135 ;  /* 0x0000003e56547223 */ /* 0x040fe20000000087 */
[----:B------:R-:W-:Y:S01]  /*c3b0*/  FFMA R85, R85, R81, R186 ;  /* 0x0000005155557223 */ /* 0x000fe200000000ba */
[C---:B------:R-:W-:Y:S01]  /*c3c0*/  FFMA R134, R86.reuse, R78, R133 ;  /* 0x0000004e56867223 */ /* 0x040fe20000000085 */
[C---:B------:R-:W-:Y:S01]  /*c3d0*/  FFMA R132, R86.reuse, R74, R137 ;  /* 0x0000004a56847223 */ /* 0x040fe20000000089 */
[----:B------:R-:W-:Y:S01]  /*c3e0*/  FFMA R133, R63, R87, R84 ;  /* 0x000000573f857223 */ /* 0x000fe20000000054 */
[----:B------:R-:W-:Y:S01]  /*c3f0*/  FFMA R86, R86, R82, R85 ;  /* 0x0000005256567223 */ /* 0x000fe20000000055 */
[C---:B-1----:R-:W-:Y:S01]  /*c400*/  FFMA R204, R64.reuse, R76, R204 ;  /* 0x0000004c40cc7223 */ /* 0x042fe200000000cc */
        /* <DEDUP_REMOVED lines=15> */
[----:B------:R-:W-:Y:S01]  /*c500*/  FFMA R137, R79, R67, R64 ;  /* 0x000000434f897223 */ /* 0x000fe20000000040 */
[----:B--2---:R-:W-:-:S02]  /*c510*/  FFMA R64, R68, R72, R199 ;  /* 0x0000004844407223 */ /* 0x004fc400000000c7 */
        /* <DEDUP_REMOVED lines=23> */
[----:B------:R-:W3:Y:S01]  /*c690*/  LDS.128 R68, [R0.X4+UR5+0x3240] ;  /* 0x0032400500447984 */ /* 0x000ee20008004c00 */
        /* <DEDUP_REMOVED lines=21> */
[----:B------:R-:W-:Y:S01]  /*c7f0*/  FFMA R152, R86, R78, R149 ;  /* 0x0000004e56987223 */ /* 0x000fe20000000095 */
[----:B------:R-:W-:Y:S01]  /*c800*/  FFMA R85, R85, R81, R182 ;  /* 0x0000005155557223 */ /* 0x000fe200000000b6 */
[-C--:B------:R-:W-:Y:S01]  /*c810*/  FFMA R149, R75, R87.reuse, R84 ;  /* 0x000000574b957223 */ /* 0x080fe20000000054 */
[----:B--2---:R-:W-:Y:S01]  /*c820*/  FFMA R84, R64, R60, R191 ;  /* 0x0000003c40547223 */ /* 0x004fe200000000bf */
        /* <DEDUP_REMOVED lines=20> */
[-C--:B------:R-:W-:Y:S01]  /*c970*/  FFMA R182, R63, R67.reuse, R182 ;  /* 0x000000433fb67223 */ /* 0x080fe200000000b6 */
[C---:B------:R-:W-:Y:S01]  /*c980*/  FFMA R178, R68.reuse, R72, R178 ;  /* 0x0000004844b27223 */ /* 0x040fe200000000b2 */
[----:B------:R-:W-:Y:S01]  /*c990*/  FFMA R152, R83, R67, R152 ;  /* 0x0000004353987223 */ /* 0x000fe20000000098 */
[C---:B------:R-:W-:Y:S01]  /*c9a0*/  FFMA R155, R69.reuse, R61, R64 ;  /* 0x0000003d459b7223 */ /* 0x040fe20000000040 */
[C---:B------:R-:W-:Y:S01]  /*c9b0*/  FFMA R180, R68.reuse, R76, R180 ;  /* 0x0000004c44b47223 */ /* 0x040fe200000000b4 */
[----:B------:R-:W3:Y:S01]  /*c9c0*/  LDS.128 R64, [R0.X4+UR5+0x4140] ;  /* 0x0041400500407984 */ /* 0x000ee20008004c00 */
[----:B------:R-:W-:Y:S01]  /*c9d0*/  FFMA R68, R68, R80, R177 ;  /* 0x0000005044447223 */ /* 0x000fe200000000b1 */
[C---:B------:R-:W-:Y:S01]  /*c9e0*/  FFMA R157, R69.reuse, R73, R178 ;  /* 0x00000049459d7223 */ /* 0x040fe200000000b2 */
[----:B------:R-:W-:-:S02]  /*c9f0*/  FFMA R153, R69, R77, R180 ;  /* 0x0000004d45997223 */ /* 0x000fc400000000b4 */
[----:B------:R-:W-:Y:S01]  /*ca00*/  FFMA R69, R69, R81, R68 ;  /* 0x0000005145457223 */ /* 0x000fe20000000044 */
[----:B------:R-:W-:Y:S01]  /*ca10*/  FFMA R68, R70, R74, R157 ;  /* 0x0000004a46447223 */ /* 0x000fe2000000009d */
[C---:B-1----:R-:W-:Y:S01]  /*ca20*/  FFMA R176, R56.reuse, R76, R176 ;  /* 0x0000004c38b07223 */ /* 0x042fe200000000b0 */
[C---:B------:R-:W-:Y:S02]  /*ca30*/  FFMA R174, R56.reuse, R72, R174 ;  /* 0x0000004838ae7223 */ /* 0x040fe400000000ae */
[----:B------:R-:W-:Y:S01]  /*ca40*/  FFMA R171, R75, R71, R68 ;  /* 0x000000474bab7223 */ /* 0x000fe20000000044 */
        /* <DEDUP_REMOVED lines=16> */
[----:B------:R-:W-:-:S03]  /*cb50*/  FFMA R58, R58, R82, R57 ;  /* 0x000000523a3a7223 */ /* 0x000fc60000000039 */
[-C--:B------:R-:W-:Y:S01]  /*cb60*/  FFMA R167, R75, R59.reuse, R56 ;  /* 0x0000003b4ba77223 */ /* 0x080fe20000000038 */
[-C--:B------:R-:W-:Y:S01]  /*cb70*/  FFMA R153, R83, R59.reuse, R58 ;  /* 0x0000003b53997223 */ /* 0x080fe2000000003a */
[C---:B--2---:R-:W-:Y:S01]  /*cb80*/  FFMA R58, R84.reuse, R76, R5 ;  /* 0x0000004c543a7223 */ /* 0x044fe20000000005 */
[C---:B------:R-:W-:Y:S01]  /*cb90*/  FFMA R56, R84.reuse, R60, R4 ;  /* 0x0000003c54387223 */ /* 0x040fe20000000004 */
[C---:B------:R-:W-:Y:S01]  /*cba0*/  FFMA R4, R84.reuse, R72, R3 ;  /* 0x0000004854047223 */ /* 0x040fe20000000003 */
[-C--:B------:R-:W-:Y:S01]  /*cbb0*/  FFMA R169, R79, R59.reuse, R156 ;  /* 0x0000003b4fa97223 */ /* 0x080fe2000000009c */
[----:B------:R-:W-:Y:S01]  /*cbc0*/  FFMA R168, R63, R59, R168 ;  /* 0x0000003b3fa87223 */ /* 0x000fe200000000a8 */
[C---:B------:R-:W-:Y:S01]  /*cbd0*/  FFMA R3, R85.reuse, R77, R58 ;  /* 0x0000004d55037223 */ /* 0x040fe2000000003a */
[C---:B------:R-:W-:Y:S01]  /*cbe0*/  FFMA R5, R85.reuse, R61, R56 ;  /* 0x0000003d55057223 */ /* 0x040fe20000000038 */
[----:B------:R-:W-:Y:S01]  /*cbf0*/  FFMA R84, R84, R80, R11 ;  /* 0x0000005054547223 */ /* 0x000fe2000000000b */
[----:B------:R-:W2:Y:S01]  /*cc00*/  LDS.128 R56, [R0.X4+UR5+0x4340] ;  /* 0x0043400500387984 */ /* 0x000ea20008004c00 */
[----:B------:R-:W-:Y:S01]  /*cc10*/  FFMA R11, R85, R73, R4 ;  /* 0x00000049550b7223 */ /* 0x000fe20000000004 */
[----:B------:R-:W-:Y:S01]  /*cc20*/  FFMA R4, R86, R62, R5 ;  /* 0x0000003e56047223 */ /* 0x000fe20000000005 */
[----:B---3--:R-:W-:-:S03]  /*cc30*/  FFMA R6, R64, R72, R6 ;  /* 0x0000004840067223 */ /* 0x008fc60000000006 */
[----:B------:R-:W-:Y:S01]  /*cc40*/  FFMA R165, R63, R87, R4 ;  /* 0x000000573fa57223 */ /* 0x000fe20000000004 */
[C---:B------:R-:W-:Y:S01]  /*cc50*/  FFMA R4, R64.reuse, R76, R7 ;  /* 0x0000004c40047223 */ /* 0x040fe20000000007 */
[----:B------:R-:W-:Y:S01]  /*cc60*/  FFMA R8, R64, R60, R8 ;  /* 0x0000003c40087223 */ /* 0x000fe20000000008 */
[----:B------:R-:W-:Y:S01]  /*cc70*/  FFMA R166, R86, R78, R3 ;  /* 0x0000004e56a67223 */ /* 0x000fe20000000003 */
[----:B------:R-:W-:Y:S01]  /*cc80*/  FFMA R64, R64, R80, R15 ;  /* 0x0000005040407223 */ /* 0x000fe2000000000f */
[C---:B------:R-:W-:Y:S01]  /*cc90*/  FFMA R3, R65.reuse, R77, R4 ;  /* 0x0000004d41037223 */ /* 0x040fe20000000004 */
[C---:B------:R-:W-:Y:S02]  /*cca0*/  FFMA R15, R65.reuse, R73, R6 ;  /* 0x00000049410f7223 */ /* 0x040fe40000000006 */
[----:B------:R-:W3:Y:S01]  /*ccb0*/  LDS.128 R4, [R0.X4+UR5+0x5040] ;  /* 0x0050400500047984 */ /* 0x000ee20008004c00 */
[-C--:B------:R-:W-:Y:S01]  /*ccc0*/  FFMA R164, R86, R74.reuse, R11 ;  /* 0x0000004a56a47223 */ /* 0x080fe2000000000b */
[----:B------:R-:W-:Y:S01]  /*ccd0*/  FFMA R11, R65, R61, R8 ;  /* 0x0000003d410b7223 */ /* 0x000fe20000000008 */
[----:B------:R-:W-:-:S04]  /*cce0*/  FFMA R8, R66, R74, R15 ;  /* 0x0000004a42087223 */ /* 0x000fc8000000000f */
        /* <DEDUP_REMOVED lines=12> */
[----:B------:R-:W-:-:S04]  /*cdb0*/  FFMA R12, R70, R62, R15 ;  /* 0x0000003e460c7223 */ /* 0x000fc8000000000f */
[----:B------:R-:W-:Y:S01]  /*cdc0*/  FFMA R159, R63, R71, R12 ;  /* 0x000000473f9f7223 */ /* 0x000fe2000000000c */
[C---:B--2---:R-:W-:Y:S01]  /*cdd0*/  FFMA R12, R56.reuse, R76, R13 ;  /* 0x0000004c380c7223 */ /* 0x044fe2000000000d */
[C---:B------:R-:W-:Y:S01]  /*cde0*/  FFMA R14, R56.reuse, R60, R14 ;  /* 0x0000003c380e7223 */ /* 0x040fe2000000000e */
[----:B------:R-:W-:Y:S01]  /*cdf0*/  FFMA R16, R56, R72, R16 ;  /* 0x0000004838107223 */ /* 0x000fe20000000010 */
[C---:B------:R-:W-:Y:S01]  /*ce00*/  FFMA R160, R70.reuse, R78, R3 ;  /* 0x0000004e46a07223 */ /* 0x040fe20000000003 */
[----:B------:R-:W-:Y:S01]  /*ce10*/  FFMA R158, R70, R74, R19 ;  /* 0x0000004a469e7223 */ /* 0x000fe20000000013 */
[----:B------:R-:W-:Y:S01]  /*ce20*/  FFMA R56, R56, R80, R23 ;  /* 0x0000005038387223 */ /* 0x000fe20000000017 */
[C---:B------:R-:W-:Y:S01]  /*ce30*/  FFMA R3, R57.reuse, R77, R12 ;  /* 0x0000004d39037223 */ /* 0x040fe2000000000c */
[C---:B------:R-:W-:Y:S01]  /*ce40*/  FFMA R19, R57.reuse, R61, R14 ;  /* 0x0000003d39137223 */ /* 0x040fe2000000000e */
[----:B------:R-:W-:Y:S01]  /*ce50*/  FFMA R23, R57, R73, R16 ;  /* 0x0000004939177223 */ /* 0x000fe20000000010 */
[----:B------:R-:W2:Y:S03]  /*ce60*/  LDS.128 R12, [R0.X4+UR5+0x5240] ;  /* 0x00524005000c7984 */ /* 0x000ea60008004c00 */
[----:B------:R-:W-:Y:S01]  /*ce70*/  FFMA R16, R58, R74, R23 ;  /* 0x0000004a3a107223 */ /* 0x000fe20000000017 */
[----:B---3--:R-:W-:-:S03]  /*ce80*/  FFMA R18, R4, R60, R18 ;  /* 0x0000003c04127223 */ /* 0x008fc60000000012 */
[----:B------:R-:W-:Y:S01]  /*ce90*/  FFMA R155, R75, R59, R16 ;  /* 0x0000003b4b9b7223 */ /* 0x000fe20000000010 */
[----:B------:R-:W-:Y:S01]  /*cea0*/  FFMA R16, R4, R76, R17 ;  /* 0x0000004c04107223 */ /* 0x000fe20000000011 */
[----:B------:R-:W-:Y:S01]  /*ceb0*/  FFMA R57, R57, R81, R56 ;  /* 0x0000005139397223 */ /* 0x000fe20000000038 */
[C---:B------:R-:W-:Y:S01]  /*cec0*/  FFMA R56, R58.reuse, R78, R3 ;  /* 0x0000004e3a387223 */ /* 0x040fe20000000003 */
[----:B------:R-:W-:Y:S01]  /*ced0*/  FFMA R156, R58, R62, R19 ;  /* 0x0000003e3a9c7223 */ /* 0x000fe20000000013 */
[C---:B------:R-:W-:Y:S01]  /*cee0*/  FFMA R3, R5.reuse, R77, R16 ;  /* 0x0000004d05037223 */ /* 0x040fe20000000010 */
[----:B------:R-:W-:Y:S02]  /*cef0*/  FFMA R23, R5, R61, R18 ;  /* 0x0000003d05177223 */ /* 0x000fe40000000012 */
[----:B------:R-:W3:Y:S01]  /*cf00*/  LDS.128 R16, [R0.X4+UR5+0x5340] ;  /* 0x0053400500107984 */ /* 0x000ee20008004c00 */
[C---:B------:R-:W-:Y:S01]  /*cf10*/  FFMA R20, R4.reuse, R72, R20 ;  /* 0x0000004804147223 */ /* 0x040fe20000000014 */
[----:B------:R-:W-:-:S03]  /*cf20*/  FFMA R4, R4, R80, R27 ;  /* 0x0000005004047223 */ /* 0x000fc6000000001b */
[C---:B------:R-:W-:Y:S01]  /*cf30*/  FFMA R27, R5.reuse, R73, R20 ;  /* 0x00000049051b7223 */ /* 0x040fe20000000014 */
[----:B------:R-:W-:Y:S01]  /*cf40*/  FFMA R5, R5, R81, R4 ;  /* 0x0000005105057223 */ /* 0x000fe20000000004 */
[----:B------:R-:W-:Y:S01]  /*cf50*/  FFMA R4, R6, R62, R23 ;  /* 0x0000003e06047223 */ /* 0x000fe20000000017 */
[----:B-1----:R-:W-:-:S03]  /*cf60*/  FFMA R24, R8, R72, R24 ;  /* 0x0000004808187223 */ /* 0x002fc60000000018 */
        /* <DEDUP_REMOVED lines=14> */
[----:B------:R-:W1:Y:S01]  /*d050*/  LDS.128 R4, [R0.X4+UR5+0x6040] ;  /* 0x0060400500047984 */ /* 0x000e620008004c00 */
[----:B------:R-:W-:Y:S01]  /*d060*/  FFMA R8, R10, R74, R23 ;  /* 0x0000004a0a087223 */ /* 0x000fe20000000017 */
[C---:B--2---:R-:W-:Y:S01]  /*d070*/  FFMA R26, R12.reuse, R76, R26 ;  /* 0x0000004c0c1a7223 */ /* 0x044fe2000000001a */
[----:B------:R-:W-:-:S02]  /*d080*/  FFMA R28, R12, R60, R28 ;  /* 0x0000003c0c1c7223 */ /* 0x000fc4000000001c */
        /* <DEDUP_REMOVED lines=17> */
[----:B------:R-:W-:Y:S01]  /*d1a0*/  FFMA R14, R14, R82, R13 ;  /* 0x000000520e0e7223 */ /* 0x000fe2000000000d */
[C---:B---3--:R-:W-:Y:S01]  /*d1b0*/  FFMA R30, R16.reuse, R76, R30 ;  /* 0x0000004c101e7223 */ /* 0x048fe2000000001e */
[-C--:B------:R-:W-:Y:S01]  /*d1c0*/  FFMA R239, R63, R15.reuse, R12 ;  /* 0x0000000f3fef7223 */ /* 0x080fe2000000000c */
[C---:B------:R-:W-:Y:S01]  /*d1d0*/  FFMA R12, R16.reuse, R72, R33 ;  /* 0x00000048100c7223 */ /* 0x040fe20000000021 */
[-C--:B------:R-:W-:Y:S01]  /*d1e0*/  FFMA R237, R83, R15.reuse, R14 ;  /* 0x0000000f53ed7223 */ /* 0x080fe2000000000e */
[C---:B------:R-:W-:Y:S01]  /*d1f0*/  FFMA R14, R16.reuse, R60, R29 ;  /* 0x0000003c100e7223 */ /* 0x040fe2000000001d */
[-C--:B------:R-:W-:Y:S01]  /*d200*/  FFMA R240, R79, R15.reuse, R240 ;  /* 0x0000000f4ff07223 */ /* 0x080fe200000000f0 */
[----:B------:R-:W-:Y:S01]  /*d210*/  FFMA R238, R75, R15, R238 ;  /* 0x0000000f4bee7223 */ /* 0x000fe200000000ee */
[C---:B------:R-:W-:Y:S01]  /*d220*/  FFMA R23, R17.reuse, R73, R12 ;  /* 0x0000004911177223 */ /* 0x040fe2000000000c */
[C---:B------:R-:W-:Y:S01]  /*d230*/  FFMA R21, R17.reuse, R61, R14 ;  /* 0x0000003d11157223 */ /* 0x040fe2000000000e */
[----:B------:R-:W-:Y:S04]  /*d240*/  LDS.128 R24, [R32+0x250] ;  /* 0x0002500020187984 */ /* 0x000fe80000000c00 */
[----:B------:R-:W3:Y:S01]  /*d250*/  LDS.128 R12, [R0.X4+UR5+0x6240] ;  /* 0x00624005000c7984 */ /* 0x000ee20008004c00 */
[----:B------:R-:W-:Y:S01]  /*d260*/  FFMA R16, R16, R80, R43 ;  /* 0x0000005010107223 */ /* 0x000fe2000000002b */
[C---:B------:R-:W-:Y:S01]  /*d270*/  FFMA R3, R17.reuse, R77, R30 ;  /* 0x0000004d11037223 */ /* 0x040fe2000000001e */
[----:B------:R-:W-:Y:S01]  /*d280*/  FFMA R234, R18, R74, R23 ;  /* 0x0000004a12ea7223 */ /* 0x000fe20000000017 */
[----:B-1----:R-:W-:Y:S01]  /*d290*/  FFMA R36, R4, R76, R36 ;  /* 0x0000004c04247223 */ /* 0x002fe20000000024 */
[----:B------:R-:W-:Y:S01]  /*d2a0*/  FFMA R17, R17, R81, R16 ;  /* 0x0000005111117223 */ /* 0x000fe20000000010 */
[C---:B------:R-:W-:Y:S01]  /*d2b0*/  FFMA R16, R18.reuse, R62, R21 ;  /* 0x0000003e12107223 */ /* 0x040fe20000000015 */
[----:B------:R-:W-:Y:S01]  /*d2c0*/  FFMA R236, R18, R78, R3 ;  /* 0x0000004e12ec7223 */ /* 0x000fe20000000003 */
        /* <DEDUP_REMOVED lines=44> */
[C---:B------:R-:W-:Y:S01]  /*d590*/  FFMA R3, R13.reuse, R61, R42 ;  /* 0x0000003d0d037223 */ /* 0x040fe2000000002a */
[----:B------:R-:W-:Y:S01]  /*d5a0*/  LDS.128 R28, [R32+0x50] ;  /* 0x00005000201c7984 */ /* 0x000fe20000000c00 */
        /* <DEDUP_REMOVED lines=20> */
[----:B------:R-:W1:Y:S01]  /*d6f0*/  LDS.128 R12, [R0.X4+UR5+0x7240] ;  /* 0x00724005000c7984 */ /* 0x000e620008004c00 */
[----:B------:R-:W-:Y:S01]  /*d700*/  FFMA R217, R75, R19, R16 ;  /* 0x000000134bd97223 */ /* 0x000fe20000000010 */
        /* <DEDUP_REMOVED lines=15> */
[----:B------:R-:W-:Y:S01]  /*d800*/  FFMA R216, R6, R62, R17 ;  /* 0x0000003e06d87223 */ /* 0x000fe20000000011 */
[-C--:B------:R-:W-:Y:S01]  /*d810*/  FFMA R215, R79, R7.reuse, R4 ;  /* 0x000000074fd77223 */ /* 0x080fe20000000004 */
[----:B------:R-:W2:Y:S01]  /*d820*/  LDS.128 R16, [R0.X4+UR5+0x7340] ;  /* 0x0073400500107984 */ /* 0x000ea20008004c00 */
[----:B---3--:R-:W-:Y:S01]  /*d830*/  FFMA R4, R8, R72, R95 ;  /* 0x0000004808047223 */ /* 0x008fe2000000005f */
[----:B------:R-:W-:Y:S01]  /*d840*/  FFMA R214, R6, R82, R5 ;  /* 0x0000005206d67223 */ /* 0x000fe20000000005 */
[-C--:B------:R-:W-:Y:S01]  /*d850*/  FFMA R216, R63, R7.reuse, R216 ;  /* 0x000000073fd87223 */ /* 0x080fe200000000d8 */
[----:B------:R-:W-:Y:S01]  /*d860*/  FFMA R200, R75, R7, R200 ;  /* 0x000000074bc87223 */ /* 0x000fe200000000c8 */
[----:B------:R-:W-:Y:S01]  /*d870*/  FFMA R3, R9, R73, R4 ;  /* 0x0000004909037223 */ /* 0x000fe20000000004 */
[----:B------:R-:W-:Y:S01]  /*d880*/  FFMA R214, R83, R7, R214 ;  /* 0x0000000753d67223 */ /* 0x000fe200000000d6 */
[----:B------:R-:W-:Y:S01]  /*d890*/  LDS.128 R20, [R32+0x150] ;  /* 0x0001500020147984 */ /* 0x000fe20000000c00 */
[C---:B------:R-:W-:Y:S01]  /*d8a0*/  FFMA R94, R8.reuse, R80, R94 ;  /* 0x00000050085e7223 */ /* 0x040fe2000000005e */
[----:B------:R-:W-:-:S02]  /*d8b0*/  FFMA R92, R8, R60, R92 ;  /* 0x0000003c085c7223 */ /* 0x000fc4000000005c */
[----:B------:R-:W3:Y:S01]  /*d8c0*/  LDS.128 R4, [R0.X4+UR5+0x50] ;  /* 0x0000500500047984 */ /* 0x000ee20008004c00 */
[----:B------:R-:W-:-:S03]  /*d8d0*/  FFMA R8, R8, R76, R93 ;  /* 0x0000004c08087223 */ /* 0x000fc6000000005d */
[----:B------:R-:W4:Y:S01]  /*d8e0*/  LDS.128 R36, [R32+0x350] ;  /* 0x0003500020247984 */ /* 0x000f220000000c00 */
        /* <DEDUP_REMOVED lines=11> */
[----:B------:R-:W4:Y:S01]  /*d9a0*/  LDS.128 R8, [R0.X4+UR5+0x150] ;  /* 0x0001500500087984 */ /* 0x000f220008004c00 */
        /* <DEDUP_REMOVED lines=16> */
[----:B------:R-:W1:Y:S01]  /*dab0*/  LDS.128 R12, [R0.X4+UR5+0x250] ;  /* 0x00025005000c7984 */ /* 0x000e620008004c00 */
        /* <DEDUP_REMOVED lines=8> */
[----:B---3--:R-:W-:Y:S01]  /*db40*/  FFMA R16, R4, R20, R89 ;  /* 0x0000001404107223 */ /* 0x008fe20000000059 */
[C---:B------:R-:W-:Y:S01]  /*db50*/  FFMA R99, R18.reuse, R82, R99 ;  /* 0x0000005212637223 */ /* 0x040fe20000000063 */
[C---:B------:R-:W-:Y:S01]  /*db60*/  FFMA R62, R18.reuse, R62, R107 ;  /* 0x0000003e123e7223 */ /* 0x040fe2000000006b */
[C---:B------:R-:W-:Y:S01]  /*db70*/  FFMA R190, R18.reuse, R78, R103 ;  /* 0x0000004e12be7223 */ /* 0x040fe20000000067 */
[----:B------:R-:W-:Y:S01]  /*db80*/  FFMA R96, R18, R74, R96 ;  /* 0x0000004a12607223 */ /* 0x000fe20000000060 */
[C---:B------:R-:W-:Y:S01]  /*db90*/  FFMA R88, R4.reuse, R24, R88 ;  /* 0x0000001804587223 */ /* 0x040fe20000000058 */
[C---:B------:R-:W-:Y:S01]  /*dba0*/  FFMA R90, R4.reuse, R28, R90 ;  /* 0x0000001c045a7223 */ /* 0x040fe2000000005a */
[----:B----4-:R-:W-:Y:S01]  /*dbb0*/  FFMA R4, R4, R36, R91 ;  /* 0x0000002404047223 */ /* 0x010fe2000000005b */
[-C--:B------:R-:W-:Y:S01]  /*dbc0*/  FFMA R191, R63, R19.reuse, R62 ;  /* 0x000000133fbf7223 */ /* 0x080fe2000000003e */
[-C--:B------:R-:W-:Y:S01]  /*dbd0*/  FFMA R190, R79, R19.reuse, R190 ;  /* 0x000000134fbe7223 */ /* 0x080fe200000000be */
[-C--:B------:R-:W-:Y:S01]  /*dbe0*/  FFMA R189, R83, R19.reuse, R99 ;  /* 0x0000001353bd7223 */ /* 0x080fe20000000063 */
        /* <DEDUP_REMOVED lines=51> */
[C---:B------:R-:W-:Y:S01]  /*df20*/  FFMA R112, R16.reuse, R20, R112 ;  /* 0x0000001410707223 */ /* 0x040fe20000000070 */
[----:B------:R-:W-:Y:S01]  /*df30*/  FFMA R16, R16, R28, R115 ;  /* 0x0000001c10107223 */ /* 0x000fe20000000073 */
[----:B------:R-:W2:Y:S01]  /*df40*/  LDS.128 R48, [R0.X4+UR5+0x1250] ;  /* 0x0012500500307984 */ /* 0x000ea20008004c00 */
        /* <DEDUP_REMOVED lines=13> */
[C---:B---3--:R-:W-:Y:S01]  /*e020*/  FFMA R116, R40.reuse, R24, R116 ;  /* 0x0000001828747223 */ /* 0x048fe20000000074 */
[C---:B------:R-:W-:Y:S01]  /*e030*/  FFMA R118, R40.reuse, R36, R118 ;  /* 0x0000002428767223 */ /* 0x040fe20000000076 */
[C---:B------:R-:W-:Y:S01]  /*e040*/  FFMA R18, R40.reuse, R20, R117 ;  /* 0x0000001428127223 */ /* 0x040fe20000000075 */
[----:B------:R-:W-:Y:S01]  /*e050*/  FFMA R40, R40, R28, R119 ;  /* 0x0000001c28287223 */ /* 0x000fe20000000077 */
[----:B------:R-:W3:Y:S01]  /*e060*/  LDS.128 R52, [R0.X4+UR5+0x1350] ;  /* 0x0013500500347984 */ /* 0x000ee20008004c00 */
        /* <DEDUP_REMOVED lines=8> */
[C---:B------:R-:W-:Y:S01]  /*e0f0*/  FFMA R40, R42.reuse, R30, R41 ;  /* 0x0000001e2a287223 */ /* 0x040fe20000000029 */
[----:B------:R-:W-:Y:S01]  /*e100*/  FFMA R84, R83, R59, R84 ;  /* 0x0000003b53547223 */ /* 0x000fe20000000054 */
[----:B------:R-:W-:Y:S01]  /*e110*/  FFMA R42, R42, R22, R57 ;  /* 0x000000162a2a7223 */ /* 0x000fe20000000039 */
[C---:B-1----:R-:W-:Y:S01]  /*e120*/  FFMA R120, R44.reuse, R24, R120 ;  /* 0x000000182c787223 */ /* 0x042fe20000000078 */
[----:B------:R-:W-:Y:S01]  /*e130*/  FFMA R33, R31, R43, R40 ;  /* 0x0000002b1f217223 */ /* 0x000fe20000000028 */
[----:B------:R-:W1:Y:S01]  /*e140*/  LDS.128 R56, [R0.X4+UR5+0x2050] ;  /* 0x0020500500387984 */ /* 0x000e620008004c00 */
        /* <DEDUP_REMOVED lines=18> */
[----:B------:R-:W-:Y:S01]  /*e270*/  FFMA R41, R31, R47, R42 ;  /* 0x0000002f1f297223 */ /* 0x000fe2000000002a */
[C---:B--2---:R-:W-:Y:S01]  /*e280*/  FFMA R124, R48.reuse, R36, R124 ;  /* 0x00000024307c7223 */ /* 0x044fe2000000007c */
[----:B------:R-:W2:Y:S01]  /*e290*/  LDS.128 R60, [R0.X4+UR5+0x2150] ;  /* 0x00215005003c7984 */ /* 0x000ea20008004c00 */
[----:B------:R-:W-:Y:S01]  /*e2a0*/  FFMA R87, R83, R87, R86 ;  /* 0x0000005753577223 */ /* 0x000fe20000000056 */
[----:B------:R-:W-:Y:S01]  /*e2b0*/  FFMA R42, R48, R24, R125 ;  /* 0x00000018302a7223 */ /* 0x000fe2000000007d */
[----:B------:R-:W-:Y:S01]  /*e2c0*/  FFMA R86, R66, R82, R65 ;  /* 0x0000005242567223 */ /* 0x000fe20000000041 */
[C---:B------:R-:W-:Y:S01]  /*e2d0*/  FFMA R126, R48.reuse, R20, R126 ;  /* 0x00000014307e7223 */ /* 0x040fe2000000007e */
[----:B------:R-:W-:Y:S01]  /*e2e0*/  FFMA R48, R48, R28, R127 ;  /* 0x0000001c30307223 */ /* 0x000fe2000000007f */
[C---:B------:R-:W-:Y:S01]  /*e2f0*/  FFMA R65, R49.reuse, R37, R124 ;  /* 0x0000002531417223 */ /* 0x040fe2000000007c */
[----:B------:R-:W-:Y:S01]  /*e300*/  FFMA R45, R49, R25, R42 ;  /* 0x00000019312d7223 */ /* 0x000fe2000000002a */
[-C--:B------:R-:W-:Y:S01]  /*e310*/  FFMA R163, R79, R67.reuse, R64 ;  /* 0x000000434fa37223 */ /* 0x080fe20000000040 */
[----:B------:R-:W-:Y:S01]  /*e320*/  FFMA R86, R83, R67, R86 ;  /* 0x0000004353567223 */ /* 0x000fe20000000056 */
[-C--:B------:R-:W-:Y:S01]  /*e330*/  FFMA R40, R39, R47.reuse, R40 ;  /* 0x0000002f27287223 */ /* 0x080fe20000000028 */
[----:B------:R-:W-:Y:S01]  /*e340*/  FFMA R35, R27, R47, R44 ;  /* 0x0000002f1b237223 */ /* 0x000fe2000000002c */
        /* <DEDUP_REMOVED lines=9> */
[----:B------:R-:W-:Y:S01]  /*e3e0*/  FFMA R50, R50, R22, R67 ;  /* 0x0000001632327223 */ /* 0x000fe20000000043 */
[----:B------:R-:W-:Y:S01]  /*e3f0*/  FFMA R42, R27, R51, R46 ;  /* 0x000000331b2a7223 */ /* 0x000fe2000000002e */
[C---:B---3--:R-:W-:Y:S01]  /*e400*/  FFMA R128, R52.reuse, R24, R128 ;  /* 0x0000001834807223 */ /* 0x048fe20000000080 */
[C---:B------:R-:W-:Y:S01]  /*e410*/  FFMA R130, R52.reuse, R36, R130 ;  /* 0x0000002434827223 */ /* 0x040fe20000000082 */
[C---:B------:R-:W-:Y:S01]  /*e420*/  FFMA R46, R52.reuse, R20, R129 ;  /* 0x00000014342e7223 */ /* 0x040fe20000000081 */
[----:B------:R-:W3:Y:S01]  /*e430*/  LDS.128 R64, [R0.X4+UR5+0x2250] ;  /* 0x0022500500407984 */ /* 0x000ee20008004c00 */
        /* <DEDUP_REMOVED lines=14> */
[----:B------:R-:W-:Y:S01]  /*e520*/  FFMA R49, R27, R55, R50 ;  /* 0x000000371b317223 */ /* 0x000fe20000000032 */
        /* <DEDUP_REMOVED lines=17> */
[----:B------:R-:W1:Y:S01]  /*e640*/  LDS.128 R72, [R0.X4+UR5+0x3050] ;  /* 0x0030500500487984 */ /* 0x000e620008004c00 */
        /* <DEDUP_REMOVED lines=10> */
[----:B------:R-:W-:Y:S01]  /*e6f0*/  FFMA R59, R23, R59, R58 ;  /* 0x0000003b173b7223 */ /* 0x000fe2000000003a */
[----:B------:R-:W-:Y:S01]  /*e700*/  LDS.128 R96, [R0.X4+UR5+0x4350] ;  /* 0x0043500500607984 */ /* 0x000fe20008004c00 */
[C---:B------:R-:W-:Y:S01]  /*e710*/  FFMA R58, R62.reuse, R30, R61 ;  /* 0x0000001e3e3a7223 */ /* 0x040fe2000000003d */
[C---:B------:R-:W-:Y:S01]  /*e720*/  FFMA R56, R62.reuse, R38, R77 ;  /* 0x000000263e387223 */ /* 0x040fe2000000004d */
[C---:B------:R-:W-:Y:S01]  /*e730*/  FFMA R54, R62.reuse, R26, R57 ;  /* 0x0000001a3e367223 */ /* 0x040fe20000000039 */
[----:B------:R-:W-:Y:S01]  /*e740*/  FFMA R62, R62, R22, R79 ;  /* 0x000000163e3e7223 */ /* 0x000fe2000000004f */
[----:B------:R-:W-:Y:S01]  /*e750*/  FFMA R57, R31, R63, R58 ;  /* 0x0000003f1f397223 */ /* 0x000fe2000000003a */
[C---:B---3--:R-:W-:Y:S01]  /*e760*/  FFMA R58, R64.reuse, R36, R141 ;  /* 0x00000024403a7223 */ /* 0x048fe2000000008d */
[----:B------:R-:W2:Y:S01]  /*e770*/  LDS.128 R76, [R0.X4+UR5+0x3150] ;  /* 0x00315005004c7984 */ /* 0x000ea20008004c00 */
[C---:B------:R-:W-:Y:S01]  /*e780*/  FFMA R142, R64.reuse, R24, R142 ;  /* 0x00000018408e7223 */ /* 0x040fe2000000008e */
        /* <DEDUP_REMOVED lines=11> */
[----:B----4-:R-:W-:Y:S01]  /*e840*/  FFMA R146, R68, R24, R146 ;  /* 0x0000001844927223 */ /* 0x010fe20000000092 */
[-C--:B------:R-:W-:Y:S01]  /*e850*/  FFMA R61, R39, R67.reuse, R60 ;  /* 0x00000043273d7223 */ /* 0x080fe2000000003c */
[C---:B------:R-:W-:Y:S01]  /*e860*/  FFMA R58, R66.reuse, R30, R65 ;  /* 0x0000001e423a7223 */ /* 0x040fe20000000041 */
[----:B------:R-:W-:Y:S01]  /*e870*/  FFMA R60, R27, R67, R62 ;  /* 0x000000431b3c7223 */ /* 0x000fe2000000003e */
        /* <DEDUP_REMOVED lines=8> */
[----:B------:R-:W-:Y:S01]  /*e900*/  FFMA R69, R69, R29, R144 ;  /* 0x0000001d45457223 */ /* 0x000fe20000000090 */
[C---:B------:R-:W-:Y:S01]  /*e910*/  FFMA R68, R70.reuse, R26, R65 ;  /* 0x0000001a46447223 */ /* 0x040fe20000000041 */
[-C--:B------:R-:W-:Y:S01]  /*e920*/  FFMA R58, R31, R67.reuse, R58 ;  /* 0x000000431f3a7223 */ /* 0x080fe2000000003a */
[----:B------:R-:W-:Y:S01]  /*e930*/  FFMA R67, R23, R67, R66 ;  /* 0x0000004317437223 */ /* 0x000fe20000000042 */
        /* <DEDUP_REMOVED lines=31> */
[----:B------:R-:W-:-:S02]  /*eb30*/  FFMA R76, R78, R38, R91 ;  /* 0x000000264e4c7223 */ /* 0x000fc4000000005b */
[C---:B------:R-:W-:Y:S01]  /*eb40*/  FFMA R106, R78.reuse, R30, R77 ;  /* 0x0000001e4e6a7223 */ /* 0x040fe2000000004d */
[----:B------:R-:W-:Y:S01]  /*eb50*/  FFMA R78, R78, R22, R93 ;  /* 0x000000164e4e7223 */ /* 0x000fe2000000005d */
[-C--:B------:R-:W-:Y:S01]  /*eb60*/  FFMA R102, R39, R75.reuse, R102 ;  /* 0x0000004b27667223 */ /* 0x080fe20000000066 */
[----:B------:R-:W-:Y:S01]  /*eb70*/  FFMA R100, R27, R75, R100 ;  /* 0x0000004b1b647223 */ /* 0x000fe20000000064 */
[-C--:B------:R-:W-:Y:S01]  /*eb80*/  FFMA R105, R39, R79.reuse, R76 ;  /* 0x0000004f27697223 */ /* 0x080fe2000000004c */
[----:B------:R-:W2:Y:S01]  /*eb90*/  LDS.128 R72, [R0.X4+UR5+0x4050] ;  /* 0x0040500500487984 */ /* 0x000ea20008004c00 */
        /* <DEDUP_REMOVED lines=15> */
[----:B------:R-:W3:Y:S01]  /*ec90*/  LDS.128 R76, [R0.X4+UR5+0x4150] ;  /* 0x00415005004c7984 */ /* 0x000ee20008004c00 */
[-C--:B------:R-:W-:Y:S01]  /*eca0*/  FFMA R109, R39, R83.reuse, R80 ;  /* 0x00000053276d7223 */ /* 0x080fe20000000050 */
[C---:B-1----:R-:W-:Y:S01]  /*ecb0*/  FFMA R80, R68.reuse, R20, R167 ;  /* 0x0000001444507223 */ /* 0x042fe200000000a7 */
[-C--:B------:R-:W-:Y:S01]  /*ecc0*/  FFMA R111, R23, R83.reuse, R82 ;  /* 0x00000053176f7223 */ /* 0x080fe20000000052 */
[----:B------:R-:W-:Y:S01]  /*ecd0*/  FFMA R82, R68, R36, R169 ;  /* 0x0000002444527223 */ /* 0x000fe200000000a9 */
[-C--:B------:R-:W-:Y:S01]  /*ece0*/  FFMA R110, R27, R83.reuse, R110 ;  /* 0x000000531b6e7223 */ /* 0x080fe2000000006e */
[----:B------:R-:W-:Y:S01]  /*ecf0*/  FFMA R108, R31, R83, R108 ;  /* 0x000000531f6c7223 */ /* 0x000fe2000000006c */
[C---:B------:R-:W-:Y:S01]  /*ed00*/  FFMA R93, R69.reuse, R21, R80 ;  /* 0x00000015455d7223 */ /* 0x040fe20000000050 */
[----:B------:R-:W-:-:S02]  /*ed10*/  FFMA R91, R69, R37, R82 ;  /* 0x00000025455b7223 */ /* 0x000fc40000000052 */
[----:B------:R-:W1:Y:S01]  /*ed20*/  LDS.128 R80, [R0.X4+UR5+0x4250] ;  /* 0x0042500500507984 */ /* 0x000e620008004c00 */
[C---:B------:R-:W-:Y:S01]  /*ed30*/  FFMA R168, R68.reuse, R24, R168 ;  /* 0x0000001844a87223 */ /* 0x040fe200000000a8 */
[----:B------:R-:W-:-:S03]  /*ed40*/  FFMA R68, R68, R28, R153 ;  /* 0x0000001c44447223 */ /* 0x000fc60000000099 */
[C---:B------:R-:W-:Y:S01]  /*ed50*/  FFMA R89, R69.reuse, R25, R168 ;  /* 0x0000001945597223 */ /* 0x040fe200000000a8 */
[----:B------:R-:W-:-:S04]  /*ed60*/  FFMA R69, R69, R29, R68 ;  /* 0x0000001d45457223 */ /* 0x000fc80000000044 */
[----:B------:R-:W-:-:S04]  /*ed70*/  FFMA R68, R70, R30, R69 ;  /* 0x0000001e46447223 */ /* 0x000fc80000000045 */
[----:B------:R-:W-:Y:S01]  /*ed80*/  FFMA R113, R31, R71, R68 ;  /* 0x000000471f717223 */ /* 0x000fe20000000044 */
[----:B--2---:R-:W-:Y:S01]  /*ed90*/  FFMA R68, R72, R24, R165 ;  /* 0x0000001848447223 */ /* 0x004fe200000000a5 */
[C---:B------:R-:W-:Y:S01]  /*eda0*/  FFMA R114, R70.reuse, R38, R91 ;  /* 0x0000002646727223 */ /* 0x040fe2000000005b */
[C---:B------:R-:W-:Y:S02]  /*edb0*/  FFMA R112, R70.reuse, R26, R89 ;  /* 0x0000001a46707223 */ /* 0x040fe40000000059 */
[----:B------:R-:W-:Y:S01]  /*edc0*/  FFMA R69, R73, R25, R68 ;  /* 0x0000001949457223 */ /* 0x000fe20000000044 */
[----:B------:R-:W-:Y:S01]  /*edd0*/  FFMA R70, R70, R22, R93 ;  /* 0x0000001646467223 */ /* 0x000fe2000000005d */
        /* <DEDUP_REMOVED lines=11> */
[----:B---3--:R-:W-:Y:S01]  /*ee90*/  FFMA R68, R76, R20, R161 ;  /* 0x000000144c447223 */ /* 0x008fe200000000a1 */
[----:B------:R-:W2:Y:S01]  /*eea0*/  LDS.128 R88, [R0.X4+UR5+0x5050] ;  /* 0x0050500500587984 */ /* 0x000ea20008004c00 */
[----:B------:R-:W-:-:S02]  /*eeb0*/  FFMA R118, R74, R30, R73 ;  /* 0x0000001e4a767223 */ /* 0x000fc40000000049 */
[C---:B------:R-:W-:Y:S01]  /*eec0*/  FFMA R73, R77.reuse, R21, R68 ;  /* 0x000000154d497223 */ /* 0x040fe20000000044 */
[C---:B------:R-:W-:Y:S01]  /*eed0*/  FFMA R70, R76.reuse, R36, R163 ;  /* 0x000000244c467223 */ /* 0x040fe200000000a3 */
[----:B------:R-:W-:Y:S01]  /*eee0*/  FFMA R162, R76, R24, R162 ;  /* 0x000000184ca27223 */ /* 0x000fe200000000a2 */
[----:B------:R-:W-:Y:S01]  /*eef0*/  FFMA R116, R74, R38, R71 ;  /* 0x000000264a747223 */ /* 0x000fe20000000047 */
[----:B------:R-:W-:Y:S01]  /*ef00*/  FFMA R68, R78, R22, R73 ;  /* 0x000000164e447223 */ /* 0x000fe20000000049 */
[C---:B------:R-:W-:Y:S01]  /*ef10*/  FFMA R71, R77.reuse, R37, R70 ;  /* 0x000000254d477223 */ /* 0x040fe20000000046 */
[C---:B-1----:R-:W-:Y:S01]  /*ef20*/  FFMA R158, R80.reuse, R20, R158 ;  /* 0x00000014509e7223 */ /* 0x042fe2000000009e */
[----:B------:R-:W-:Y:S01]  /*ef30*/  FFMA R69, R77, R25, R162 ;  /* 0x000000194d457223 */ /* 0x000fe200000000a2 */
[----:B------:R-:W-:Y:S01]  /*ef40*/  FFMA R123, R23, R79, R68 ;  /* 0x0000004f177b7223 */ /* 0x000fe20000000044 */
[----:B------:R-:W-:Y:S01]  /*ef50*/  FFMA R68, R80, R24, R159 ;  /* 0x0000001850447223 */ /* 0x000fe2000000009f */
        /* <DEDUP_REMOVED lines=13> */
[----:B------:R-:W1:Y:S01]  /*f030*/  LDS.128 R92, [R0.X4+UR5+0x5150] ;  /* 0x00515005005c7984 */ /* 0x000e620008004c00 */
[----:B------:R-:W-:Y:S01]  /*f040*/  FFMA R127, R23, R83, R68 ;  /* 0x00000053177f7223 */ /* 0x000fe20000000044 */
[----:B------:R-:W-:Y:S01]  /*f050*/  FFMA R81, R81, R29, R80 ;  /* 0x0000001d51517223 */ /* 0x000fe20000000050 */
[----:B------:R-:W-:Y:S01]  /*f060*/  FFMA R68, R96, R20, R155 ;  /* 0x0000001460447223 */ /* 0x000fe2000000009b */
[----:B------:R-:W-:Y:S01]  /*f070*/  FFMA R69, R97, R37, R70 ;  /* 0x0000002561457223 */ /* 0x000fe20000000046 */
[----:B------:R-:W-:Y:S01]  /*f080*/  FFMA R122, R78, R30, R77 ;  /* 0x0000001e4e7a7223 */ /* 0x000fe2000000004d */
[C---:B------:R-:W-:Y:S01]  /*f090*/  FFMA R126, R82.reuse, R38, R71 ;  /* 0x00000026527e7223 */ /* 0x040fe20000000047 */
[----:B------:R-:W-:Y:S01]  /*f0a0*/  FFMA R82, R82, R30, R81 ;  /* 0x0000001e52527223 */ /* 0x000fe20000000051 */
[-C--:B------:R-:W-:Y:S01]  /*f0b0*/  FFMA R120, R27, R79.reuse, R120 ;  /* 0x0000004f1b787223 */ /* 0x080fe20000000078 */
[----:B------:R-:W-:Y:S01]  /*f0c0*/  FFMA R122, R31, R79, R122 ;  /* 0x0000004f1f7a7223 */ /* 0x000fe2000000007a */
[----:B------:R-:W-:Y:S01]  /*f0d0*/  FFMA R131, R97, R21, R68 ;  /* 0x0000001561837223 */ /* 0x000fe20000000044 */
[----:B------:R-:W-:Y:S01]  /*f0e0*/  FFMA R130, R98, R38, R69 ;  /* 0x0000002662827223 */ /* 0x000fe20000000045 */
[----:B------:R-:W-:Y:S01]  /*f0f0*/  LDS.128 R76, [R32+0x260] ;  /* 0x00026000204c7984 */ /* 0x000fe20000000c00 */
[----:B------:R-:W-:Y:S01]  /*f100*/  FFMA R74, R74, R22, R87 ;  /* 0x000000164a4a7223 */ /* 0x000fe20000000057 */
[----:B------:R-:W-:-:S02]  /*f110*/  FFMA R84, R96, R28, R84 ;  /* 0x0000001c60547223 */ /* 0x000fc40000000054 */
[----:B------:R-:W3:Y:S01]  /*f120*/  LDS.128 R68, [R0.X4+UR5+0x60] ;  /* 0x0000600500447984 */ /* 0x000ee20008004c00 */
[-C--:B------:R-:W-:Y:S01]  /*f130*/  FFMA R126, R39, R83.reuse, R126 ;  /* 0x00000053277e7223 */ /* 0x080fe2000000007e */
[-C--:B------:R-:W-:Y:S01]  /*f140*/  FFMA R124, R27, R83.reuse, R124 ;  /* 0x000000531b7c7223 */ /* 0x080fe2000000007c */
[----:B------:R-:W-:Y:S01]  /*f150*/  FFMA R125, R31, R83, R82 ;  /* 0x000000531f7d7223 */ /* 0x000fe20000000052 */
[----:B------:R-:W-:Y:S01]  /*f160*/  FFMA R156, R96, R24, R156 ;  /* 0x00000018609c7223 */ /* 0x000fe2000000009c */
[----:B------:R-:W4:Y:S01]  /*f170*/  LDS.128 R80, [R32+0x60] ;  /* 0x0000600020507984 */ /* 0x000f220000000c00 */
[-C--:B------:R-:W-:Y:S01]  /*f180*/  FFMA R116, R39, R75.reuse, R116 ;  /* 0x0000004b27747223 */ /* 0x080fe20000000074 */
[-C--:B------:R-:W-:Y:S01]  /*f190*/  FFMA R118, R31, R75.reuse, R118 ;  /* 0x0000004b1f767223 */ /* 0x080fe20000000076 */
[----:B------:R-:W-:Y:S01]  /*f1a0*/  FFMA R119, R23, R75, R74 ;  /* 0x0000004b17777223 */ /* 0x000fe2000000004a */
[C---:B------:R-:W-:Y:S01]  /*f1b0*/  FFMA R129, R97.reuse, R29, R84 ;  /* 0x0000001d61817223 */ /* 0x040fe20000000054 */
[----:B------:R-:W3:Y:S01]  /*f1c0*/  LDS.128 R72, [R32+0x160] ;  /* 0x0001600020487984 */ /* 0x000ee20000000c00 */
[----:B------:R-:W-:-:S03]  /*f1d0*/  FFMA R97, R97, R25, R156 ;  /* 0x0000001961617223 */ /* 0x000fc6000000009c */
[----:B------:R-:W4:Y:S01]  /*f1e0*/  LDS.128 R84, [R32+0x360] ;  /* 0x0003600020547984 */ /* 0x000f220000000c00 */
        /* <DEDUP_REMOVED lines=38> */
[C---:B----4-:R-:W-:Y:S01]  /*f450*/  FFMA R4, R68.reuse, R80, R5 ;  /* 0x0000005044047223 */ /* 0x050fe20000000005 */
[-C--:B------:R-:W-:Y:S01]  /*f460*/  FFMA R136, R39, R95.reuse, R136 ;  /* 0x0000005f27887223 */ /* 0x080fe20000000088 */
        /* <DEDUP_REMOVED lines=38> */
[----:B------:R-:W-:-:S02]  /*f6d0*/  FFMA R89, R89, R81, R10 ;  /* 0x0000005159597223 */ /* 0x000fc4000000000a */
        /* <DEDUP_REMOVED lines=15> */
[----:B------:R-:W-:-:S02]  /*f7d0*/  FFMA R19, R93, R81, R14 ;  /* 0x000000515d137223 */ /* 0x000fc4000000000e */
[----:B------:R-:W1:Y:S01]  /*f7e0*/  LDS.128 R12, [R0.X4+UR5+0x1260] ;  /* 0x00126005000c7984 */ /* 0x000e620008004c00 */
[----:B------:R-:W-:Y:S01]  /*f7f0*/  FFMA R17, R93, R73, R17 ;  /* 0x000000495d117223 */ /* 0x000fe20000000011 */
[-C--:B------:R-:W-:Y:S01]  /*f800*/  FFMA R97, R87, R99.reuse, R97 ;  /* 0x0000006357617223 */ /* 0x080fe20000000061 */
[-C--:B------:R-:W-:Y:S01]  /*f810*/  FFMA R70, R79, R99.reuse, R70 ;  /* 0x000000634f467223 */ /* 0x080fe20000000046 */
[-C--:B------:R-:W-:Y:S01]  /*f820*/  FFMA R96, R83, R99.reuse, R96 ;  /* 0x0000006353607223 */ /* 0x080fe20000000060 */
[C---:B------:R-:W-:Y:S01]  /*f830*/  FFMA R93, R94.reuse, R78, R16 ;  /* 0x0000004e5e5d7223 */ /* 0x040fe20000000010 */
[----:B------:R-:W-:Y:S01]  /*f840*/  FFMA R99, R75, R99, R98 ;  /* 0x000000634b637223 */ /* 0x000fe20000000062 */
        /* <DEDUP_REMOVED lines=15> */
[----:B------:R-:W2:Y:S01]  /*f940*/  LDS.128 R16, [R0.X4+UR5+0x1360] ;  /* 0x0013600500107984 */ /* 0x000ea20008004c00 */
[----:B---3--:R-:W-:Y:S01]  /*f950*/  FFMA R4, R8, R76, R35 ;  /* 0x0000004c08047223 */ /* 0x008fe20000000023 */
[C---:B------:R-:W-:Y:S01]  /*f960*/  FFMA R34, R6.reuse, R86, R34 ;  /* 0x0000005606227223 */ /* 0x040fe20000000022 */
        /* <DEDUP_REMOVED lines=9> */
[----:B------:R-:W-:-:S02]  /*fa00*/  FFMA R41, R9, R77, R4 ;  /* 0x0000004d09297223 */ /* 0x000fc40000000004 */
[----:B------:R-:W3:Y:S01]  /*fa10*/  LDS.128 R4, [R0.X4+UR5+0x2060] ;  /* 0x0020600500047984 */ /* 0x000ee20008004c00 */
[----:B------:R-:W-:Y:S01]  /*fa20*/  FFMA R47, R8, R72, R47 ;  /* 0x00000048082f7223 */ /* 0x000fe2000000002f */
[C---:B------:R-:W-:Y:S01]  /*fa30*/  FFMA R35, R9.reuse, R85, R35 ;  /* 0x0000005509237223 */ /* 0x040fe20000000023 */
[C---:B------:R-:W-:Y:S02]  /*fa40*/  FFMA R40, R9.reuse, R81, R40 ;  /* 0x0000005109287223 */ /* 0x040fe40000000028 */
[----:B------:R-:W-:Y:S01]  /*fa50*/  FFMA R47, R9, R73, R47 ;  /* 0x00000049092f7223 */ /* 0x000fe2000000002f */
[----:B-1----:R-:W-:Y:S01]  /*fa60*/  FFMA R8, R12, R84, R45 ;  /* 0x000000540c087223 */ /* 0x002fe2000000002d */
[C---:B------:R-:W-:Y:S01]  /*fa70*/  FFMA R35, R10.reuse, R86, R35 ;  /* 0x000000560a237223 */ /* 0x040fe20000000023 */
        /* <DEDUP_REMOVED lines=15> */
[C---:B------:R-:W-:Y:S01]  /*fb70*/  FFMA R44, R14.reuse, R86, R44 ;  /* 0x000000560e2c7223 */ /* 0x040fe2000000002c */
[----:B------:R-:W-:Y:S01]  /*fb80*/  FFMA R45, R14, R78, R45 ;  /* 0x0000004e0e2d7223 */ /* 0x000fe2000000002d */
[C---:B--2---:R-:W-:Y:S01]  /*fb90*/  FFMA R49, R16.reuse, R76, R49 ;  /* 0x0000004c10317223 */ /* 0x044fe20000000031 */
        /* <DEDUP_REMOVED lines=24> */
[----:B------:R-:W-:-:S02]  /*fd20*/  FFMA R53, R5, R77, R16 ;  /* 0x0000004d05357223 */ /* 0x000fc40000000010 */
[----:B------:R-:W3:Y:S01]  /*fd30*/  LDS.128 R16, [R0.X4+UR5+0x2360] ;  /* 0x0023600500107984 */ /* 0x000ee20008004c00 */
[C---:B------:R-:W-:Y:S01]  /*fd40*/  FFMA R59, R4.reuse, R72, R59 ;  /* 0x00000048043b7223 */ /* 0x040fe2000000003b */
[----:B------:R-:W-:Y:S01]  /*fd50*/  FFMA R50, R4, R80, R50 ;  /* 0x0000005004327223 */ /* 0x000fe20000000032 */
[C---:B------:R-:W-:Y:S02]  /*fd60*/  FFMA R52, R5.reuse, R85, R52 ;  /* 0x0000005505347223 */ /* 0x040fe40000000034 */
[C---:B------:R-:W-:Y:S01]  /*fd70*/  FFMA R140, R5.reuse, R73, R59 ;  /* 0x00000049058c7223 */ /* 0x040fe2000000003b */
        /* <DEDUP_REMOVED lines=25> */
[----:B------:R-:W-:Y:S02]  /*ff10*/  FFMA R143, R75, R11, R143 ;  /* 0x0000000b4b8f7223 */ /* 0x000fe4000000008f */
[----:B------:R-:W4:Y:S01]  /*ff20*/  LDS.128 R8, [R0.X4+UR5+0x3160] ;  /* 0x0031600500087984 */ /* 0x000f220008004c00 */
        /* <DEDUP_REMOVED lines=42> */
[----:B----4-:R-:W-:Y:S01]  /*101d0*/  FFMA R4, R8, R76, R104 ;  /* 0x0000004c08047223 */ /* 0x010fe20000000068 */
        /* <DEDUP_REMOVED lines=12> */
[----:B------:R-:W3:Y:S01]  /*102a0*/  LDS.128 R4, [R0.X4+UR5+0x4060] ;  /* 0x0040600500047984 */ /* 0x000ee20008004c00 */
[C---:B------:R-:W-:Y:S01]  /*102b0*/  FFMA R104, R9.reuse, R85, R104 ;  /* 0x0000005509687223 */ /* 0x040fe20000000068 */
[C---:B------:R-:W-:Y:S01]  /*102c0*/  FFMA R105, R9.reuse, R81, R105 ;  /* 0x0000005109697223 */ /* 0x040fe20000000069 */
[----:B------:R-:W-:Y:S01]  /*102d0*/  FFMA R107, R9, R73, R107 ;  /* 0x00000049096b7223 */ /* 0x000fe2000000006b */
[----:B------:R-:W-:Y:S04]  /*102e0*/  LDS.128 R56, [R32+0x270] ;  /* 0x0002700020387984 */ /* 0x000fe80000000c00 */
[----:B------:R-:W-:Y:S01]  /*102f0*/  LDS.128 R64, [R32+0x70] ;  /* 0x0000700020407984 */ /* 0x000fe20000000c00 */
        /* <DEDUP_REMOVED lines=12> */
[----:B-1----:R-:W-:Y:S01]  /*103c0*/  FFMA R12, R16, R84, R114 ;  /* 0x00000054100c7223 */ /* 0x002fe20000000072 */
        /* <DEDUP_REMOVED lines=9> */
[----:B------:R-:W1:Y:S01]  /*10460*/  LDS.128 R8, [R0.X4+UR5+0x4160] ;  /* 0x0041600500087984 */ /* 0x000e620008004c00 */
[C---:B------:R-:W-:Y:S01]  /*10470*/  FFMA R115, R16.reuse, R72, R115 ;  /* 0x0000004810737223 */ /* 0x040fe20000000073 */
[----:B------:R-:W-:Y:S01]  /*10480*/  FFMA R16, R16, R80, R113 ;  /* 0x0000005010107223 */ /* 0x000fe20000000071 */
[-C--:B------:R-:W-:Y:S01]  /*10490*/  FFMA R109, R87, R15.reuse, R109 ;  /* 0x0000000f576d7223 */ /* 0x080fe2000000006d */
[-C--:B------:R-:W-:Y:S01]  /*104a0*/  FFMA R108, R79, R15.reuse, R108 ;  /* 0x0000000f4f6c7223 */ /* 0x080fe2000000006c */
[-C--:B------:R-:W-:Y:S01]  /*104b0*/  FFMA R110, R83, R15.reuse, R110 ;  /* 0x0000000f536e7223 */ /* 0x080fe2000000006e */
[----:B------:R-:W-:Y:S01]  /*104c0*/  FFMA R111, R75, R15, R111 ;  /* 0x0000000f4b6f7223 */ /* 0x000fe2000000006f */
[C---:B------:R-:W-:Y:S01]  /*104d0*/  FFMA R113, R17.reuse, R85, R12 ;  /* 0x0000005511717223 */ /* 0x040fe2000000000c */
[----:B------:R-:W-:Y:S04]  /*104e0*/  LDS.128 R100, [R32+0x370] ;  /* 0x0003700020647984 */ /* 0x000fe80000000c00 */
[----:B------:R-:W2:Y:S01]  /*104f0*/  LDS.128 R12, [R0.X4+UR5+0x4260] ;  /* 0x00426005000c7984 */ /* 0x000ea20008004c00 */
[C---:B------:R-:W-:Y:S01]  /*10500*/  FFMA R114, R17.reuse, R77, R112 ;  /* 0x0000004d11727223 */ /* 0x040fe20000000070 */
[C---:B------:R-:W-:Y:S01]  /*10510*/  FFMA R115, R17.reuse, R73, R115 ;  /* 0x0000004911737223 */ /* 0x040fe20000000073 */
[----:B------:R-:W-:Y:S01]  /*10520*/  FFMA R112, R17, R81, R16 ;  /* 0x0000005111707223 */ /* 0x000fe20000000010 */
[C---:B---3--:R-:W-:Y:S01]  /*10530*/  FFMA R117, R4.reuse, R76, R117 ;  /* 0x0000004c04757223 */ /* 0x048fe20000000075 */
[C---:B------:R-:W-:Y:S01]  /*10540*/  FFMA R116, R4.reuse, R84, R116 ;  /* 0x0000005404747223 */ /* 0x040fe20000000074 */
[----:B------:R-:W-:Y:S01]  /*10550*/  FFMA R119, R4, R72, R119 ;  /* 0x0000004804777223 */ /* 0x000fe20000000077 */
[C---:B------:R-:W-:Y:S01]  /*10560*/  FFMA R113, R18.reuse, R86, R113 ;  /* 0x0000005612717223 */ /* 0x040fe20000000071 */
[C---:B------:R-:W-:Y:S01]  /*10570*/  FFMA R114, R18.reuse, R78, R114 ;  /* 0x0000004e12727223 */ /* 0x040fe20000000072 */
        /* <DEDUP_REMOVED lines=20> */
[----:B------:R-:W-:Y:S04]  /*106c0*/  LDS.128 R60, [R0.X4+UR5+0x70] ;  /* 0x00007005003c7984 */ /* 0x000fe80008004c00 */
[----:B------:R-:W4:Y:S01]  /*106d0*/  LDS.128 R4, [R0.X4+UR5+0x5060] ;  /* 0x0050600500047984 */ /* 0x000f220008004c00 */
[C---:B-1----:R-:W-:Y:S01]  /*106e0*/  FFMA R123, R8.reuse, R72, R123 ;  /* 0x00000048087b7223 */ /* 0x042fe2000000007b */
[C---:B------:R-:W-:Y:S01]  /*106f0*/  FFMA R121, R8.reuse, R84, R121 ;  /* 0x0000005408797223 */ /* 0x040fe20000000079 */
[C---:B------:R-:W-:Y:S01]  /*10700*/  FFMA R120, R8.reuse, R76, R120 ;  /* 0x0000004c08787223 */ /* 0x040fe20000000078 */
[----:B------:R-:W-:Y:S01]  /*10710*/  FFMA R122, R8, R80, R122 ;  /* 0x00000050087a7223 */ /* 0x000fe2000000007a */
[C---:B------:R-:W-:Y:S01]  /*10720*/  FFMA R123, R9.reuse, R73, R123 ;  /* 0x00000049097b7223 */ /* 0x040fe2000000007b */
[C---:B------:R-:W-:Y:S01]  /*10730*/  FFMA R121, R9.reuse, R85, R121 ;  /* 0x0000005509797223 */ /* 0x040fe20000000079 */
[C---:B--2---:R-:W-:Y:S01]  /*10740*/  FFMA R124, R12.reuse, R76, R124 ;  /* 0x0000004c0c7c7223 */ /* 0x044fe2000000007c */
        /* <DEDUP_REMOVED lines=29> */
[C---:B------:R-:W-:Y:S01]  /*10920*/  FFMA R127, R14.reuse, R74, R127 ;  /* 0x0000004a0e7f7223 */ /* 0x040fe2000000007f */
[----:B------:R-:W-:Y:S01]  /*10930*/  FFMA R126, R14, R82, R13 ;  /* 0x000000520e7e7223 */ /* 0x000fe2000000000d */
[----:B----4-:R-:W-:Y:S01]  /*10940*/  FFMA R16, R4, R76, R134 ;  /* 0x0000004c04107223 */ /* 0x010fe20000000086 */
[C---:B------:R-:W-:Y:S01]  /*10950*/  FFMA R131, R18.reuse, R74, R131 ;  /* 0x0000004a12837223 */ /* 0x040fe20000000083 */
[C---:B------:R-:W-:Y:S01]  /*10960*/  FFMA R130, R18.reuse, R86, R130 ;  /* 0x0000005612827223 */ /* 0x040fe20000000082 */
[----:B------:R-:W-:Y:S01]  /*10970*/  FFMA R129, R18, R78, R17 ;  /* 0x0000004e12817223 */ /* 0x000fe20000000011 */
[C---:B------:R-:W-:Y:S01]  /*10980*/  FFMA R134, R4.reuse, R84, R132 ;  /* 0x0000005404867223 */ /* 0x040fe20000000084 */
[-C--:B------:R-:W-:Y:S01]  /*10990*/  FFMA R124, R87, R15.reuse, R124 ;  /* 0x0000000f577c7223 */ /* 0x080fe2000000007c */
[-C--:B------:R-:W-:Y:S01]  /*109a0*/  FFMA R125, R79, R15.reuse, R125 ;  /* 0x0000000f4f7d7223 */ /* 0x080fe2000000007d */
[-C--:B------:R-:W-:Y:S01]  /*109b0*/  FFMA R126, R83, R15.reuse, R126 ;  /* 0x0000000f537e7223 */ /* 0x080fe2000000007e */
        /* <DEDUP_REMOVED lines=9> */
[----:B------:R-:W-:Y:S01]  /*10a50*/  FFMA R133, R4, R80, R133 ;  /* 0x0000005004857223 */ /* 0x000fe20000000085 */
[----:B------:R-:W-:-:S02]  /*10a60*/  FFMA R134, R5, R85, R134 ;  /* 0x0000005505867223 */ /* 0x000fc40000000086 */
        /* <DEDUP_REMOVED lines=23> */
[-C--:B------:R-:W-:Y:S01]  /*10be0*/  FFMA R137, R87, R11.reuse, R137 ;  /* 0x0000000b57897223 */ /* 0x080fe20000000089 */
[-C--:B------:R-:W-:Y:S01]  /*10bf0*/  FFMA R138, R79, R11.reuse, R138 ;  /* 0x0000000b4f8a7223 */ /* 0x080fe2000000008a */
[-C--:B------:R-:W-:Y:S01]  /*10c00*/  FFMA R136, R83, R11.reuse, R136 ;  /* 0x0000000b53887223 */ /* 0x080fe20000000088 */
[----:B------:R-:W-:-:S02]  /*10c10*/  FFMA R139, R75, R11, R139 ;  /* 0x0000000b4b8b7223 */ /* 0x000fc4000000008b */
[----:B------:R-:W3:Y:S01]  /*10c20*/  LDS.128 R8, [R0.X4+UR5+0x370] ;  /* 0x0003700500087984 */ /* 0x000ee20008004c00 */
        /* <DEDUP_REMOVED lines=22> */
[-C--:B------:R-:W-:Y:S01]  /*10d90*/  FFMA R213, R61, R57.reuse, R69 ;  /* 0x000000393dd57223 */ /* 0x080fe20000000045 */
[C---:B-1----:R-:W-:Y:S01]  /*10da0*/  FFMA R90, R4.reuse, R56, R90 ;  /* 0x00000038045a7223 */ /* 0x042fe2000000005a */
[C---:B------:R-:W-:Y:S01]  /*10db0*/  FFMA R88, R4.reuse, R100, R88 ;  /* 0x0000006404587223 */ /* 0x040fe20000000058 */
[C---:B------:R-:W-:Y:S01]  /*10dc0*/  FFMA R91, R4.reuse, R12, R91 ;  /* 0x0000000c045b7223 */ /* 0x040fe2000000005b */
[----:B------:R-:W-:Y:S01]  /*10dd0*/  FFMA R89, R4, R64, R89 ;  /* 0x0000004004597223 */ /* 0x000fe20000000059 */
[C---:B------:R-:W-:Y:S01]  /*10de0*/  FFMA R205, R5.reuse, R57, R90 ;  /* 0x0000003905cd7223 */ /* 0x040fe2000000005a */
[C---:B------:R-:W-:Y:S01]  /*10df0*/  FFMA R204, R5.reuse, R101, R88 ;  /* 0x0000006505cc7223 */ /* 0x040fe20000000058 */
[C---:B------:R-:W-:Y:S01]  /*10e00*/  FFMA R202, R5.reuse, R13, R91 ;  /* 0x0000000d05ca7223 */ /* 0x040fe2000000005b */
[-C--:B------:R-:W-:Y:S01]  /*10e10*/  FFMA R203, R5, R65.reuse, R89 ;  /* 0x0000004105cb7223 */ /* 0x080fe20000000059 */
        /* <DEDUP_REMOVED lines=9> */
[-C--:B------:R-:W-:Y:S01]  /*10eb0*/  FFMA R202, R6, R14.reuse, R202 ;  /* 0x0000000e06ca7223 */ /* 0x080fe200000000ca */
        /* <DEDUP_REMOVED lines=11> */
[C---:B------:R-:W-:Y:S01]  /*10f70*/  FFMA R202, R15.reuse, R7, R202 ;  /* 0x000000070fca7223 */ /* 0x040fe200000000ca */
        /* <DEDUP_REMOVED lines=8> */
[----:B------:R-:W-:Y:S01]  /*11000*/  FFMA R210, R103, R63, R210 ;  /* 0x0000003f67d27223 */ /* 0x000fe200000000d2 */
[-C--:B------:R-:W-:Y:S01]  /*11010*/  FFMA R201, R59, R11.reuse, R201 ;  /* 0x0000000b3bc97223 */ /* 0x080fe200000000c9 */
[----:B------:R-:W3:Y:S01]  /*11020*/  LDS.128 R60, [R0.X4+UR5+0x1070] ;  /* 0x00107005003c7984 */ /* 0x000ee20008004c00 */
[-C--:B------:R-:W-:Y:S01]  /*11030*/  FFMA R187, R103, R11.reuse, R187 ;  /* 0x0000000b67bb7223 */ /* 0x080fe200000000bb */
[-C--:B------:R-:W-:Y:S01]  /*11040*/  FFMA R186, R67, R11.reuse, R186 ;  /* 0x0000000b43ba7223 */ /* 0x080fe200000000ba */
        /* <DEDUP_REMOVED lines=19> */
[----:B------:R-:W4:Y:S04]  /*11180*/  LDS.128 R16, [R0.X4+UR5+0x2170] ;  /* 0x0021700500107984 */ /* 0x000f280008004c00 */
[----:B------:R-:W-:Y:S01]  /*11190*/  LDS.128 R88, [R0.X4+UR5+0x4370] ;  /* 0x0043700500587984 */ /* 0x000fe20008004c00 */
[C---:B-1----:R-:W-:Y:S01]  /*111a0*/  FFMA R45, R4.reuse, R56, R45 ;  /* 0x00000038042d7223 */ /* 0x042fe2000000002d */
[C---:B------:R-:W-:Y:S01]  /*111b0*/  FFMA R44, R4.reuse, R100, R44 ;  /* 0x00000064042c7223 */ /* 0x040fe2000000002c */
[C---:B------:R-:W-:Y:S01]  /*111c0*/  FFMA R51, R4.reuse, R12, R51 ;  /* 0x0000000c04337223 */ /* 0x040fe20000000033 */
[----:B------:R-:W-:Y:S01]  /*111d0*/  FFMA R42, R4, R64, R42 ;  /* 0x00000040042a7223 */ /* 0x000fe2000000002a */
[C---:B------:R-:W-:Y:S01]  /*111e0*/  FFMA R176, R5.reuse, R57, R45 ;  /* 0x0000003905b07223 */ /* 0x040fe2000000002d */
[C---:B---3--:R-:W-:Y:S01]  /*111f0*/  FFMA R43, R60.reuse, R56, R43 ;  /* 0x000000383c2b7223 */ /* 0x048fe2000000002b */
[C---:B------:R-:W-:Y:S01]  /*11200*/  FFMA R34, R60.reuse, R100, R34 ;  /* 0x000000643c227223 */ /* 0x040fe20000000022 */
        /* <DEDUP_REMOVED lines=39> */
[----:B------:R-:W2:Y:S01]  /*11480*/  LDS.128 R60, [R0.X4+UR5+0x2070] ;  /* 0x00207005003c7984 */ /* 0x000ea20008004c00 */
[-C--:B------:R-:W-:Y:S01]  /*11490*/  FFMA R171, R103, R11.reuse, R171 ;  /* 0x0000000b67ab7223 */ /* 0x080fe200000000ab */
[-C--:B------:R-:W-:Y:S01]  /*114a0*/  FFMA R170, R67, R11.reuse, R170 ;  /* 0x0000000b43aa7223 */ /* 0x080fe200000000aa */
[----:B------:R-:W-:Y:S01]  /*114b0*/  FFMA R169, R15, R11, R169 ;  /* 0x0000000b0fa97223 */ /* 0x000fe200000000a9 */
[C---:B----4-:R-:W-:Y:S01]  /*114c0*/  FFMA R142, R16.reuse, R56, R142 ;  /* 0x00000038108e7223 */ /* 0x050fe2000000008e */
[----:B------:R-:W3:Y:S01]  /*114d0*/  LDS.128 R8, [R0.X4+UR5+0x2370] ;  /* 0x0023700500087984 */ /* 0x000ee20008004c00 */
[C---:B------:R-:W-:Y:S01]  /*114e0*/  FFMA R141, R16.reuse, R100, R141 ;  /* 0x00000064108d7223 */ /* 0x040fe2000000008d */
[C---:B------:R-:W-:Y:S01]  /*114f0*/  FFMA R143, R16.reuse, R12, R143 ;  /* 0x0000000c108f7223 */ /* 0x040fe2000000008f */
[----:B------:R-:W-:Y:S01]  /*11500*/  FFMA R54, R16, R64, R54 ;  /* 0x0000004010367223 */ /* 0x000fe20000000036 */
[----:B------:R-:W4:Y:S01]  /*11510*/  LDS.128 R40, [R0.X4+UR5+0x3070] ;  /* 0x0030700500287984 */ /* 0x000f220008004c00 */
        /* <DEDUP_REMOVED lines=17> */
[-C--:B------:R-:W-:Y:S01]  /*11630*/  FFMA R144, R4, R64.reuse, R144 ;  /* 0x0000004004907223 */ /* 0x080fe20000000090 */
[C---:B------:R-:W-:Y:S01]  /*11640*/  FFMA R160, R5.reuse, R57, R146 ;  /* 0x0000003905a07223 */ /* 0x040fe20000000092 */
[----:B--2---:R-:W-:Y:S01]  /*11650*/  FFMA R50, R60, R64, R50 ;  /* 0x000000403c327223 */ /* 0x004fe20000000032 */
[C---:B------:R-:W-:Y:S01]  /*11660*/  FFMA R159, R5.reuse, R101, R145 ;  /* 0x00000065059f7223 */ /* 0x040fe20000000091 */
[C---:B------:R-:W-:Y:S01]  /*11670*/  FFMA R157, R5.reuse, R13, R147 ;  /* 0x0000000d059d7223 */ /* 0x040fe20000000093 */
[-C--:B------:R-:W-:Y:S01]  /*11680*/  FFMA R158, R5, R65.reuse, R144 ;  /* 0x00000041059e7223 */ /* 0x080fe20000000090 */
[C---:B---3--:R-:W-:Y:S01]  /*11690*/  FFMA R148, R8.reuse, R56, R148 ;  /* 0x0000003808947223 */ /* 0x048fe20000000094 */
[C---:B------:R-:W-:Y:S01]  /*116a0*/  FFMA R4, R8.reuse, R100, R150 ;  /* 0x0000006408047223 */ /* 0x040fe20000000096 */
[C---:B------:R-:W-:Y:S01]  /*116b0*/  FFMA R3, R8.reuse, R64, R149 ;  /* 0x0000004008037223 */ /* 0x040fe20000000095 */
[----:B------:R-:W-:Y:S01]  /*116c0*/  FFMA R5, R8, R12, R151 ;  /* 0x0000000c08057223 */ /* 0x000fe20000000097 */
        /* <DEDUP_REMOVED lines=13> */
[----:B----4-:R-:W-:Y:S01]  /*117a0*/  FFMA R8, R40, R56, R154 ;  /* 0x0000003828087223 */ /* 0x010fe2000000009a */
[----:B------:R-:W-:Y:S01]  /*117b0*/  FFMA R10, R10, R14, R5 ;  /* 0x0000000e0a0a7223 */ /* 0x000fe20000000005 */
[-C--:B------:R-:W-:Y:S01]  /*117c0*/  FFMA R160, R59, R7.reuse, R160 ;  /* 0x000000073ba07223 */ /* 0x080fe200000000a0 */
        /* <DEDUP_REMOVED lines=15> */
[----:B------:R-:W2:Y:S01]  /*118c0*/  LDS.128 R52, [R0.X4+UR5+0x4070] ;  /* 0x0040700500347984 */ /* 0x000ea20008004c00 */
        /* <DEDUP_REMOVED lines=59> */
[-C--:B------:R-:W-:Y:S01]  /*11c80*/  FFMA R5, R103, R43.reuse, R5 ;  /* 0x0000002b67057223 */ /* 0x080fe20000000005 */
[-C--:B------:R-:W-:Y:S01]  /*11c90*/  FFMA R6, R67, R43.reuse, R6 ;  /* 0x0000002b43067223 */ /* 0x080fe20000000006 */
[----:B------:R-:W-:Y:S01]  /*11ca0*/  FFMA R50, R50, R14, R34 ;  /* 0x0000000e32327223 */ /* 0x000fe20000000022 */
        /* <DEDUP_REMOVED lines=19> */
[-C--:B------:R-:W-:Y:S01]  /*11de0*/  FFMA R18, R67, R47.reuse, R18 ;  /* 0x0000002f43127223 */ /* 0x080fe20000000012 */
[----:B------:R-:W1:Y:S01]  /*11df0*/  LDS.128 R52, [R0.X4+UR5+0x5070] ;  /* 0x0050700500347984 */ /* 0x000e620008004c00 */
        /* <DEDUP_REMOVED lines=135> */
[C---:B----4-:R-:W-:Y:S01]  /*12670*/  FFMA R122, R92.reuse, R36, R219 ;  /* 0x000000245c7a7223 */ /* 0x050fe200000000db */
        /* <DEDUP_REMOVED lines=67> */
[-C--:B------:R-:W-:Y:S01]  /*12ab0*/  FFMA R128, R88, R20.reuse, R200 ;  /* 0x0000001458807223 */ /* 0x080fe200000000c8 */
[----:B-1----:R-:W-:Y:S01]  /*12ac0*/  FFMA R188, R92, R20, R188 ;  /* 0x000000145cbc7223 */ /* 0x002fe200000000bc */
        /* <DEDUP_REMOVED lines=17> */
[----:B------:R-:W-:Y:S01]  /*12be0*/  FFMA R147, R94, R22, R188 ;  /* 0x000000165e937223 */ /* 0x000fe200000000bc */
[----:B------:R-:W1:Y:S01]  /*12bf0*/  LDS.128 R60, [R0.X4+UR5+0x6060] ;  /* 0x00606005003c7984 */ /* 0x000e620008004c00 */
[-C--:B------:R-:W-:Y:S01]  /*12c00*/  FFMA R126, R27, R91.reuse, R126 ;  /* 0x0000005b1b7e7223 */ /* 0x080fe2000000007e */
[-C--:B------:R-:W-:Y:S01]  /*12c10*/  FFMA R127, R39, R91.reuse, R127 ;  /* 0x0000005b277f7223 */ /* 0x080fe2000000007f */
[-C--:B------:R-:W-:Y:S01]  /*12c20*/  FFMA R128, R23, R91.reuse, R128 ;  /* 0x0000005b17807223 */ /* 0x080fe20000000080 */
[----:B------:R-:W-:Y:S01]  /*12c30*/  FFMA R129, R31, R91, R129 ;  /* 0x0000005b1f817223 */ /* 0x000fe20000000081 */
[----:B------:R-:W-:Y:S01]  /*12c40*/  FFMA R147, R23, R95, R147 ;  /* 0x0000005f17937223 */ /* 0x000fe20000000093 */
[----:B------:R-:W2:Y:S01]  /*12c50*/  LDS.128 R88, [R0.X4+UR5+0x5260] ;  /* 0x0052600500587984 */ /* 0x000ea20008004c00 */
[----:B------:R-:W-:-:S03]  /*12c60*/  FFMA R191, R92, R24, R191 ;  /* 0x000000185cbf7223 */ /* 0x000fc600000000bf */
[----:B------:R-:W3:Y:S01]  /*12c70*/  LDS.128 R20, [R0.X4+UR5+0x6160] ;  /* 0x0061600500147984 */ /* 0x000ee20008004c00 */
[----:B------:R-:W-:-:S04]  /*12c80*/  FFMA R191, R93, R25, R191 ;  /* 0x000000195dbf7223 */ /* 0x000fc800000000bf */
[----:B------:R-:W-:Y:S01]  /*12c90*/  FFMA R145, R94, R26, R191 ;  /* 0x0000001a5e917223 */ /* 0x000fe200000000bf */
[----:B------:R-:W-:-:S03]  /*12ca0*/  FFMA R189, R92, R28, R189 ;  /* 0x0000001c5cbd7223 */ /* 0x000fc600000000bd */
[----:B------:R-:W-:Y:S02]  /*12cb0*/  FFMA R145, R27, R95, R145 ;  /* 0x0000005f1b917223 */ /* 0x000fe40000000091 */
[----:B------:R-:W3:Y:S01]  /*12cc0*/  LDS.128 R24, [R0.X4+UR5+0x6260] ;  /* 0x0062600500187984 */ /* 0x000ee20008004c00 */
[C---:B----4-:R-:W-:Y:S01]  /*12cd0*/  FFMA R28, R52.reuse, R84, R106 ;  /* 0x00000054341c7223 */ /* 0x050fe2000000006a */
        /* <DEDUP_REMOVED lines=13> */
[C---:B------:R-:W-:Y:S01]  /*12db0*/  FFMA R52, R54.reuse, R78, R52 ;  /* 0x0000004e36347223 */ /* 0x040fe20000000034 */
[C---:B------:R-:W-:Y:S01]  /*12dc0*/  FFMA R108, R54.reuse, R82, R108 ;  /* 0x00000052366c7223 */ /* 0x040fe2000000006c */
[----:B------:R-:W-:Y:S01]  /*12dd0*/  FFMA R144, R54, R74, R144 ;  /* 0x0000004a36907223 */ /* 0x000fe20000000090 */
[----:B------:R-:W4:Y:S01]  /*12de0*/  LDS.128 R28, [R0.X4+UR5+0x6360] ;  /* 0x00636005001c7984 */ /* 0x000f220008004c00 */
        /* <DEDUP_REMOVED lines=8> */
[-C--:B------:R-:W-:Y:S01]  /*12e70*/  FFMA R55, R60, R80.reuse, R110 ;  /* 0x000000503c377223 */ /* 0x080fe2000000006e */
[----:B------:R-:W-:Y:S01]  /*12e80*/  FFMA R146, R39, R95, R146 ;  /* 0x0000005f27927223 */ /* 0x000fe20000000092 */
[----:B--2---:R-:W-:Y:S01]  /*12e90*/  FFMA R93, R88, R80, R97 ;  /* 0x00000050585d7223 */ /* 0x004fe20000000061 */
[C---:B------:R-:W-:Y:S01]  /*12ea0*/  FFMA R110, R61.reuse, R85, R112 ;  /* 0x000000553d6e7223 */ /* 0x040fe20000000070 */
[C---:B------:R-:W-:Y:S01]  /*12eb0*/  FFMA R54, R61.reuse, R77, R54 ;  /* 0x0000004d3d367223 */ /* 0x040fe20000000036 */
[C---:B------:R-:W-:Y:S01]  /*12ec0*/  FFMA R142, R61.reuse, R73, R113 ;  /* 0x000000493d8e7223 */ /* 0x040fe20000000071 */
[----:B------:R-:W-:Y:S01]  /*12ed0*/  FFMA R55, R61, R81, R55 ;  /* 0x000000513d377223 */ /* 0x000fe20000000037 */
        /* <DEDUP_REMOVED lines=43> */
[C---:B----4-:R-:W-:Y:S01]  /*13190*/  FFMA R107, R28.reuse, R84, R122 ;  /* 0x000000541c6b7223 */ /* 0x050fe2000000007a */
[C---:B------:R-:W-:Y:S01]  /*131a0*/  FFMA R62, R28.reuse, R76, R123 ;  /* 0x0000004c1c3e7223 */ /* 0x040fe2000000007b */
[C---:B------:R-:W-:Y:S01]  /*131b0*/  FFMA R118, R28.reuse, R80, R125 ;  /* 0x000000501c767223 */ /* 0x040fe2000000007d */
[-C--:B------:R-:W-:Y:S01]  /*131c0*/  FFMA R111, R28, R72.reuse, R124 ;  /* 0x000000481c6f7223 */ /* 0x080fe2000000007c */
[----:B------:R-:W-:Y:S01]  /*131d0*/  FFMA R105, R88, R72, R105 ;  /* 0x0000004858697223 */ /* 0x000fe20000000069 */
[C---:B------:R-:W-:Y:S01]  /*131e0*/  FFMA R107, R29.reuse, R85, R107 ;  /* 0x000000551d6b7223 */ /* 0x040fe2000000006b */
[C---:B------:R-:W-:Y:S01]  /*131f0*/  FFMA R62, R29.reuse, R77, R62 ;  /* 0x0000004d1d3e7223 */ /* 0x040fe2000000003e */
[C---:B------:R-:W-:Y:S01]  /*13200*/  FFMA R118, R29.reuse, R81, R118 ;  /* 0x000000511d767223 */ /* 0x040fe20000000076 */
[-C--:B------:R-:W-:Y:S01]  /*13210*/  FFMA R111, R29, R73.reuse, R111 ;  /* 0x000000491d6f7223 */ /* 0x080fe2000000006f */
[----:B------:R-:W-:Y:S01]  /*13220*/  FFMA R143, R89, R73, R105 ;  /* 0x00000049598f7223 */ /* 0x000fe20000000069 */
[C---:B------:R-:W-:Y:S01]  /*13230*/  FFMA R62, R30.reuse, R78, R62 ;  /* 0x0000004e1e3e7223 */ /* 0x040fe2000000003e */
[C---:B------:R-:W-:Y:S01]  /*13240*/  FFMA R107, R30.reuse, R86, R107 ;  /* 0x000000561e6b7223 */ /* 0x040fe2000000006b */
[C---:B------:R-:W-:Y:S01]  /*13250*/  FFMA R111, R30.reuse, R74, R111 ;  /* 0x0000004a1e6f7223 */ /* 0x040fe2000000006f */
[----:B------:R-:W-:Y:S01]  /*13260*/  FFMA R118, R30, R82, R118 ;  /* 0x000000521e767223 */ /* 0x000fe20000000076 */
[C---:B-1----:R-:W-:Y:S01]  /*13270*/  FFMA R113, R36.reuse, R84, R127 ;  /* 0x0000005424717223 */ /* 0x042fe2000000007f */
        /* <DEDUP_REMOVED lines=22> */
[-C--:B------:R-:W-:Y:S01]  /*133e0*/  FFMA R104, R89, R85.reuse, R96 ;  /* 0x0000005559687223 */ /* 0x080fe20000000060 */
        /* <DEDUP_REMOVED lines=17> */
[C---:B---3--:R-:W-:Y:S01]  /*13500*/  FFMA R120, R24.reuse, R84, R134 ;  /* 0x0000005418787223 */ /* 0x048fe20000000086 */
        /* <DEDUP_REMOVED lines=51> */
[----:B------:R-:W3:Y:S03]  /*13840*/  LDS.128 R28, [R0.X4+UR5+0x6070] ;  /* 0x00607005001c7984 */ /* 0x000ee60008004c00 */
        /* <DEDUP_REMOVED lines=16> */
[----:B------:R-:W2:Y:S03]  /*13950*/  LDS.128 R36, [R0.X4+UR5+0x6170] ;  /* 0x0061700500247984 */ /* 0x000ea60008004c00 */
[C---:B------:R-:W-:Y:S01]  /*13960*/  FFMA R20, R22.reuse, R66, R21 ;  /* 0x0000004216147223 */ /* 0x040fe20000000015 */
[C---:B------:R-:W-:Y:S01]  /*13970*/  FFMA R190, R22.reuse, R58, R73 ;  /* 0x0000003a16be7223 */ /* 0x040fe20000000049 */
[----:B------:R-:W-:Y:S01]  /*13980*/  FFMA R72, R22, R102, R75 ;  /* 0x0000006616487223 */ /* 0x000fe2000000004b */
[C---:B-1----:R-:W-:Y:S01]  /*13990*/  FFMA R52, R24.reuse, R56, R52 ;  /* 0x0000003818347223 */ /* 0x042fe20000000034 */
        /* <DEDUP_REMOVED lines=8> */
[----:B------:R-:W1:Y:S01]  /*13a20*/  LDS.128 R20, [R0.X4+UR5+0x6270] ;  /* 0x0062700500147984 */ /* 0x000e620008004c00 */
[----:B------:R-:W-:Y:S01]  /*13a30*/  FFMA R108, R24, R64, R108 ;  /* 0x00000040186c7223 */ /* 0x000fe2000000006c */
[C---:B------:R-:W-:Y:S01]  /*13a40*/  FFMA R53, R25.reuse, R57, R52 ;  /* 0x0000003919357223 */ /* 0x040fe20000000034 */
[C---:B------:R-:W-:Y:S01]  /*13a50*/  FFMA R75, R25.reuse, R13, R144 ;  /* 0x0000000d194b7223 */ /* 0x040fe20000000090 */
[----:B------:R-:W-:Y:S01]  /*13a60*/  LDS.128 R76, [R32+0x80] ;  /* 0x00008000204c7984 */ /* 0x000fe20000000c00 */
        /* <DEDUP_REMOVED lines=18> */
[----:B------:R-:W-:-:S02]  /*13b90*/  FFMA R26, R30, R58, R27 ;  /* 0x0000003a1e1a7223 */ /* 0x000fc4000000001b */
[----:B------:R-:W-:Y:S01]  /*13ba0*/  FFMA R24, R30, R66, R29 ;  /* 0x000000421e187223 */ /* 0x000fe2000000001d */
[----:B--2---:R-:W-:Y:S01]  /*13bb0*/  FFMA R28, R36, R56, R95 ;  /* 0x00000038241c7223 */ /* 0x004fe2000000005f */
[-C--:B------:R-:W-:Y:S01]  /*13bc0*/  FFMA R197, R59, R31.reuse, R26 ;  /* 0x0000001f3bc57223 */ /* 0x080fe2000000001a */
[C---:B------:R-:W-:Y:S01]  /*13bd0*/  FFMA R198, R30.reuse, R102, R25 ;  /* 0x000000661ec67223 */ /* 0x040fe20000000019 */
        /* <DEDUP_REMOVED lines=16> */
[C---:B-1----:R-:W-:Y:S01]  /*13ce0*/  FFMA R116, R20.reuse, R64, R116 ;  /* 0x0000004014747223 */ /* 0x042fe20000000074 */
[-C--:B------:R-:W-:Y:S01]  /*13cf0*/  FFMA R236, R59, R39.reuse, R26 ;  /* 0x000000273bec7223 */ /* 0x080fe2000000001a */
[-C--:B------:R-:W-:Y:S01]  /*13d00*/  FFMA R233, R15, R39.reuse, R24 ;  /* 0x000000270fe97223 */ /* 0x080fe20000000018 */
[C---:B------:R-:W-:Y:S01]  /*13d10*/  FFMA R24, R20.reuse, R100, R63 ;  /* 0x0000006414187223 */ /* 0x040fe2000000003f */
[C---:B------:R-:W-:Y:S01]  /*13d20*/  FFMA R26, R20.reuse, R56, R109 ;  /* 0x00000038141a7223 */ /* 0x040fe2000000006d */
        /* <DEDUP_REMOVED lines=8> */
[C---:B------:R-:W-:Y:S01]  /*13db0*/  FFMA R26, R22.reuse, R102, R25 ;  /* 0x00000066161a7223 */ /* 0x040fe20000000019 */
[C---:B------:R-:W-:Y:S01]  /*13dc0*/  FFMA R24, R22.reuse, R58, R27 ;  /* 0x0000003a16187223 */ /* 0x040fe2000000001b */
[----:B------:R-:W4:Y:S01]  /*13dd0*/  LDS.128 R92, [R0.X4+UR5+0x7370] ;  /* 0x00737005005c7984 */ /* 0x000f220008004c00 */
[----:B------:R-:W-:Y:S01]  /*13de0*/  FFMA R20, R22, R14, R21 ;  /* 0x0000000e16147223 */ /* 0x000fe20000000015 */
[-C--:B------:R-:W-:Y:S01]  /*13df0*/  FFMA R239, R103, R23.reuse, R26 ;  /* 0x0000001767ef7223 */ /* 0x080fe2000000001a */
[-C--:B------:R-:W-:Y:S01]  /*13e00*/  FFMA R242, R59, R23.reuse, R24 ;  /* 0x000000173bf27223 */ /* 0x080fe20000000018 */
[----:B---3--:R-:W-:Y:S01]  /*13e10*/  FFMA R62, R52, R56, R62 ;  /* 0x00000038343e7223 */ /* 0x008fe2000000003e */
[----:B------:R-:W3:Y:S01]  /*13e20*/  LDS.128 R24, [R0.X4+UR5+0x7270] ;  /* 0x0072700500187984 */ /* 0x000ee20008004c00 */
[----:B------:R-:W-:Y:S01]  /*13e30*/  FFMA R22, R22, R66, R61 ;  /* 0x0000004216167223 */ /* 0x000fe2000000003d */
[-C--:B------:R-:W-:Y:S01]  /*13e40*/  FFMA R243, R15, R23.reuse, R20 ;  /* 0x000000170ff37223 */ /* 0x080fe20000000014 */
        /* <DEDUP_REMOVED lines=8> */
[----:B------:R-:W-:Y:S01]  /*13ed0*/  LDS.128 R80, [R32+0x280] ;  /* 0x0002800020507984 */ /* 0x000fe20000000c00 */
[----:B------:R-:W-:-:S02]  /*13ee0*/  FFMA R22, R54, R58, R23 ;  /* 0x0000003a36167223 */ /* 0x000fc40000000017 */
[----:B------:R-:W-:Y:S01]  /*13ef0*/  FFMA R20, R54, R14, R53 ;  /* 0x0000000e36147223 */ /* 0x000fe20000000035 */
[C---:B--2---:R-:W-:Y:S01]  /*13f00*/  FFMA R60, R28.reuse, R56, R60 ;  /* 0x000000381c3c7223 */ /* 0x044fe2000000003c */
[-C--:B------:R-:W-:Y:S01]  /*13f10*/  FFMA R237, R59, R55.reuse, R22 ;  /* 0x000000373bed7223 */ /* 0x080fe20000000016 */
[C---:B------:R-:W-:Y:S01]  /*13f20*/  FFMA R22, R28.reuse, R100, R113 ;  /* 0x000000641c167223 */ /* 0x040fe20000000071 */
[----:B------:R-:W-:Y:S01]  /*13f30*/  FFMA R234, R15, R55, R20 ;  /* 0x000000370fea7223 */ /* 0x000fe20000000014 */
[C---:B------:R-:W-:Y:S01]  /*13f40*/  FFMA R20, R28.reuse, R12, R105 ;  /* 0x0000000c1c147223 */ /* 0x040fe20000000069 */
[----:B------:R-:W-:Y:S01]  /*13f50*/  FFMA R28, R28, R64, R117 ;  /* 0x000000401c1c7223 */ /* 0x000fe20000000075 */
        /* <DEDUP_REMOVED lines=9> */
[----:B------:R2:W-:Y:S01]  /*13ff0*/  STL [R1+0x6c], R2 ;  /* 0x00006c0201007387 */ /* 0x0005e20000100800 */
[C---:B-1----:R-:W-:Y:S01]  /*14000*/  FFMA R96, R36.reuse, R100, R96 ;  /* 0x0000006424607223 */ /* 0x042fe20000000060 */
[C---:B------:R-:W-:Y:S01]  /*14010*/  FFMA R112, R36.reuse, R56, R112 ;  /* 0x0000003824707223 */ /* 0x040fe20000000070 */
[C---:B------:R-:W-:Y:S01]  /*14020*/  FFMA R106, R36.reuse, R12, R106 ;  /* 0x0000000c246a7223 */ /* 0x040fe2000000006a */
[----:B------:R-:W-:Y:S01]  /*14030*/  FFMA R114, R36, R64, R114 ;  /* 0x0000004024727223 */ /* 0x000fe20000000072 */
[C---:B------:R-:W-:Y:S01]  /*14040*/  FFMA R21, R37.reuse, R101, R96 ;  /* 0x0000006525157223 */ /* 0x040fe20000000060 */
[C---:B------:R-:W-:Y:S01]  /*14050*/  FFMA R23, R37.reuse, R57, R112 ;  /* 0x0000003925177223 */ /* 0x040fe20000000070 */
[----:B------:R-:W-:Y:S01]  /*14060*/  FFMA R29, R37, R13, R106 ;  /* 0x0000000d251d7223 */ /* 0x000fe2000000006a */
[----:B----4-:R-:W-:Y:S01]  /*14070*/  FFMA R88, R92, R56, R88 ;  /* 0x000000385c587223 */ /* 0x010fe20000000058 */
[----:B------:R-:W1:Y:S01]  /*14080*/  LDS.128 R72, [R0.X4+UR5+0x80] ;  /* 0x0000800500487984 */ /* 0x000e620008004c00 */
[-C--:B--2---:R-:W-:Y:S01]  /*14090*/  FFMA R2, R15, R31.reuse, R20 ;  /* 0x0000001f0f027223 */ /* 0x084fe20000000014 */
[----:B------:R-:W-:Y:S01]  /*140a0*/  FFMA R20, R67, R31, R30 ;  /* 0x0000001f43147223 */ /* 0x000fe2000000001e */
[----:B------:R-:W-:Y:S01]  /*140b0*/  FFMA R37, R37, R65, R114 ;  /* 0x0000004125257223 */ /* 0x000fe20000000072 */
[-C--:B------:R-:W-:Y:S01]  /*140c0*/  FFMA R241, R103, R31.reuse, R28 ;  /* 0x0000001f67f17223 */ /* 0x080fe2000000001c */
[----:B------:R-:W-:Y:S01]  /*140d0*/  FFMA R240, R59, R31, R22 ;  /* 0x0000001f3bf07223 */ /* 0x000fe20000000016 */
[C---:B------:R-:W-:Y:S01]  /*140e0*/  FFMA R28, R38.reuse, R102, R21 ;  /* 0x00000066261c7223 */ /* 0x040fe20000000015 */
[----:B------:R2:W-:Y:S01]  /*140f0*/  STL [R1+0xc], R20 ;  /* 0x00000c1401007387 */ /* 0x0005e20000100800 */
[----:B------:R-:W-:Y:S01]  /*14100*/  FFMA R22, R38, R58, R23 ;  /* 0x0000003a26167223 */ /* 0x000fe20000000017 */
[C---:B---3--:R-:W-:Y:S01]  /*14110*/  FFMA R36, R24.reuse, R100, R120 ;  /* 0x0000006418247223 */ /* 0x048fe20000000078 */
[----:B------:R-:W-:Y:S01]  /*14120*/  FFMA R122, R24, R64, R122 ;  /* 0x00000040187a7223 */ /* 0x000fe2000000007a */
[----:B------:R-:W-:Y:S01]  /*14130*/  FFMA R54, R54, R66, R61 ;  /* 0x0000004236367223 */ /* 0x000fe2000000003d */
[----:B------:R-:W-:Y:S01]  /*14140*/  FFMA R238, R103, R55, R52 ;  /* 0x0000003767ee7223 */ /* 0x000fe20000000034 */
[----:B------:R-:W-:Y:S01]  /*14150*/  LDS.128 R124, [R0.X4+UR5+0x3080] ;  /* 0x00308005007c7984 */ /* 0x000fe20008004c00 */
[C---:B--2---:R-:W-:Y:S01]  /*14160*/  FFMA R20, R38.reuse, R14, R29 ;  /* 0x0000000e26147223 */ /* 0x044fe2000000001d */
[----:B------:R-:W-:Y:S01]  /*14170*/  FFMA R38, R38, R66, R37 ;  /* 0x0000004226267223 */ /* 0x000fe20000000025 */
[C---:B------:R-:W-:Y:S01]  /*14180*/  FFMA R37, R24.reuse, R56, R119 ;  /* 0x0000003818257223 */ /* 0x040fe20000000077 */
[----:B------:R-:W-:Y:S01]  /*14190*/  FFMA R36, R25, R101, R36 ;  /* 0x0000006519247223 */ /* 0x000fe20000000024 */
[-C--:B------:R-:W-:Y:S01]  /*141a0*/  FFMA R21, R15, R39.reuse, R20 ;  /* 0x000000270f157223 */ /* 0x080fe20000000014 */
[----:B------:R-:W-:Y:S01]  /*141b0*/  FFMA R20, R67, R39, R38 ;  /* 0x0000002743147223 */ /* 0x000fe20000000026 */
[----:B------:R-:W-:Y:S01]  /*141c0*/  FFMA R38, R24, R12, R121 ;  /* 0x0000000c18267223 */ /* 0x000fe20000000079 */
        /* <DEDUP_REMOVED lines=9> */
[----:B------:R-:W-:Y:S01]  /*14260*/  FFMA R57, R93, R57, R88 ;  /* 0x000000395d397223 */ /* 0x000fe20000000058 */
[-C--:B------:R-:W-:Y:S01]  /*14270*/  FFMA R37, R103, R27.reuse, R36 ;  /* 0x0000001b67257223 */ /* 0x080fe20000000024 */
[----:B------:R-:W-:Y:S01]  /*14280*/  STL [R1+0x30], R23 ;  /* 0x0000301701007387 */ /* 0x000fe20000100800 */
[-C--:B------:R-:W-:Y:S01]  /*14290*/  FFMA R36, R59, R27.reuse, R25 ;  /* 0x0000001b3b247223 */ /* 0x080fe20000000019 */
[-C--:B------:R-:W-:Y:S01]  /*142a0*/  FFMA R25, R15, R27.reuse, R26 ;  /* 0x0000001b0f197223 */ /* 0x080fe2000000001a */
[----:B------:R-:W-:Y:S01]  /*142b0*/  FFMA R24, R67, R27, R24 ;  /* 0x0000001b43187223 */ /* 0x000fe20000000018 */
[----:B------:R-:W-:Y:S01]  /*142c0*/  STL [R1+0x2c], R22 ;  /* 0x00002c1601007387 */ /* 0x000fe20000100800 */
[----:B------:R-:W-:-:S03]  /*142d0*/  FFMA R57, R94, R58, R57 ;  /* 0x0000003a5e397223 */ /* 0x000fc60000000039 */
[----:B------:R-:W-:Y:S01]  /*142e0*/  STL [R1+0x28], R21 ;  /* 0x0000281501007387 */ /* 0x000fe20000100800 */
[----:B------:R-:W-:-:S03]  /*142f0*/  FFMA R235, R67, R55, R54 ;  /* 0x0000003743eb7223 */ /* 0x000fc60000000036 */
[----:B------:R-:W-:Y:S01]  /*14300*/  STL [R1+0x8], R20 ;  /* 0x0000081401007387 */ /* 0x000fe20000100800 */
[----:B------:R-:W-:-:S03]  /*14310*/  FFMA R226, R59, R95, R57 ;  /* 0x0000005f3be27223 */ /* 0x000fc60000000039 */
[----:B------:R-:W-:Y:S04]  /*14320*/  STL [R1+0x24], R37 ;  /* 0x0000242501007387 */ /* 0x000fe80000100800 */
[----:B------:R-:W-:Y:S04]  /*14330*/  STL [R1+0x20], R36 ;  /* 0x0000202401007387 */ /* 0x000fe80000100800 */
[----:B------:R-:W-:Y:S04]  /*14340*/  STL [R1+0x1c], R25 ;  /* 0x00001c1901007387 */ /* 0x000fe80000100800 */
[----:B------:R-:W-:Y:S04]  /*14350*/  LDS.128 R60, [R32+0x180] ;  /* 0x00018000203c7984 */ /* 0x000fe80000000c00 */
[----:B------:R-:W-:Y:S04]  /*14360*/  LDS.128 R52, [R32+0x380] ;  /* 0x0003800020347984 */ /* 0x000fe80000000c00 */
[----:B------:R-:W2:Y:S04]  /*14370*/  LDS.128 R28, [R0.X4+UR5+0x180] ;  /* 0x00018005001c7984 */ /* 0x000ea80008004c00 */
[----:B------:R-:W3:Y:S04]  /*14380*/  LDS.128 R36, [R0.X4+UR5+0x1080] ;  /* 0x0010800500247984 */ /* 0x000ee80008004c00 */
[----:B------:R-:W-:Y:S04]  /*14390*/  STL [R1+0x4], R24 ;  /* 0x0000041801007387 */ /* 0x000fe80000100800 */
[----:B------:R-:W4:Y:S04]  /*143a0*/  LDS.128 R24, [R0.X4+UR5+0x1180] ;  /* 0x0011800500187984 */ /* 0x000f280008004c00 */
[----:B------:R-:W4:Y:S04]  /*143b0*/  LDS.128 R56, [R0.X4+UR5+0x2080] ;  /* 0x0020800500387984 */ /* 0x000f280008004c00 */
[----:B------:R-:W4:Y:S04]  /*143c0*/  LDS.128 R20, [R0.X4+UR5+0x280] ;  /* 0x0002800500147984 */ /* 0x000f280008004c00 */
[----:B------:R-:W4:Y:S04]  /*143d0*/  LDS.128 R120, [R0.X4+UR5+0x2380] ;  /* 0x0023800500787984 */ /* 0x000f280008004c00 */
[----:B------:R-:W4:Y:S01]  /*143e0*/  LDS.128 R128, [R0.X4+UR5+0x3180] ;  /* 0x0031800500807984 */ /* 0x000f220008004c00 */
[C---:B------:R-:W-:Y:S01]  /*143f0*/  FFMA R91, R92.reuse, R100, R91 ;  /* 0x000000645c5b7223 */ /* 0x040fe2000000005b */
[C---:B------:R-:W-:Y:S01]  /*14400*/  FFMA R89, R92.reuse, R12, R89 ;  /* 0x0000000c5c597223 */ /* 0x040fe20000000059 */
[----:B------:R-:W-:Y:S01]  /*14410*/  FFMA R90, R92, R64, R90 ;  /* 0x000000405c5a7223 */ /* 0x000fe2000000005a */
[----:B------:R-:W4:Y:S01]  /*14420*/  LDS.128 R136, [R0.X4+UR5+0x3380] ;  /* 0x0033800500887984 */ /* 0x000f220008004c00 */
[C---:B------:R-:W-:Y:S01]  /*14430*/  FFMA R91, R93.reuse, R101, R91 ;  /* 0x000000655d5b7223 */ /* 0x040fe2000000005b */
[C---:B------:R-:W-:Y:S01]  /*14440*/  FFMA R13, R93.reuse, R13, R89 ;  /* 0x0000000d5d0d7223 */ /* 0x040fe20000000059 */
[----:B------:R-:W-:Y:S01]  /*14450*/  FFMA R97, R93, R65, R90 ;  /* 0x000000415d617223 */ /* 0x000fe2000000005a */
[----:B-1----:R-:W-:Y:S01]  /*14460*/  FFMA R212, R72, R76, R212 ;  /* 0x0000004c48d47223 */ /* 0x002fe200000000d4 */
[C---:B------:R-:W-:Y:S01]  /*14470*/  FFMA R227, R94.reuse, R102, R91 ;  /* 0x000000665ee37223 */ /* 0x040fe2000000005b */
[C---:B------:R-:W-:Y:S01]  /*14480*/  FFMA R13, R94.reuse, R14, R13 ;  /* 0x0000000e5e0d7223 */ /* 0x040fe2000000000d */
[----:B------:R-:W-:Y:S01]  /*14490*/  FFMA R97, R94, R66, R97 ;  /* 0x000000425e617223 */ /* 0x000fe20000000061 */
[C---:B--2---:R-:W-:Y:S01]  /*144a0*/  FFMA R206, R28.reuse, R60, R206 ;  /* 0x0000003c1cce7223 */ /* 0x044fe200000000ce */
[-C--:B------:R-:W-:Y:S01]  /*144b0*/  FFMA R227, R103, R95.reuse, R227 ;  /* 0x0000005f67e37223 */ /* 0x080fe200000000e3 */
[C---:B------:R-:W-:Y:S01]  /*144c0*/  FFMA R207, R28.reuse, R76, R207 ;  /* 0x0000004c1ccf7223 */ /* 0x040fe200000000cf */
[C---:B------:R-:W-:Y:S01]  /*144d0*/  FFMA R208, R28.reuse, R52, R208 ;  /* 0x000000341cd07223 */ /* 0x040fe200000000d0 */
[----:B------:R-:W-:Y:S01]  /*144e0*/  FFMA R209, R28, R80, R209 ;  /* 0x000000501cd17223 */ /* 0x000fe200000000d1 */
[C---:B---3--:R-:W-:Y:S01]  /*144f0*/  FFMA R181, R36.reuse, R60, R181 ;  /* 0x0000003c24b57223 */ /* 0x048fe200000000b5 */
[C---:B------:R-:W-:Y:S01]  /*14500*/  FFMA R182, R36.reuse, R76, R182 ;  /* 0x0000004c24b67223 */ /* 0x040fe200000000b6 */
[C---:B------:R-:W-:Y:S01]  /*14510*/  FFMA R183, R36.reuse, R52, R183 ;  /* 0x0000003424b77223 */ /* 0x040fe200000000b7 */
[----:B------:R-:W-:Y:S01]  /*14520*/  FFMA R184, R36, R80, R184 ;  /* 0x0000005024b87223 */ /* 0x000fe200000000b8 */
[----:B------:R-:W1:Y:S01]  /*14530*/  LDS.128 R88, [R0.X4+UR5+0x1280] ;  /* 0x0012800500587984 */ /* 0x000e620008004c00 */
[-C--:B------:R-:W-:Y:S01]  /*14540*/  FFMA R211, R60, R72.reuse, R211 ;  /* 0x000000483cd37223 */ /* 0x080fe200000000d3 */
[-C--:B------:R-:W-:Y:S01]  /*14550*/  FFMA R210, R52, R72.reuse, R210 ;  /* 0x0000004834d27223 */ /* 0x080fe200000000d2 */
[----:B------:R-:W-:Y:S01]  /*14560*/  FFMA R213, R80, R72, R213 ;  /* 0x0000004850d57223 */ /* 0x000fe200000000d5 */
[----:B------:R-:W2:Y:S01]  /*14570*/  LDS.128 R100, [R0.X4+UR5+0x1380] ;  /* 0x0013800500647984 */ /* 0x000ea20008004c00 */
[C---:B----4-:R-:W-:Y:S01]  /*14580*/  FFMA R177, R24.reuse, R60, R177 ;  /* 0x0000003c18b17223 */ /* 0x050fe200000000b1 */
[C---:B------:R-:W-:Y:S01]  /*14590*/  FFMA R178, R24.reuse, R76, R178 ;  /* 0x0000004c18b27223 */ /* 0x040fe200000000b2 */
[C---:B------:R-:W-:Y:S01]  /*145a0*/  FFMA R179, R24.reuse, R52, R179 ;  /* 0x0000003418b37223 */ /* 0x040fe200000000b3 */
[----:B------:R-:W3:Y:S01]  /*145b0*/  LDS.128 R112, [R0.X4+UR5+0x2180] ;  /* 0x0021800500707984 */ /* 0x000ee20008004c00 */
[----:B------:R-:W-:Y:S01]  /*145c0*/  FFMA R180, R24, R80, R180 ;  /* 0x0000005018b47223 */ /* 0x000fe200000000b4 */
[C---:B------:R-:W-:Y:S01]  /*145d0*/  FFMA R162, R56.reuse, R60, R162 ;  /* 0x0000003c38a27223 */ /* 0x040fe200000000a2 */
[C---:B------:R-:W-:Y:S01]  /*145e0*/  FFMA R166, R56.reuse, R76, R166 ;  /* 0x0000004c38a67223 */ /* 0x040fe200000000a6 */
[----:B------:R-:W4:Y:S01]  /*145f0*/  LDS.128 R116, [R0.X4+UR5+0x2280] ;  /* 0x0022800500747984 */ /* 0x000f220008004c00 */
[C---:B------:R-:W-:Y:S01]  /*14600*/  FFMA R167, R56.reuse, R52, R167 ;  /* 0x0000003438a77223 */ /* 0x040fe200000000a7 */
[----:B------:R-:W-:Y:S01]  /*14610*/  FFMA R168, R56, R80, R168 ;  /* 0x0000005038a87223 */ /* 0x000fe200000000a8 */
[C---:B------:R-:W-:Y:S01]  /*14620*/  FFMA R43, R124.reuse, R60, R43 ;  /* 0x0000003c7c2b7223 */ /* 0x040fe2000000002b */
[----:B------:R-:W1:Y:S01]  /*14630*/  LDS.128 R144, [R0.X4+UR5+0x4180] ;  /* 0x0041800500907984 */ /* 0x000e620008004c00 */
[C---:B------:R-:W-:Y:S01]  /*14640*/  FFMA R28, R124.reuse, R76, R6 ;  /* 0x0000004c7c1c7223 */ /* 0x040fe20000000006 */
[----:B------:R-:W-:Y:S01]  /*14650*/  FFMA R36, R124, R52, R5 ;  /* 0x000000347c247223 */ /* 0x000fe20000000005 */
[C---:B------:R-:W-:Y:S01]  /*14660*/  FFMA R202, R20.reuse, R60, R202 ;  /* 0x0000003c14ca7223 */ /* 0x040fe200000000ca */
[----:B------:R-:W1:Y:S01]  /*14670*/  LDS.128 R84, [R0.X4+UR5+0x380] ;  /* 0x0003800500547984 */ /* 0x000e620008004c00 */
[C---:B------:R-:W-:Y:S01]  /*14680*/  FFMA R203, R20.reuse, R76, R203 ;  /* 0x0000004c14cb7223 */ /* 0x040fe200000000cb */
[C---:B------:R-:W-:Y:S01]  /*14690*/  FFMA R204, R20.reuse, R52, R204 ;  /* 0x0000003414cc7223 */ /* 0x040fe200000000cc */
[----:B------:R-:W-:Y:S01]  /*146a0*/  FFMA R205, R20, R80, R205 ;  /* 0x0000005014cd7223 */ /* 0x000fe200000000cd */
[----:B------:R-:W2:Y:S01]  /*146b0*/  LDS.128 R140, [R0.X4+UR5+0x4080] ;  /* 0x00408005008c7984 */ /* 0x000ea20008004c00 */
        /* <DEDUP_REMOVED lines=8> */
[----:B------:R-:W4:Y:S01]  /*14740*/  LDS.128 R4, [R0.X4+UR5+0x5380] ;  /* 0x0053800500047984 */ /* 0x000f220008004c00 */
[----:B------:R-:W-:-:S03]  /*14750*/  FFMA R128, R128, R80, R10 ;  /* 0x0000005080807223 */ /* 0x000fc6000000000a */
[----:B------:R-:W4:Y:S04]  /*14760*/  LDS.128 R132, [R0.X4+UR5+0x3280] ;  /* 0x0032800500847984 */ /* 0x000f280008004c00 */
[----:B------:R-:W4:Y:S04]  /*14770*/  LDS.128 R12, [R0.X4+UR5+0x4280] ;  /* 0x00428005000c7984 */ /* 0x000f280008004c00 */
[----:B------:R-:W4:Y:S04]  /*14780*/  LDS.128 R64, [R0.X4+UR5+0x4380] ;  /* 0x0043800500407984 */ /* 0x000f280008004c00 */
[----:B------:R-:W4:Y:S04]  /*14790*/  LDS.128 R104, [R0.X4+UR5+0x5180] ;  /* 0x0051800500687984 */ /* 0x000f280008004c00 */
[----:B------:R-:W4:Y:S04]  /*147a0*/  LDS.128 R8, [R0.X4+UR5+0x6080] ;  /* 0x0060800500087984 */ /* 0x000f280008004c00 */
[----:B------:R-:W4:Y:S04]  /*147b0*/  LDS.128 R92, [R0.X4+UR5+0x5080] ;  /* 0x00508005005c7984 */ /* 0x000f280008004c00 */
[----:B------:R-:W4:Y:S01]  /*147c0*/  LDS.128 R108, [R0.X4+UR5+0x5280] ;  /* 0x00528005006c7984 */ /* 0x000f220008004c00 */
[----:B------:R-:W-:Y:S01]  /*147d0*/  FFMA R51, R136, R60, R51 ;  /* 0x0000003c88337223 */ /* 0x000fe20000000033 */
[-C--:B-1----:R-:W-:Y:S01]  /*147e0*/  FFMA R174, R88, R76.reuse, R174 ;  /* 0x0000004c58ae7223 */ /* 0x082fe200000000ae */
[----:B--2---:R-:W-:Y:S01]  /*147f0*/  FFMA R170, R100, R76, R170 ;  /* 0x0000004c64aa7223 */ /* 0x004fe200000000aa */
[----:B---3--:R-:W-:Y:S01]  /*14800*/  FFMA R161, R112, R60, R161 ;  /* 0x0000003c70a17223 */ /* 0x008fe200000000a1 */
[-C--:B----4-:R-:W-:Y:S01]  /*14810*/  FFMA R158, R116, R76.reuse, R158 ;  /* 0x0000004c749e7223 */ /* 0x090fe2000000009e */
[----:B------:R-:W-:Y:S01]  /*14820*/  FFMA R33, R136, R76, R33 ;  /* 0x0000004c88217223 */ /* 0x000fe20000000021 */
[C---:B------:R-:W-:Y:S01]  /*14830*/  FFMA R49, R144.reuse, R60, R49 ;  /* 0x0000003c90317223 */ /* 0x040fe20000000031 */
[----:B------:R-:W-:Y:S01]  /*14840*/  FFMA R48, R144, R76, R48 ;  /* 0x0000004c90307223 */ /* 0x000fe20000000030 */
[----:B------:R-:W-:Y:S01]  /*14850*/  FFMA R201, R84, R80, R201 ;  /* 0x0000005054c97223 */ /* 0x000fe200000000c9 */
        /* <DEDUP_REMOVED lines=9> */
[----:B------:R-:W-:Y:S01]  /*148f0*/  FFMA R172, R100, R80, R172 ;  /* 0x0000005064ac7223 */ /* 0x000fe200000000ac */
[C---:B------:R-:W-:Y:S01]  /*14900*/  FFMA R163, R112.reuse, R76, R163 ;  /* 0x0000004c70a37223 */ /* 0x040fe200000000a3 */
[----:B------:R-:W-:Y:S01]  /*14910*/  FFMA R164, R112, R52, R164 ;  /* 0x0000003470a47223 */ /* 0x000fe200000000a4 */
[C---:B------:R-:W-:Y:S01]  /*14920*/  FFMA R157, R116.reuse, R60, R157 ;  /* 0x0000003c749d7223 */ /* 0x040fe2000000009d */
[-C--:B------:R-:W-:Y:S01]  /*14930*/  FFMA R159, R116, R52.reuse, R159 ;  /* 0x00000034749f7223 */ /* 0x080fe2000000009f */
[C---:B------:R-:W-:Y:S01]  /*14940*/  FFMA R46, R144.reuse, R52, R46 ;  /* 0x00000034902e7223 */ /* 0x040fe2000000002e */
[----:B------:R-:W-:Y:S01]  /*14950*/  FFMA R45, R144, R80, R45 ;  /* 0x00000050902d7223 */ /* 0x000fe2000000002d */
[C---:B------:R-:W-:Y:S01]  /*14960*/  FFMA R196, R4.reuse, R60, R196 ;  /* 0x0000003c04c47223 */ /* 0x040fe200000000c4 */
[C---:B------:R-:W-:Y:S01]  /*14970*/  FFMA R195, R4.reuse, R76, R195 ;  /* 0x0000004c04c37223 */ /* 0x040fe200000000c3 */
[C---:B------:R-:W-:Y:S01]  /*14980*/  FFMA R193, R4.reuse, R52, R193 ;  /* 0x0000003404c17223 */ /* 0x040fe200000000c1 */
[-C--:B------:R-:W-:Y:S01]  /*14990*/  FFMA R194, R4, R80.reuse, R194 ;  /* 0x0000005004c27223 */ /* 0x080fe200000000c2 */
        /* <DEDUP_REMOVED lines=30> */
[C---:B------:R-:W-:Y:S01]  /*14b80*/  FFMA R166, R57.reuse, R77, R166 ;  /* 0x0000004d39a67223 */ /* 0x040fe200000000a6 */
[----:B------:R-:W-:Y:S01]  /*14b90*/  FFMA R167, R57, R53, R167 ;  /* 0x0000003539a77223 */ /* 0x000fe200000000a7 */
[----:B------:R-:W-:Y:S01]  /*14ba0*/  FFMA R51, R137, R61, R51 ;  /* 0x0000003d89337223 */ /* 0x000fe20000000033 */
[----:B------:R-:W-:Y:S01]  /*14bb0*/  FFMA R175, R88, R52, R175 ;  /* 0x0000003458af7223 */ /* 0x000fe200000000af */
[-C--:B------:R-:W-:Y:S01]  /*14bc0*/  FFMA R18, R132, R76.reuse, R18 ;  /* 0x0000004c84127223 */ /* 0x080fe20000000012 */
[-C--:B------:R-:W-:Y:S01]  /*14bd0*/  FFMA R70, R64, R76.reuse, R70 ;  /* 0x0000004c40467223 */ /* 0x080fe20000000046 */
[C---:B------:R-:W-:Y:S01]  /*14be0*/  FFMA R149, R92.reuse, R76, R149 ;  /* 0x0000004c5c957223 */ /* 0x040fe20000000095 */
        /* <DEDUP_REMOVED lines=19> */
[-C--:B------:R-:W-:Y:S01]  /*14d20*/  FFMA R148, R64, R60.reuse, R148 ;  /* 0x0000003c40947223 */ /* 0x080fe20000000094 */
[C---:B------:R-:W-:Y:S01]  /*14d30*/  FFMA R152, R92.reuse, R60, R152 ;  /* 0x0000003c5c987223 */ /* 0x040fe20000000098 */
[-C--:B------:R-:W-:Y:S01]  /*14d40*/  FFMA R151, R92, R52.reuse, R151 ;  /* 0x000000345c977223 */ /* 0x080fe20000000097 */
        /* <DEDUP_REMOVED lines=17> */
[-C--:B------:R-:W-:Y:S01]  /*14e60*/  FFMA R186, R84, R76.reuse, R186 ;  /* 0x0000004c54ba7223 */ /* 0x080fe200000000ba */
        /* <DEDUP_REMOVED lines=104> */
[----:B------:R-:W-:Y:S01]  /*154f0*/  FFMA R173, R88, R60, R173 ;  /* 0x0000003c58ad7223 */ /* 0x000fe200000000ad */
[-C--:B------:R-:W-:Y:S01]  /*15500*/  FFMA R156, R121, R81.reuse, R156 ;  /* 0x00000051799c7223 */ /* 0x080fe2000000009c */
[----:B------:R-:W-:Y:S01]  /*15510*/  FFMA R16, R133, R81, R16 ;  /* 0x0000005185107223 */ /* 0x000fe20000000010 */
[C---:B------:R-:W-:Y:S01]  /*15520*/  FFMA R8, R109.reuse, R77, R189 ;  /* 0x0000004d6d087223 */ /* 0x040fe200000000bd */
[-C--:B------:R-:W-:Y:S01]  /*15530*/  FFMA R114, R114, R82.reuse, R165 ;  /* 0x0000005272727223 */ /* 0x080fe200000000a5 */
        /* <DEDUP_REMOVED lines=20> */
[----:B------:R-:W-:Y:S01]  /*15680*/  FFMA R133, R90, R54, R175 ;  /* 0x000000365a857223 */ /* 0x000fe200000000af */
[-C--:B------:R-:W-:Y:S01]  /*15690*/  FFMA R47, R134, R78.reuse, R18 ;  /* 0x0000004e862f7223 */ /* 0x080fe20000000012 */
        /* <DEDUP_REMOVED lines=10> */
[----:B------:R-:W-:Y:S01]  /*15740*/  FFMA R161, R39, R55, R183 ;  /* 0x0000003727a17223 */ /* 0x000fe200000000b7 */
[-C--:B------:R-:W-:Y:S01]  /*15750*/  FFMA R34, R91, R79.reuse, R174 ;  /* 0x0000004f5b227223 */ /* 0x080fe200000000ae */
[----:B------:R-:W-:Y:S01]  /*15760*/  FFMA R14, R103, R79, R170 ;  /* 0x0000004f670e7223 */ /* 0x000fe200000000aa */
        /* <DEDUP_REMOVED lines=38> */
[----:B------:R-:W-:Y:S01]  /*159d0*/  FFMA R132, R103, R83, R132 ;  /* 0x0000005367847223 */ /* 0x000fe20000000084 */
[----:B------:R-:W-:Y:S01]  /*159e0*/  LDS.128 R128, [R0.X4+UR5+0x90] ;  /* 0x0000900500807984 */ /* 0x000fe20008004c00 */
[----:B------:R-:W-:Y:S01]  /*159f0*/  FFMA R173, R89, R61, R173 ;  /* 0x0000003d59ad7223 */ /* 0x000fe200000000ad */
[----:B------:R-:W-:Y:S01]  /*15a00*/  FFMA R122, R122, R82, R156 ;  /* 0x000000527a7a7223 */ /* 0x000fe2000000009c */
[----:B------:R-:W-:Y:S01]  /*15a10*/  FFMA R196, R110, R78, R8 ;  /* 0x0000004e6ec47223 */ /* 0x000fe20000000008 */
[----:B------:R-:W1:Y:S01]  /*15a20*/  LDS.128 R68, [R32+0x90] ;  /* 0x0000900020447984 */ /* 0x000e620000000c00 */
[C---:B------:R-:W-:Y:S01]  /*15a30*/  FFMA R197, R6.reuse, R62, R21 ;  /* 0x0000003e06c57223 */ /* 0x040fe20000000015 */
[C---:B------:R-:W-:Y:S01]  /*15a40*/  FFMA R198, R6.reuse, R78, R25 ;  /* 0x0000004e06c67223 */ /* 0x040fe20000000019 */
[C---:B------:R-:W-:Y:S01]  /*15a50*/  FFMA R165, R6.reuse, R54, R29 ;  /* 0x0000003606a57223 */ /* 0x040fe2000000001d */
[----:B------:R-:W2:Y:S01]  /*15a60*/  LDS.128 R56, [R32+0x190] ;  /* 0x0001900020387984 */ /* 0x000ea20000000c00 */
[----:B------:R-:W-:Y:S01]  /*15a70*/  FFMA R222, R6, R82, R222 ;  /* 0x0000005206de7223 */ /* 0x000fe200000000de */
[----:B------:R-:W-:Y:S01]  /*15a80*/  FFMA R35, R39, R79, R182 ;  /* 0x0000004f27237223 */ /* 0x000fe200000000b6 */
[C---:B------:R-:W-:Y:S01]  /*15a90*/  FFMA R193, R107.reuse, R63, R193 ;  /* 0x0000003f6bc17223 */ /* 0x040fe200000000c1 */
[----:B------:R-:W3:Y:S01]  /*15aa0*/  LDS.128 R48, [R32+0x390] ;  /* 0x0003900020307984 */ /* 0x000ee20000000c00 */
[C---:B------:R-:W-:Y:S01]  /*15ab0*/  FFMA R194, R107.reuse, R79, R194 ;  /* 0x0000004f6bc27223 */ /* 0x040fe200000000c2 */
[C---:B------:R-:W-:Y:S01]  /*15ac0*/  FFMA R166, R107.reuse, R55, R166 ;  /* 0x000000376ba67223 */ /* 0x040fe200000000a6 */
[----:B------:R-:W-:Y:S01]  /*15ad0*/  FFMA R224, R107, R83, R224 ;  /* 0x000000536be07223 */ /* 0x000fe200000000e0 */
[----:B------:R-:W4:Y:S01]  /*15ae0*/  LDS.128 R72, [R32+0x290] ;  /* 0x0002900020487984 */ /* 0x000f220000000c00 */
[C---:B------:R-:W-:Y:S01]  /*15af0*/  FFMA R180, R115.reuse, R79, R180 ;  /* 0x0000004f73b47223 */ /* 0x040fe200000000b4 */
[----:B------:R-:W-:-:S02]  /*15b00*/  FFMA R156, R115, R55, R38 ;  /* 0x00000037739c7223 */ /* 0x000fc40000000026 */
[----:B------:R-:W1:Y:S01]  /*15b10*/  LDS.128 R124, [R0.X4+UR5+0x190] ;  /* 0x00019005007c7984 */ /* 0x000e620008004c00 */
[----:B------:R-:W-:Y:S01]  /*15b20*/  FFMA R8, R115, R83, R114 ;  /* 0x0000005373087223 */ /* 0x000fe20000000072 */
[C---:B------:R-:W-:Y:S02]  /*15b30*/  FFMA R182, R119.reuse, R63, R65 ;  /* 0x0000003f77b67223 */ /* 0x040fe40000000041 */
[----:B------:R-:W1:Y:S01]  /*15b40*/  LDS.128 R204, [R0.X4+UR5+0x1090] ;  /* 0x0010900500cc7984 */ /* 0x000e620008004c00 */
[C---:B------:R-:W-:Y:S01]  /*15b50*/  FFMA R155, R119.reuse, R55, R64 ;  /* 0x00000037779b7223 */ /* 0x040fe20000000040 */
[----:B------:R-:W-:Y:S02]  /*15b60*/  FFMA R6, R119, R83, R118 ;  /* 0x0000005377067223 */ /* 0x000fe40000000076 */
[----:B------:R-:W1:Y:S01]  /*15b70*/  LDS.128 R200, [R0.X4+UR5+0x1390] ;  /* 0x0013900500c87984 */ /* 0x000e620008004c00 */
[C---:B------:R-:W-:Y:S01]  /*15b80*/  FFMA R191, R95.reuse, R63, R191 ;  /* 0x0000003f5fbf7223 */ /* 0x040fe200000000bf */
[----:B------:R-:W-:-:S02]  /*15b90*/  FFMA R192, R95, R79, R192 ;  /* 0x0000004f5fc07223 */ /* 0x000fc400000000c0 */
[----:B------:R-:W1:Y:S01]  /*15ba0*/  LDS.128 R100, [R0.X4+UR5+0x2090] ;  /* 0x0020900500647984 */ /* 0x000e620008004c00 */
[C---:B------:R-:W-:Y:S01]  /*15bb0*/  FFMA R144, R95.reuse, R55, R144 ;  /* 0x000000375f907223 */ /* 0x040fe20000000090 */
[----:B------:R-:W-:Y:S02]  /*15bc0*/  FFMA R214, R95, R83, R214 ;  /* 0x000000535fd67223 */ /* 0x000fe400000000d6 */
[----:B------:R-:W1:Y:S01]  /*15bd0*/  LDS.128 R104, [R0.X4+UR5+0x1290] ;  /* 0x0012900500687984 */ /* 0x000e620008004c00 */
[C---:B------:R-:W-:Y:S01]  /*15be0*/  FFMA R176, R90.reuse, R82, R176 ;  /* 0x000000525ab07223 */ /* 0x040fe200000000b0 */
[----:B------:R-:W-:Y:S02]  /*15bf0*/  FFMA R173, R90, R62, R173 ;  /* 0x0000003e5aad7223 */ /* 0x000fe400000000ad */
[----:B------:R-:W1:Y:S01]  /*15c00*/  LDS.128 R116, [R0.X4+UR5+0x390] ;  /* 0x0003900500747984 */ /* 0x000e620008004c00 */
[----:B------:R-:W-:-:S03]  /*15c10*/  FFMA R84, R134, R82, R16 ;  /* 0x0000005286547223 */ /* 0x000fc60000000010 */
[----:B------:R-:W4:Y:S01]  /*15c20*/  LDS.128 R112, [R0.X4+UR5+0x1190] ;  /* 0x0011900500707984 */ /* 0x000f220008004c00 */
[C---:B------:R-:W-:Y:S01]  /*15c30*/  FFMA R185, R86.reuse, R62, R185 ;  /* 0x0000003e56b97223 */ /* 0x040fe200000000b9 */
[----:B------:R-:W-:Y:S02]  /*15c40*/  FFMA R186, R86, R78, R186 ;  /* 0x0000004e56ba7223 */ /* 0x000fe400000000ba */
[----:B------:R-:W4:Y:S01]  /*15c50*/  LDS.128 R92, [R0.X4+UR5+0x2190] ;  /* 0x00219005005c7984 */ /* 0x000f220008004c00 */
[C---:B------:R-:W-:Y:S01]  /*15c60*/  FFMA R160, R27.reuse, R63, R177 ;  /* 0x0000003f1ba07223 */ /* 0x040fe200000000b1 */
[----:B------:R-:W-:Y:S01]  /*15c70*/  FFMA R159, R27, R55, R179 ;  /* 0x000000371b9f7223 */ /* 0x000fe200000000b3 */
[C---:B------:R-:W-:Y:S01]  /*15c80*/  FFMA R16, R91.reuse, R63, R173 ;  /* 0x0000003f5b107223 */ /* 0x040fe200000000ad */
[----:B------:R-:W-:Y:S01]  /*15c90*/  FFMA R134, R91, R83, R176 ;  /* 0x000000535b867223 */ /* 0x000fe200000000b0 */
[C---:B------:R-:W-:Y:S01]  /*15ca0*/  FFMA R208, R87.reuse, R63, R185 ;  /* 0x0000003f57d07223 */ /* 0x040fe200000000b9 */
[C---:B------:R-:W-:Y:S01]  /*15cb0*/  FFMA R163, R87.reuse, R79, R186 ;  /* 0x0000004f57a37223 */ /* 0x040fe200000000ba */
[-C--:B------:R-:W-:Y:S01]  /*15cc0*/  FFMA R162, R87, R55.reuse, R22 ;  /* 0x0000003757a27223 */ /* 0x080fe20000000016 */
[----:B------:R-:W-:Y:S01]  /*15cd0*/  FFMA R133, R91, R55, R133 ;  /* 0x000000375b857223 */ /* 0x000fe20000000085 */
[-C--:B------:R-:W-:Y:S01]  /*15ce0*/  FFMA R152, R135, R83.reuse, R84 ;  /* 0x0000005387987223 */ /* 0x080fe20000000054 */
[----:B------:R-:W-:Y:S01]  /*15cf0*/  FFMA R173, R139, R83, R85 ;  /* 0x000000538bad7223 */ /* 0x000fe20000000055 */
[----:B------:R-:W4:Y:S04]  /*15d00*/  LDS.128 R176, [R0.X4+UR5+0x2390] ;  /* 0x0023900500b07984 */ /* 0x000f280008004c00 */
[----:B------:R-:W4:Y:S04]  /*15d10*/  LDS.128 R88, [R0.X4+UR5+0x2290] ;  /* 0x0022900500587984 */ /* 0x000f280008004c00 */
[----:B------:R-:W4:Y:S01]  /*15d20*/  LDS.128 R84, [R0.X4+UR5+0x3090] ;  /* 0x0030900500547984 */ /* 0x000f220008004c00 */
[----:B------:R-:W-:Y:S01]  /*15d30*/  FFMA R140, R31, R55, R140 ;  /* 0x000000371f8c7223 */ /* 0x000fe2000000008c */
[----:B------:R-:W-:Y:S01]  /*15d40*/  FFMA R138, R39, R83, R184 ;  /* 0x00000053278a7223 */ /* 0x000fe200000000b8 */
[-C--:B------:R-:W-:Y:S01]  /*15d50*/  FFMA R184, R123, R79.reuse, R3 ;  /* 0x0000004f7bb87223 */ /* 0x080fe20000000003 */
[----:B------:R-:W-:Y:S01]  /*15d60*/  FFMA R223, R110, R82, R223 ;  /* 0x000000526edf7223 */ /* 0x000fe200000000df */
[C---:B------:R-:W-:Y:S01]  /*15d70*/  FFMA R137, R27.reuse, R79, R137 ;  /* 0x0000004f1b897223 */ /* 0x040fe20000000089 */
[----:B------:R-:W-:Y:S01]  /*15d80*/  FFMA R136, R27, R83, R136 ;  /* 0x000000531b887223 */ /* 0x000fe20000000088 */
[-C--:B------:R-:W-:Y:S01]  /*15d90*/  FFMA R154, R123, R55.reuse, R24 ;  /* 0x000000377b9a7223 */ /* 0x080fe20000000018 */
[----:B------:R-:W-:Y:S01]  /*15da0*/  FFMA R172, R139, R55, R172 ;  /* 0x000000378bac7223 */ /* 0x000fe200000000ac */
[C---:B------:R-:W-:Y:S01]  /*15db0*/  FFMA R3, R143.reuse, R79, R40 ;  /* 0x0000004f8f037223 */ /* 0x040fe20000000028 */
[C---:B------:R-:W-:Y:S01]  /*15dc0*/  FFMA R171, R143.reuse, R55, R41 ;  /* 0x000000378fab7223 */ /* 0x040fe20000000029 */
[----:B------:R-:W-:Y:S01]  /*15dd0*/  FFMA R216, R143, R83, R42 ;  /* 0x000000538fd87223 */ /* 0x000fe2000000002a */
[----:B------:R-:W-:Y:S01]  /*15de0*/  FFMA R189, R66, R62, R148 ;  /* 0x0000003e42bd7223 */ /* 0x000fe20000000094 */
[----:B-1----:R-:W-:Y:S01]  /*15df0*/  FFMA R199, R128, R68, R199 ;  /* 0x0000004480c77223 */ /* 0x002fe200000000c7 */
[-C--:B--2---:R-:W-:Y:S01]  /*15e00*/  FFMA R213, R56, R128.reuse, R213 ;  /* 0x0000008038d57223 */ /* 0x084fe200000000d5 */
[-C--:B---3--:R-:W-:Y:S01]  /*15e10*/  FFMA R142, R48, R128.reuse, R142 ;  /* 0x00000080308e7223 */ /* 0x088fe2000000008e */
[----:B----4-:R-:W-:Y:S01]  /*15e20*/  FFMA R141, R72, R128, R141 ;  /* 0x00000080488d7223 */ /* 0x010fe2000000008d */
        /* <DEDUP_REMOVED lines=10> */
[----:B------:R-:W-:Y:S01]  /*15ed0*/  FFMA R110, R123, R83, R122 ;  /* 0x000000537b6e7223 */ /* 0x000fe2000000007a */
[C---:B------:R-:W-:Y:S01]  /*15ee0*/  FFMA R217, R135.reuse, R63, R217 ;  /* 0x0000003f87d97223 */ /* 0x040fe200000000d9 */
[----:B------:R-:W2:Y:S01]  /*15ef0*/  LDS.128 R36, [R0.X4+UR5+0x3390] ;  /* 0x0033900500247984 */ /* 0x000ea20008004c00 */
[C---:B------:R-:W-:Y:S01]  /*15f00*/  FFMA R186, R135.reuse, R79, R47 ;  /* 0x0000004f87ba7223 */ /* 0x040fe2000000002f */
[----:B------:R-:W-:Y:S01]  /*15f10*/  FFMA R151, R135, R55, R151 ;  /* 0x0000003787977223 */ /* 0x000fe20000000097 */
[-C--:B------:R-:W-:Y:S01]  /*15f20*/  FFMA R148, R143, R63.reuse, R44 ;  /* 0x0000003f8f947223 */ /* 0x080fe2000000002c */
[----:B------:R-:W3:Y:S01]  /*15f30*/  LDS.128 R28, [R0.X4+UR5+0x4090] ;  /* 0x00409005001c7984 */ /* 0x000ee20008004c00 */
[C---:B------:R-:W-:Y:S01]  /*15f40*/  FFMA R187, R15.reuse, R63, R187 ;  /* 0x0000003f0fbb7223 */ /* 0x040fe200000000bb */
[C---:B------:R-:W-:Y:S01]  /*15f50*/  FFMA R188, R15.reuse, R79, R188 ;  /* 0x0000004f0fbc7223 */ /* 0x040fe200000000bc */
[C---:B------:R-:W-:Y:S01]  /*15f60*/  FFMA R145, R15.reuse, R55, R145 ;  /* 0x000000370f917223 */ /* 0x040fe20000000091 */
[----:B------:R-:W4:Y:S01]  /*15f70*/  LDS.128 R24, [R0.X4+UR5+0x4190] ;  /* 0x0041900500187984 */ /* 0x000f220008004c00 */
[----:B------:R-:W-:Y:S01]  /*15f80*/  FFMA R146, R15, R83, R146 ;  /* 0x000000530f927223 */ /* 0x000fe20000000092 */
[C---:B------:R-:W-:Y:S01]  /*15f90*/  FFMA R204, R200.reuse, R68, R14 ;  /* 0x00000044c8cc7223 */ /* 0x040fe2000000000e */
[----:B------:R-:W-:Y:S01]  /*15fa0*/  FFMA R128, R200, R48, R13 ;  /* 0x00000030c8807223 */ /* 0x000fe2000000000d */
[-C--:B------:R-:W-:Y:S01]  /*15fb0*/  FFMA R124, R100, R56.reuse, R12 ;  /* 0x00000038647c7223 */ /* 0x080fe2000000000c */
[C---:B------:R-:W-:Y:S01]  /*15fc0*/  FFMA R215, R147.reuse, R55, R46 ;  /* 0x0000003793d77223 */ /* 0x040fe2000000002e */
[----:B------:R-:W-:Y:S01]  /*15fd0*/  FFMA R169, R147, R83, R45 ;  /* 0x0000005393a97223 */ /* 0x000fe2000000002d */
[----:B------:R-:W1:Y:S01]  /*15fe0*/  LDS.128 R120, [R0.X4+UR5+0x290] ;  /* 0x0002900500787984 */ /* 0x000e620008004c00 */
[C---:B------:R-:W-:Y:S01]  /*15ff0*/  FFMA R143, R111.reuse, R55, R18 ;  /* 0x000000376f8f7223 */ /* 0x040fe20000000012 */
[-C--:B------:R-:W-:Y:S01]  /*16000*/  FFMA R135, R104, R56.reuse, R16 ;  /* 0x0000003868877223 */ /* 0x080fe20000000010 */
[C---:B------:R-:W-:Y:S01]  /*16010*/  FFMA R195, R111.reuse, R63, R195 ;  /* 0x0000003f6fc37223 */ /* 0x040fe200000000c3 */
        /* <DEDUP_REMOVED lines=15> */
[----:B------:R-:W3:Y:S01]  /*16110*/  LDS.128 R16, [R0.X4+UR5+0x5290] ;  /* 0x0052900500107984 */ /* 0x000ee20008004c00 */
[----:B------:R-:W-:Y:S01]  /*16120*/  FFMA R98, R11, R83, R98 ;  /* 0x000000530b627223 */ /* 0x000fe20000000062 */
[C---:B------:R-:W-:Y:S01]  /*16130*/  FFMA R116, R100.reuse, R68, R10 ;  /* 0x0000004464747223 */ /* 0x040fe2000000000a */
[-C--:B------:R-:W-:Y:S01]  /*16140*/  FFMA R112, R100, R72.reuse, R9 ;  /* 0x0000004864707223 */ /* 0x080fe20000000009 */
[----:B------:R-:W-:Y:S01]  /*16150*/  FFMA R111, R92, R72, R8 ;  /* 0x000000485c6f7223 */ /* 0x000fe20000000008 */
[C---:B------:R-:W-:Y:S01]  /*16160*/  FFMA R189, R67.reuse, R63, R189 ;  /* 0x0000003f43bd7223 */ /* 0x040fe200000000bd */
[C---:B------:R-:W-:Y:S01]  /*16170*/  FFMA R190, R67.reuse, R79, R190 ;  /* 0x0000004f43be7223 */ /* 0x040fe200000000be */
[C---:B------:R-:W-:Y:S01]  /*16180*/  FFMA R167, R67.reuse, R55, R167 ;  /* 0x0000003743a77223 */ /* 0x040fe200000000a7 */
[----:B------:R-:W-:Y:S01]  /*16190*/  FFMA R168, R67, R83, R168 ;  /* 0x0000005343a87223 */ /* 0x000fe200000000a8 */
[----:B------:R-:W4:Y:S04]  /*161a0*/  LDS.128 R8, [R0.X4+UR5+0x5390] ;  /* 0x0053900500087984 */ /* 0x000f280008004c00 */
[----:B------:R-:W4:Y:S01]  /*161b0*/  LDS.128 R64, [R0.X4+UR5+0x3190] ;  /* 0x0031900500407984 */ /* 0x000f220008004c00 */
        /* <DEDUP_REMOVED lines=17> */
[----:B------:R-:W4:Y:S01]  /*162d0*/  LDS.128 R4, [R0.X4+UR5+0x6090] ;  /* 0x0060900500047984 */ /* 0x000f220008004c00 */
[----:B------:R-:W-:Y:S01]  /*162e0*/  FFMA R108, R84, R68, R108 ;  /* 0x00000044546c7223 */ /* 0x000fe2000000006c */
[C---:B-1----:R-:W-:Y:S01]  /*162f0*/  FFMA R217, R40.reuse, R56, R217 ;  /* 0x0000003828d97223 */ /* 0x042fe200000000d9 */
[C---:B------:R-:W-:Y:S01]  /*16300*/  FFMA R186, R40.reuse, R68, R186 ;  /* 0x0000004428ba7223 */ /* 0x040fe200000000ba */
[C---:B------:R-:W-:Y:S01]  /*16310*/  FFMA R151, R40.reuse, R48, R151 ;  /* 0x0000003028977223 */ /* 0x040fe20000000097 */
[----:B------:R-:W-:Y:S01]  /*16320*/  FFMA R152, R40, R72, R152 ;  /* 0x0000004828987223 */ /* 0x000fe20000000098 */
[C---:B--2---:R-:W-:Y:S01]  /*16330*/  FFMA R150, R36.reuse, R56, R150 ;  /* 0x0000003824967223 */ /* 0x044fe20000000096 */
        /* <DEDUP_REMOVED lines=159> */
[----:B------:R-:W-:Y:S01]  /*16d30*/  MOV R220, R239 ;  /* 0x000000ef00dc7202 */ /* 0x000fe20000000f00 */
[----:B------:R-:W-:Y:S01]  /*16d40*/  LDS.128 R24, [R32+0xa0] ;  /* 0x0000a00020187984 */ /* 0x000fe20000000c00 */
[----:B------:R-:W-:-:S02]  /*16d50*/  MOV R111, R238 ;  /* 0x000000ee006f7202 */ /* 0x000fc40000000f00 */
[----:B------:R-:W-:Y:S01]  /*16d60*/  MOV R219, R237 ;  /* 0x000000ed00db7202 */ /* 0x000fe20000000f00 */
[----:B------:R-:W-:Y:S01]  /*16d70*/  LDS.128 R28, [R32+0x1a0] ;  /* 0x0001a000201c7984 */ /* 0x000fe20000000c00 */
[----:B------:R-:W-:-:S03]  /*16d80*/  MOV R93, R236 ;  /* 0x000000ec005d7202 */ /* 0x000fc60000000f00 */
[----:B------:R-:W-:Y:S04]  /*16d90*/  LDS.128 R40, [R32+0x3a0] ;  /* 0x0003a00020287984 */ /* 0x000fe80000000c00 */
[----:B------:R-:W-:Y:S04]  /*16da0*/  LDS.128 R36, [R32+0x2a0] ;  /* 0x0002a00020247984 */ /* 0x000fe80000000c00 */
[----:B------:R-:W1:Y:S04]  /*16db0*/  LDS.128 R84, [R0.X4+UR5+0x23a0] ;  /* 0x0023a00500547984 */ /* 0x000e680008004c00 */
[----:B------:R-:W2:Y:S01]  /*16dc0*/  LDS.128 R236, [R0.X4+UR5+0x31a0] ;  /* 0x0031a00500ec7984 */ /* 0x000ea20008004c00 */
[----:B------:R-:W-:Y:S01]  /*16dd0*/  FFMA R218, R65, R49, R218 ;  /* 0x0000003141da7223 */ /* 0x000fe200000000da */
[----:B------:R-:W-:-:S02]  /*16de0*/  FFMA R185, R179, R59, R185 ;  /* 0x0000003bb3b97223 */ /* 0x000fc400000000b9 */
[----:B------:R-:W3:Y:S01]  /*16df0*/  LDS.128 R20, [R0.X4+UR5+0x4390] ;  /* 0x0043900500147984 */ /* 0x000ee20008004c00 */
        /* <DEDUP_REMOVED lines=9> */
[----:B--2---:R-:W-:-:S02]  /*16e90*/  FFMA R84, R236, R40, R218 ;  /* 0x00000028ec547223 */ /* 0x004fc400000000da */
[----:B------:R-:W2:Y:S01]  /*16ea0*/  LDL.LU R218, [R1+0x6c] ;  /* 0x00006c0001da7983 */ /* 0x000ea20000300800 */
[C---:B---3--:R-:W-:Y:S01]  /*16eb0*/  FFMA R189, R20.reuse, R56, R189 ;  /* 0x0000003814bd7223 */ /* 0x048fe200000000bd */
        /* <DEDUP_REMOVED lines=77> */
[----:B------:R-:W-:Y:S01]  /*17390*/  FFMA R123, R203, R51, R13 ;  /* 0x00000033cb7b7223 */ /* 0x000fe2000000000d */
[----:B------:R-:W1:Y:S01]  /*173a0*/  LDS.128 R136, [R0.X4+UR5+0xa0] ;  /* 0x0000a00500887984 */ /* 0x000e620008004c00 */
[C---:B------:R-:W-:Y:S01]  /*173b0*/  FFMA R205, R105.reuse, R57, R135 ;  /* 0x0000003969cd7223 */ /* 0x040fe20000000087 */
[C---:B------:R-:W-:Y:S01]  /*173c0*/  FFMA R34, R105.reuse, R69, R34 ;  /* 0x0000004569227223 */ /* 0x040fe20000000022 */
[----:B------:R-:W-:Y:S01]  /*173d0*/  FFMA R4, R105, R49, R133 ;  /* 0x0000003169047223 */ /* 0x000fe20000000085 */
[----:B------:R-:W3:Y:S01]  /*173e0*/  LDS.128 R20, [R0.X4+UR5+0x3a0] ;  /* 0x0003a00500147984 */ /* 0x000ee20008004c00 */
[----:B------:R-:W-:Y:S01]  /*173f0*/  FFMA R6, R115, R71, R17 ;  /* 0x0000004773067223 */ /* 0x000fe20000000011 */
[----:B------:R-:W-:Y:S01]  /*17400*/  FFMA R203, R203, R75, R16 ;  /* 0x0000004bcbcb7223 */ /* 0x000fe20000000010 */
[C---:B------:R-:W-:Y:S01]  /*17410*/  FFMA R195, R19.reuse, R59, R195 ;  /* 0x0000003b13c37223 */ /* 0x040fe200000000c3 */
[----:B------:R-:W4:Y:S01]  /*17420*/  LDS.128 R128, [R0.X4+UR5+0x2a0] ;  /* 0x0002a00500807984 */ /* 0x000f220008004c00 */
[C---:B------:R-:W-:Y:S01]  /*17430*/  FFMA R196, R19.reuse, R71, R196 ;  /* 0x0000004713c47223 */ /* 0x040fe200000000c4 */
[C---:B------:R-:W-:Y:S01]  /*17440*/  FFMA R143, R19.reuse, R51, R143 ;  /* 0x00000033138f7223 */ /* 0x040fe2000000008f */
[----:B------:R-:W-:Y:S01]  /*17450*/  FFMA R230, R19, R75, R230 ;  /* 0x0000004b13e67223 */ /* 0x000fe200000000e6 */
[----:B------:R-:W-:Y:S01]  /*17460*/  FFMA R105, R105, R73, R134 ;  /* 0x0000004969697223 */ /* 0x000fe20000000086 */
[----:B------:R-:W1:Y:S01]  /*17470*/  LDS.128 R16, [R0.X4+UR5+0x12a0] ;  /* 0x0012a00500107984 */ /* 0x000e620008004c00 */
[C---:B------:R-:W-:Y:S01]  /*17480*/  FFMA R191, R15.reuse, R59, R191 ;  /* 0x0000003b0fbf7223 */ /* 0x040fe200000000bf */
[C---:B------:R-:W-:Y:S01]  /*17490*/  FFMA R192, R15.reuse, R71, R192 ;  /* 0x000000470fc07223 */ /* 0x040fe200000000c0 */
[C---:B------:R-:W-:Y:S01]  /*174a0*/  FFMA R144, R15.reuse, R51, R144 ;  /* 0x000000330f907223 */ /* 0x040fe20000000090 */
[----:B------:R-:W1:Y:S01]  /*174b0*/  LDS.128 R132, [R0.X4+UR5+0x1a0] ;  /* 0x0001a00500847984 */ /* 0x000e620008004c00 */
[----:B------:R-:W-:-:S03]  /*174c0*/  FFMA R214, R15, R75, R214 ;  /* 0x0000004b0fd67223 */ /* 0x000fc600000000d6 */
[----:B------:R-:W1:Y:S01]  /*174d0*/  LDS.128 R12, [R0.X4+UR5+0x11a0] ;  /* 0x0011a005000c7984 */ /* 0x000e620008004c00 */
        /* <DEDUP_REMOVED lines=41> */
[C---:B------:R-:W-:Y:S01]  /*17770*/  FFMA R175, R66.reuse, R58, R175 ;  /* 0x0000003a42af7223 */ /* 0x040fe200000000af */
[C---:B------:R-:W-:Y:S01]  /*17780*/  FFMA R153, R66.reuse, R70, R153 ;  /* 0x0000004642997223 */ /* 0x040fe20000000099 */
[----:B------:R-:W-:Y:S01]  /*17790*/  FFMA R174, R66, R74, R174 ;  /* 0x0000004a42ae7223 */ /* 0x000fe200000000ae */
[C---:B------:R-:W-:Y:S01]  /*177a0*/  FFMA R160, R115.reuse, R59, R160 ;  /* 0x0000003b73a07223 */ /* 0x040fe200000000a0 */
[C---:B------:R-:W-:Y:S01]  /*177b0*/  FFMA R159, R115.reuse, R51, R159 ;  /* 0x00000033739f7223 */ /* 0x040fe2000000009f */
[----:B------:R-:W-:Y:S01]  /*177c0*/  FFMA R206, R115, R75, R206 ;  /* 0x0000004b73ce7223 */ /* 0x000fe200000000ce */
[----:B-1----:R-:W-:Y:S01]  /*177d0*/  FFMA R199, R136, R24, R199 ;  /* 0x0000001888c77223 */ /* 0x002fe200000000c7 */
[-C--:B------:R-:W-:Y:S01]  /*177e0*/  FFMA R213, R28, R136.reuse, R213 ;  /* 0x000000881cd57223 */ /* 0x080fe200000000d5 */
[-C--:B------:R-:W-:Y:S01]  /*177f0*/  FFMA R142, R40, R136.reuse, R142 ;  /* 0x00000088288e7223 */ /* 0x080fe2000000008e */
        /* <DEDUP_REMOVED lines=40> */
[----:B------:R-:W1:Y:S01]  /*17a80*/  LDS.128 R64, [R0.X4+UR5+0x33a0] ;  /* 0x0033a00500407984 */ /* 0x000e620008004c00 */
[----:B------:R-:W-:Y:S01]  /*17a90*/  MOV R93, R221 ;  /* 0x000000dd005d7202 */ /* 0x000fe20000000f00 */
[C---:B------:R-:W-:Y:S01]  /*17aa0*/  FFMA R122, R103.reuse, R59, R122 ;  /* 0x0000003b677a7223 */ /* 0x040fe2000000007a */
[----:B------:R-:W-:Y:S01]  /*17ab0*/  MOV R221, R235 ;  /* 0x000000eb00dd7202 */ /* 0x000fe20000000f00 */
[C---:B------:R-:W-:Y:S01]  /*17ac0*/  FFMA R202, R103.reuse, R71, R202 ;  /* 0x0000004767ca7223 */ /* 0x040fe200000000ca */
[----:B------:R-:W-:Y:S01]  /*17ad0*/  MOV R220, R234 ;  /* 0x000000ea00dc7202 */ /* 0x000fe20000000f00 */
[C---:B------:R-:W-:Y:S01]  /*17ae0*/  FFMA R157, R103.reuse, R51, R157 ;  /* 0x00000033679d7223 */ /* 0x040fe2000000009d */
[----:B------:R-:W-:Y:S01]  /*17af0*/  MOV R12, R233 ;  /* 0x000000e9000c7202 */ /* 0x000fe20000000f00 */
[----:B------:R-:W-:Y:S01]  /*17b00*/  FFMA R45, R103, R75, R45 ;  /* 0x0000004b672d7223 */ /* 0x000fe2000000002d */
[----:B------:R-:W-:Y:S01]  /*17b10*/  MOV R47, R232 ;  /* 0x000000e8002f7202 */ /* 0x000fe20000000f00 */
[----:B------:R-:W-:Y:S01]  /*17b20*/  LDS.128 R112, [R0.X4+UR5+0x32a0] ;  /* 0x0032a00500707984 */ /* 0x000fe20008004c00 */
[C---:B------:R-:W-:Y:S01]  /*17b30*/  FFMA R121, R7.reuse, R59, R121 ;  /* 0x0000003b07797223 */ /* 0x040fe20000000079 */
[----:B------:R-:W-:-:S02]  /*17b40*/  FFMA R120, R7, R71, R120 ;  /* 0x0000004707787223 */ /* 0x000fc40000000078 */
[----:B------:R-:W3:Y:S01]  /*17b50*/  LDS.128 R232, [R0.X4+UR5+0x41a0] ;  /* 0x0041a00500e87984 */ /* 0x000ee20008004c00 */
[C---:B------:R-:W-:Y:S01]  /*17b60*/  FFMA R99, R7.reuse, R51, R99 ;  /* 0x0000003307637223 */ /* 0x040fe20000000063 */
[----:B------:R-:W-:Y:S02]  /*17b70*/  FFMA R98, R7, R75, R98 ;  /* 0x0000004b07627223 */ /* 0x000fe40000000062 */
[----:B------:R-:W4:Y:S04]  /*17b80*/  LDS.128 R100, [R0.X4+UR5+0x50a0] ;  /* 0x0050a00500647984 */ /* 0x000f280008004c00 */
[----:B------:R-:W4:Y:S01]  /*17b90*/  LDS.128 R4, [R0.X4+UR5+0x40a0] ;  /* 0x0040a00500047984 */ /* 0x000f220008004c00 */
[----:B------:R-:W-:-:S03]  /*17ba0*/  MOV R224, R244 ;  /* 0x000000f400e07202 */ /* 0x000fc60000000f00 */
[----:B------:R-:W2:Y:S01]  /*17bb0*/  LDS.128 R244, [R0.X4+UR5+0x13a0] ;  /* 0x0013a00500f47984 */ /* 0x000ea20008004c00 */
[C---:B------:R-:W-:Y:S01]  /*17bc0*/  FFMA R197, R10.reuse, R58, R197 ;  /* 0x0000003a0ac57223 */ /* 0x040fe200000000c5 */
[C---:B------:R-:W-:Y:S01]  /*17bd0*/  FFMA R198, R10.reuse, R70, R198 ;  /* 0x000000460ac67223 */ /* 0x040fe200000000c6 */
[C---:B------:R-:W-:Y:S01]  /*17be0*/  FFMA R165, R10.reuse, R50, R165 ;  /* 0x000000320aa57223 */ /* 0x040fe200000000a5 */
[----:B------:R-:W-:Y:S01]  /*17bf0*/  FFMA R229, R10, R74, R229 ;  /* 0x0000004a0ae57223 */ /* 0x000fe200000000e5 */
[----:B------:R-:W2:Y:S01]  /*17c00*/  LDS.128 R124, [R0.X4+UR5+0x20a0] ;  /* 0x0020a005007c7984 */ /* 0x000ea20008004c00 */
[----:B------:R-:W-:Y:S01]  /*17c10*/  MOV R222, R243 ;  /* 0x000000f300de7202 */ /* 0x000fe20000000f00 */
[C---:B------:R-:W-:Y:S01]  /*17c20*/  FFMA R193, R231.reuse, R59, R193 ;  /* 0x0000003be7c17223 */ /* 0x040fe200000000c1 */
[----:B------:R-:W-:Y:S01]  /*17c30*/  MOV R225, R241 ;  /* 0x000000f100e17202 */ /* 0x000fe20000000f00 */
[C---:B------:R-:W-:Y:S01]  /*17c40*/  FFMA R194, R231.reuse, R71, R194 ;  /* 0x00000047e7c27223 */ /* 0x040fe200000000c2 */
[----:B------:R-:W-:Y:S01]  /*17c50*/  MOV R223, R240 ;  /* 0x000000f000df7202 */ /* 0x000fe20000000f00 */
[C---:B------:R-:W-:Y:S01]  /*17c60*/  FFMA R166, R231.reuse, R51, R166 ;  /* 0x00000033e7a67223 */ /* 0x040fe200000000a6 */
[----:B------:R-:W2:Y:S01]  /*17c70*/  LDS.128 R116, [R0.X4+UR5+0x22a0] ;  /* 0x0022a00500747984 */ /* 0x000ea20008004c00 */
[----:B------:R-:W-:Y:S01]  /*17c80*/  FFMA R231, R231, R75, R9 ;  /* 0x0000004be7e77223 */ /* 0x000fe20000000009 */
[C---:B------:R-:W-:Y:S01]  /*17c90*/  FFMA R197, R11.reuse, R59, R197 ;  /* 0x0000003b0bc57223 */ /* 0x040fe200000000c5 */
[C---:B------:R-:W-:Y:S01]  /*17ca0*/  FFMA R198, R11.reuse, R71, R198 ;  /* 0x000000470bc67223 */ /* 0x040fe200000000c6 */
[C---:B------:R-:W-:Y:S01]  /*17cb0*/  FFMA R165, R11.reuse, R51, R165 ;  /* 0x000000330ba57223 */ /* 0x040fe200000000a5 */
[----:B------:R-:W-:Y:S01]  /*17cc0*/  FFMA R229, R11, R75, R229 ;  /* 0x0000004b0be57223 */ /* 0x000fe200000000e5 */
[----:B------:R-:W2:Y:S01]  /*17cd0*/  LDS.128 R240, [R0.X4+UR5+0x21a0] ;  /* 0x0021a00500f07984 */ /* 0x000ea20008004c00 */
[----:B------:R-:W-:-:S03]  /*17ce0*/  FFMA R175, R236, R28, R175 ;  /* 0x0000001cecaf7223 */ /* 0x000fc600000000af */
[----:B------:R-:W2:Y:S01]  /*17cf0*/  LDS.128 R8, [R0.X4+UR5+0x30a0] ;  /* 0x0030a00500087984 */ /* 0x000ea20008004c00 */
[C---:B------:R-:W-:Y:S01]  /*17d00*/  FFMA R153, R236.reuse, R24, R153 ;  /* 0x00000018ec997223 */ /* 0x040fe20000000099 */
[----:B------:R-:W-:Y:S01]  /*17d10*/  FFMA R174, R236, R36, R174 ;  /* 0x00000024ecae7223 */ /* 0x000fe200000000ae */
[----:B------:R-:W-:Y:S01]  /*17d20*/  MOV R236, R12 ;  /* 0x0000000c00ec7202 */ /* 0x000fe20000000f00 */
[C---:B-1----:R-:W-:Y:S01]  /*17d30*/  FFMA R150, R64.reuse, R28, R150 ;  /* 0x0000001c40967223 */ /* 0x042fe20000000096 */
        /* <DEDUP_REMOVED lines=8> */
[----:B----4-:R-:W-:Y:S01]  /*17dc0*/  FFMA R232, R100, R36, R214 ;  /* 0x0000002464e87223 */ /* 0x010fe200000000d6 */
[----:B------:R-:W-:Y:S01]  /*17dd0*/  FFMA R142, R137, R41, R142 ;  /* 0x00000029898e7223 */ /* 0x000fe2000000008e */
[-C--:B------:R-:W-:Y:S01]  /*17de0*/  FFMA R213, R29, R137.reuse, R213 ;  /* 0x000000891dd57223 */ /* 0x080fe200000000d5 */
[-C--:B------:R-:W-:Y:S01]  /*17df0*/  FFMA R199, R25, R137.reuse, R199 ;  /* 0x0000008919c77223 */ /* 0x080fe200000000c7 */
[----:B------:R-:W-:Y:S01]  /*17e00*/  FFMA R141, R37, R137, R141 ;  /* 0x00000089258d7223 */ /* 0x000fe2000000008d */
[----:B------:R-:W-:Y:S01]  /*17e10*/  MOV R217, R236 ;  /* 0x000000ec00d97202 */ /* 0x000fe20000000f00 */
[C---:B------:R-:W-:Y:S01]  /*17e20*/  FFMA R140, R133.reuse, R41, R140 ;  /* 0x00000029858c7223 */ /* 0x040fe2000000008c */
[----:B------:R-:W-:Y:S01]  /*17e30*/  MOV R214, R16 ;  /* 0x0000001000d67202 */ /* 0x000fe20000000f00 */
        /* <DEDUP_REMOVED lines=24> */
[----:B------:R-:W-:Y:S01]  /*17fc0*/  MOV R228, R111 ;  /* 0x0000006f00e47202 */ /* 0x000fe20000000f00 */
        /* <DEDUP_REMOVED lines=17> */
[----:B------:R3:W-:Y:S01]  /*180e0*/  STL [R1+0xec], R6 ;  /* 0x0000ec0601007387 */ /* 0x0007e20000100800 */
        /* <DEDUP_REMOVED lines=9> */
[----:B---3--:R-:W-:Y:S01]  /*18180*/  FFMA R6, R251, R43, R133 ;  /* 0x0000002bfb067223 */ /* 0x008fe20000000085 */
[----:B------:R-:W-:Y:S01]  /*18190*/  FFMA R155, R90, R50, R155 ;  /* 0x000000325a9b7223 */ /* 0x000fe2000000009b */
[----:B--2---:R-:W-:Y:S01]  /*181a0*/  FFMA R123, R244, R40, R123 ;  /* 0x00000028f47b7223 */ /* 0x004fe2000000007b */
[----:B------:R-:W-:Y:S01]  /*181b0*/  FFMA R201, R94, R74, R201 ;  /* 0x0000004a5ec97223 */ /* 0x000fe200000000c9 */
[----:B------:R-:W2:Y:S01]  /*181c0*/  LDS.128 R104, [R0.X4+UR5+0x43a0] ;  /* 0x0043a00500687984 */ /* 0x000ea20008004c00 */
[C---:B------:R-:W-:Y:S01]  /*181d0*/  FFMA R182, R90.reuse, R58, R182 ;  /* 0x0000003a5ab67223 */ /* 0x040fe200000000b6 */
[----:B------:R-:W-:-:S02]  /*181e0*/  FFMA R181, R90, R70, R181 ;  /* 0x000000465ab57223 */ /* 0x000fc400000000b5 */
[----:B------:R3:W-:Y:S01]  /*181f0*/  STL [R1+0xf0], R6 ;  /* 0x0000f00601007387 */ /* 0x0007e20000100800 */
[----:B------:R-:W-:Y:S01]  /*18200*/  FFMA R200, R90, R74, R200 ;  /* 0x0000004a5ac87223 */ /* 0x000fe200000000c8 */
[----:B------:R-:W-:Y:S01]  /*18210*/  FFMA R128, R18, R42, R128 ;  /* 0x0000002a12807223 */ /* 0x000fe20000000080 */
[----:B------:R-:W-:Y:S01]  /*18220*/  FFMA R155, R91, R51, R155 ;  /* 0x000000335b9b7223 */ /* 0x000fe2000000009b */
[----:B------:R-:W-:Y:S01]  /*18230*/  FFMA R123, R245, R41, R123 ;  /* 0x00000029f57b7223 */ /* 0x000fe2000000007b */
[----:B------:R-:W-:Y:S01]  /*18240*/  FFMA R183, R95, R59, R183 ;  /* 0x0000003b5fb77223 */ /* 0x000fe200000000b7 */
[----:B---3--:R-:W-:Y:S01]  /*18250*/  FFMA R6, R15, R43, R130 ;  /* 0x0000002b0f067223 */ /* 0x008fe20000000082 */
        /* <DEDUP_REMOVED lines=9> */
[----:B------:R3:W-:Y:S01]  /*182f0*/  STL [R1+0x108], R6 ;  /* 0x0001080601007387 */ /* 0x0007e20000100800 */
[C---:B------:R-:W-:Y:S01]  /*18300*/  FFMA R122, R124.reuse, R28, R122 ;  /* 0x0000001c7c7a7223 */ /* 0x040fe2000000007a */
[C---:B------:R-:W-:Y:S01]  /*18310*/  FFMA R202, R124.reuse, R24, R202 ;  /* 0x000000187cca7223 */ /* 0x040fe200000000ca */
[C---:B------:R-:W-:Y:S01]  /*18320*/  FFMA R157, R124.reuse, R40, R157 ;  /* 0x000000287c9d7223 */ /* 0x040fe2000000009d */
[----:B------:R-:W-:Y:S01]  /*18330*/  FFMA R244, R124, R36, R45 ;  /* 0x000000247cf47223 */ /* 0x000fe2000000002d */
[----:B------:R-:W-:Y:S01]  /*18340*/  MOV R124, R93 ;  /* 0x0000005d007c7202 */ /* 0x000fe20000000f00 */
[----:B------:R-:W-:Y:S01]  /*18350*/  FFMA R155, R116, R40, R155 ;  /* 0x00000028749b7223 */ /* 0x000fe2000000009b */
[----:B------:R-:W4:Y:S01]  /*18360*/  LDS.128 R92, [R0.X4+UR5+0x52a0] ;  /* 0x0052a005005c7984 */ /* 0x000f220008004c00 */
        /* <DEDUP_REMOVED lines=14> */
[----:B------:R-:W-:Y:S01]  /*18450*/  MOV R116, R89 ;  /* 0x0000005900747202 */ /* 0x000fe20000000f00 */
[C---:B------:R-:W-:Y:S01]  /*18460*/  FFMA R186, R112.reuse, R24, R186 ;  /* 0x0000001870ba7223 */ /* 0x040fe200000000ba */
[----:B------:R-:W-:Y:S01]  /*18470*/  MOV R8, R47 ;  /* 0x0000002f00087202 */ /* 0x000fe20000000f00 */
[C---:B------:R-:W-:Y:S01]  /*18480*/  FFMA R151, R112.reuse, R40, R151 ;  /* 0x0000002870977223 */ /* 0x040fe20000000097 */
[----:B------:R-:W-:Y:S01]  /*18490*/  FFMA R152, R112, R36, R152 ;  /* 0x0000002470987223 */ /* 0x000fe20000000098 */
[----:B------:R3:W-:Y:S01]  /*184a0*/  STL [R1+0x104], R6 ;  /* 0x0001040601007387 */ /* 0x0007e20000100800 */
[C---:B------:R-:W-:Y:S01]  /*184b0*/  FFMA R112, R117.reuse, R41, R155 ;  /* 0x0000002975707223 */ /* 0x040fe2000000009b */
[C---:B------:R-:W-:Y:S01]  /*184c0*/  FFMA R182, R117.reuse, R29, R182 ;  /* 0x0000001d75b67223 */ /* 0x040fe200000000b6 */
[C---:B------:R-:W-:Y:S01]  /*184d0*/  FFMA R181, R117.reuse, R25, R181 ;  /* 0x0000001975b57223 */ /* 0x040fe200000000b5 */
[----:B------:R-:W4:Y:S01]  /*184e0*/  LDS.128 R44, [R0.X4+UR5+0x53a0] ;  /* 0x0053a005002c7984 */ /* 0x000f220008004c00 */
[----:B------:R-:W-:Y:S01]  /*184f0*/  FFMA R155, R117, R37, R200 ;  /* 0x00000025759b7223 */ /* 0x000fe200000000c8 */
[----:B------:R-:W-:Y:S01]  /*18500*/  MOV R215, R217 ;  /* 0x000000d900d77202 */ /* 0x000fe20000000f00 */
[----:B------:R-:W-:Y:S01]  /*18510*/  FFMA R117, R126, R42, R157 ;  /* 0x0000002a7e757223 */ /* 0x000fe2000000009d */
[----:B------:R-:W-:Y:S01]  /*18520*/  FFMA R12, R113, R29, R12 ;  /* 0x0000001d710c7223 */ /* 0x000fe2000000000c */
[C---:B-1----:R-:W-:Y:S01]  /*18530*/  FFMA R187, R108.reuse, R28, R187 ;  /* 0x0000001c6cbb7223 */ /* 0x042fe200000000bb */
[----:B---3--:R-:W-:Y:S01]  /*18540*/  FFMA R6, R247, R43, R123 ;  /* 0x0000002bf7067223 */ /* 0x008fe2000000007b */
[----:B------:R-:W-:Y:S01]  /*18550*/  MOV R217, R116 ;  /* 0x0000007400d97202 */ /* 0x000fe20000000f00 */
[----:B------:R-:W-:Y:S01]  /*18560*/  FFMA R116, R241, R41, R156 ;  /* 0x00000029f1747223 */ /* 0x000fe2000000009c */
[C---:B------:R-:W-:Y:S01]  /*18570*/  FFMA R186, R113.reuse, R25, R186 ;  /* 0x0000001971ba7223 */ /* 0x040fe200000000ba */
[----:B------:R-:W-:Y:S01]  /*18580*/  FFMA R188, R108, R24, R188 ;  /* 0x000000186cbc7223 */ /* 0x000fe200000000bc */
[----:B------:R1:W-:Y:S01]  /*18590*/  STL [R1+0x100], R6 ;  /* 0x0001000601007387 */ /* 0x0003e20000100800 */
[C---:B------:R-:W-:Y:S01]  /*185a0*/  FFMA R151, R113.reuse, R41, R151 ;  /* 0x0000002971977223 */ /* 0x040fe20000000097 */
[----:B------:R-:W-:Y:S01]  /*185b0*/  FFMA R152, R113, R37, R152 ;  /* 0x0000002571987223 */ /* 0x000fe20000000098 */
[----:B------:R-:W-:Y:S01]  /*185c0*/  FFMA R113, R242, R42, R116 ;  /* 0x0000002af2717223 */ /* 0x000fe20000000074 */
[C---:B------:R-:W-:Y:S01]  /*185d0*/  FFMA R145, R108.reuse, R40, R145 ;  /* 0x000000286c917223 */ /* 0x040fe20000000091 */
[----:B------:R-:W-:Y:S01]  /*185e0*/  FFMA R146, R108, R36, R146 ;  /* 0x000000246c927223 */ /* 0x000fe20000000092 */
[-C--:B------:R-:W-:Y:S01]  /*185f0*/  FFMA R154, R85, R41.reuse, R154 ;  /* 0x00000029559a7223 */ /* 0x080fe2000000009a */
[----:B------:R-:W-:Y:S01]  /*18600*/  FFMA R84, R237, R41, R84 ;  /* 0x00000029ed547223 */ /* 0x000fe20000000054 */
[C---:B------:R-:W-:Y:S01]  /*18610*/  FFMA R183, R241.reuse, R29, R183 ;  /* 0x0000001df1b77223 */ /* 0x040fe200000000b7 */
[----:B------:R-:W-:Y:S01]  /*18620*/  FFMA R180, R241, R25, R180 ;  /* 0x00000019f1b47223 */ /* 0x000fe200000000b4 */
[----:B-1----:R-:W-:Y:S01]  /*18630*/  FFMA R6, R127, R43, R117 ;  /* 0x0000002b7f067223 */ /* 0x002fe20000000075 */
[----:B------:R-:W-:Y:S01]  /*18640*/  FFMA R112, R118, R42, R112 ;  /* 0x0000002a76707223 */ /* 0x000fe20000000070 */
[C---:B--2---:R-:W-:Y:S01]  /*18650*/  FFMA R189, R104.reuse, R28, R189 ;  /* 0x0000001c68bd7223 */ /* 0x044fe200000000bd */
[C---:B------:R-:W-:Y:S01]  /*18660*/  FFMA R190, R104.reuse, R24, R190 ;  /* 0x0000001868be7223 */ /* 0x040fe200000000be */
[C---:B------:R-:W-:Y:S01]  /*18670*/  FFMA R167, R104.reuse, R40, R167 ;  /* 0x0000002868a77223 */ /* 0x040fe200000000a7 */
[----:B------:R1:W-:Y:S01]  /*18680*/  STL [R1+0xfc], R6 ;  /* 0x0000fc0601007387 */ /* 0x0003e20000100800 */
[C---:B------:R-:W-:Y:S01]  /*18690*/  FFMA R187, R109.reuse, R29, R187 ;  /* 0x0000001d6dbb7223 */ /* 0x040fe200000000bb */
[C---:B------:R-:W-:Y:S01]  /*186a0*/  FFMA R188, R109.reuse, R25, R188 ;  /* 0x000000196dbc7223 */ /* 0x040fe200000000bc */
[----:B------:R-:W-:Y:S01]  /*186b0*/  FFMA R145, R109, R41, R145 ;  /* 0x000000296d917223 */ /* 0x000fe20000000091 */
[----:B------:R-:W-:Y:S01]  /*186c0*/  FFMA R168, R104, R36, R168 ;  /* 0x0000002468a87223 */ /* 0x000fe200000000a8 */
[C---:B------:R-:W-:Y:S01]  /*186d0*/  FFMA R185, R85.reuse, R29, R185 ;  /* 0x0000001d55b97223 */ /* 0x040fe200000000b9 */
[-C--:B------:R-:W-:Y:S01]  /*186e0*/  FFMA R184, R85, R25.reuse, R184 ;  /* 0x0000001955b87223 */ /* 0x080fe200000000b8 */
[C---:B------:R-:W-:Y:S01]  /*186f0*/  FFMA R4, R9.reuse, R25, R177 ;  /* 0x0000001909047223 */ /* 0x040fe200000000b1 */
[----:B------:R-:W-:Y:S01]  /*18700*/  FFMA R240, R9, R37, R240 ;  /* 0x0000002509f07223 */ /* 0x000fe200000000f0 */
[----:B------:R-:W-:Y:S01]  /*18710*/  FFMA R20, R249, R29, R20 ;  /* 0x0000001df9147223 */ /* 0x000fe20000000014 */
[----:B-1----:R-:W-:Y:S01]  /*18720*/  FFMA R6, R243, R43, R113 ;  /* 0x0000002bf3067223 */ /* 0x002fe20000000071 */
[----:B------:R-:W-:Y:S01]  /*18730*/  FFMA R146, R109, R37, R146 ;  /* 0x000000256d927223 */ /* 0x000fe20000000092 */
[----:B------:R-:W-:Y:S01]  /*18740*/  FFMA R109, R86, R42, R154 ;  /* 0x0000002a566d7223 */ /* 0x000fe2000000009a */
[C---:B------:R-:W-:Y:S01]  /*18750*/  FFMA R35, R249.reuse, R25, R35 ;  /* 0x00000019f9237223 */ /* 0x040fe20000000023 */
[----:B------:R-:W-:Y:S01]  /*18760*/  FFMA R161, R249, R37, R207 ;  /* 0x00000025f9a17223 */ /* 0x000fe200000000cf */
[----:B------:R1:W-:Y:S01]  /*18770*/  STL [R1+0xf8], R6 ;  /* 0x0000f80601007387 */ /* 0x0003e20000100800 */
[----:B------:R-:W-:Y:S01]  /*18780*/  FFMA R108, R9, R41, R176 ;  /* 0x00000029096c7223 */ /* 0x000fe200000000b0 */
[----:B------:R-:W-:Y:S01]  /*18790*/  FFMA R153, R237, R25, R153 ;  /* 0x00000019ed997223 */ /* 0x000fe20000000099 */
[C---:B------:R-:W-:Y:S01]  /*187a0*/  FFMA R160, R13.reuse, R29, R160 ;  /* 0x0000001d0da07223 */ /* 0x040fe200000000a0 */
[----:B------:R-:W-:Y:S01]  /*187b0*/  FFMA R132, R13, R25, R132 ;  /* 0x000000190d847223 */ /* 0x000fe20000000084 */
[C---:B------:R-:W-:Y:S01]  /*187c0*/  FFMA R150, R65.reuse, R29, R150 ;  /* 0x0000001d41967223 */ /* 0x040fe20000000096 */
[----:B------:R-:W-:Y:S01]  /*187d0*/  FFMA R149, R65, R25, R149 ;  /* 0x0000001941957223 */ /* 0x000fe20000000095 */
[C---:B----4-:R-:W-:Y:S01]  /*187e0*/  FFMA R195, R92.reuse, R28, R195 ;  /* 0x0000001c5cc37223 */ /* 0x050fe200000000c3 */
[C---:B------:R-:W-:Y:S01]  /*187f0*/  FFMA R196, R92.reuse, R24, R196 ;  /* 0x000000185cc47223 */ /* 0x040fe200000000c4 */
[----:B------:R-:W-:Y:S01]  /*18800*/  FFMA R143, R92, R40, R143 ;  /* 0x000000285c8f7223 */ /* 0x000fe2000000008f */
[----:B-1----:R-:W-:Y:S01]  /*18810*/  FFMA R6, R119, R43, R112 ;  /* 0x0000002b77067223 */ /* 0x002fe20000000070 */
[----:B------:R-:W-:Y:S01]  /*18820*/  FFMA R108, R10, R42, R108 ;  /* 0x0000002a0a6c7223 */ /* 0x000fe2000000006c */
[----:B------:R-:W-:Y:S01]  /*18830*/  FFMA R230, R92, R36, R230 ;  /* 0x000000245ce67223 */ /* 0x000fe200000000e6 */
[C---:B------:R-:W-:Y:S01]  /*18840*/  FFMA R147, R233.reuse, R29, R147 ;  /* 0x0000001de9937223 */ /* 0x040fe20000000093 */
[----:B------:R-:W-:Y:S01]  /*18850*/  FFMA R64, R233, R41, R64 ;  /* 0x00000029e9407223 */ /* 0x000fe20000000040 */
[----:B------:R1:W-:Y:S01]  /*18860*/  STL [R1+0xf4], R6 ;  /* 0x0000f40601007387 */ /* 0x0003e20000100800 */
[----:B------:R-:W-:Y:S01]  /*18870*/  MOV R216, R8 ;  /* 0x0000000800d87202 */ /* 0x000fe20000000f00 */
[----:B------:R-:W-:-:S02]  /*18880*/  FFMA R156, R241, R37, R201 ;  /* 0x00000025f19c7223 */ /* 0x000fc400000000c9 */
[----:B------:R-:W2:Y:S01]  /*18890*/  LDS.128 R88, [R0.X4+UR5+0x51a0] ;  /* 0x0051a00500587984 */ /* 0x000ea20008004c00 */
[----:B-1----:R-:W-:Y:S01]  /*188a0*/  FFMA R6, R87, R43, R109 ;  /* 0x0000002b57067223 */ /* 0x002fe2000000006d */
[----:B------:R-:W-:-:S04]  /*188b0*/  FFMA R84, R238, R42, R84 ;  /* 0x0000002aee547223 */ /* 0x000fc80000000054 */
[----:B------:R1:W-:Y:S01]  /*188c0*/  STL [R1+0xdc], R6 ;  /* 0x0000dc0601007387 */ /* 0x0003e20000100800 */
[----:B------:R-:W-:Y:S01]  /*188d0*/  FFMA R241, R85, R37, R179 ;  /* 0x0000002555f17223 */ /* 0x000fe200000000b3 */
[-C--:B------:R-:W-:Y:S01]  /*188e0*/  FFMA R8, R9, R29.reuse, R178 ;  /* 0x0000001d09087223 */ /* 0x080fe200000000b2 */
[C---:B------:R-:W-:Y:S01]  /*188f0*/  FFMA R9, R237.reuse, R29, R175 ;  /* 0x0000001ded097223 */ /* 0x040fe200000000af */
[-C--:B------:R-:W-:Y:S01]  /*18900*/  FFMA R85, R237, R37.reuse, R174 ;  /* 0x00000025ed557223 */ /* 0x080fe200000000ae */
[----:B------:R-:W-:Y:S01]  /*18910*/  FFMA R249, R13, R37, R206 ;  /* 0x000000250df97223 */ /* 0x000fe200000000ce */
[----:B-1----:R-:W-:Y:S01]  /*18920*/  FFMA R6, R11, R43, R108 ;  /* 0x0000002b0b067223 */ /* 0x002fe2000000006c */
[C---:B------:R-:W-:Y:S01]  /*18930*/  FFMA R104, R65.reuse, R41, R172 ;  /* 0x0000002941687223 */ /* 0x040fe200000000ac */
[----:B------:R-:W-:Y:S01]  /*18940*/  FFMA R237, R65, R37, R173 ;  /* 0x0000002541ed7223 */ /* 0x000fe200000000ad */
[C---:B------:R-:W-:Y:S01]  /*18950*/  FFMA R13, R233.reuse, R25, R170 ;  /* 0x00000019e90d7223 */ /* 0x040fe200000000aa */
[----:B------:R-:W-:Y:S01]  /*18960*/  FFMA R65, R233, R37, R169 ;  /* 0x00000025e9417223 */ /* 0x000fe200000000a9 */
[----:B------:R1:W-:Y:S01]  /*18970*/  STL [R1+0xd8], R6 ;  /* 0x0000d80601007387 */ /* 0x0003e20000100800 */
[C---:B------:R-:W-:Y:S01]  /*18980*/  FFMA R189, R105.reuse, R29, R189 ;  /* 0x0000001d69bd7223 */ /* 0x040fe200000000bd */
[C---:B------:R-:W-:Y:S01]  /*18990*/  FFMA R190, R105.reuse, R25, R190 ;  /* 0x0000001969be7223 */ /* 0x040fe200000000be */
[C---:B------:R-:W-:Y:S01]  /*189a0*/  FFMA R92, R105.reuse, R41, R167 ;  /* 0x00000029695c7223 */ /* 0x040fe200000000a7 */
[----:B------:R-:W-:Y:S01]  /*189b0*/  FFMA R233, R105, R37, R168 ;  /* 0x0000002569e97223 */ /* 0x000fe200000000a8 */
[----:B------:R-:W-:Y:S01]  /*189c0*/  FFMA R105, R114, R42, R151 ;  /* 0x0000002a72697223 */ /* 0x000fe20000000097 */
[C---:B------:R-:W-:Y:S01]  /*189d0*/  FFMA R197, R44.reuse, R28, R197 ;  /* 0x0000001c2cc57223 */ /* 0x040fe200000000c5 */
[----:B-1----:R-:W-:Y:S01]  /*189e0*/  FFMA R6, R239, R43, R84 ;  /* 0x0000002bef067223 */ /* 0x002fe20000000054 */
[C---:B------:R-:W-:Y:S01]  /*189f0*/  FFMA R198, R44.reuse, R24, R198 ;  /* 0x000000182cc67223 */ /* 0x040fe200000000c6 */
[C---:B------:R-:W-:Y:S01]  /*18a00*/  FFMA R165, R44.reuse, R40, R165 ;  /* 0x000000282ca57223 */ /* 0x040fe200000000a5 */
[----:B------:R-:W-:Y:S01]  /*18a10*/  FFMA R229, R44, R36, R229 ;  /* 0x000000242ce57223 */ /* 0x000fe200000000e5 */
[C---:B------:R-:W-:Y:S01]  /*18a20*/  FFMA R208, R21.reuse, R29, R208 ;  /* 0x0000001d15d07223 */ /* 0x040fe200000000d0 */
[----:B------:R1:W-:Y:S01]  /*18a30*/  STL [R1+0xd4], R6 ;  /* 0x0000d40601007387 */ /* 0x0003e20000100800 */
        /* <DEDUP_REMOVED lines=9> */
[----:B-1----:R-:W-:Y:S01]  /*18ad0*/  FFMA R6, R115, R43, R105 ;  /* 0x0000002b73067223 */ /* 0x002fe20000000069 */
        /* <DEDUP_REMOVED lines=13> */
[C---:B------:R-:W-:Y:S01]  /*18bb0*/  FFMA R5, R66.reuse, R30, R150 ;  /* 0x0000001e42057223 */ /* 0x040fe20000000096 */
[----:B-1----:R-:W-:Y:S01]  /*18bc0*/  FFMA R6, R67, R43, R104 ;  /* 0x0000002b43067223 */ /* 0x002fe20000000068 */
[C---:B------:R-:W-:Y:S01]  /*18bd0*/  FFMA R14, R66.reuse, R26, R149 ;  /* 0x0000001a420e7223 */ /* 0x040fe20000000095 */
[----:B------:R-:W-:Y:S01]  /*18be0*/  FFMA R237, R66, R38, R237 ;  /* 0x0000002642ed7223 */ /* 0x000fe200000000ed */
[C---:B------:R-:W-:Y:S01]  /*18bf0*/  FFMA R66, R234.reuse, R30, R147 ;  /* 0x0000001eea427223 */ /* 0x040fe20000000093 */
[C---:B------:R-:W-:Y:S01]  /*18c00*/  FFMA R13, R234.reuse, R26, R13 ;  /* 0x0000001aea0d7223 */ /* 0x040fe2000000000d */
[C---:B------:R-:W-:Y:S01]  /*18c10*/  FFMA R64, R234.reuse, R42, R64 ;  /* 0x0000002aea407223 */ /* 0x040fe20000000040 */
[----:B------:R-:W-:Y:S01]  /*18c20*/  FFMA R65, R234, R38, R65 ;  /* 0x00000026ea417223 */ /* 0x000fe20000000041 */
[----:B------:R1:W-:Y:S01]  /*18c30*/  STL [R1+0xcc], R6 ;  /* 0x0000cc0601007387 */ /* 0x0003e20000100800 */
[C---:B------:R-:W-:Y:S01]  /*18c40*/  FFMA R3, R7.reuse, R27, R3 ;  /* 0x0000001b07037223 */ /* 0x040fe20000000003 */
[----:B------:R-:W-:Y:S01]  /*18c50*/  FFMA R236, R7, R39, R236 ;  /* 0x0000002707ec7223 */ /* 0x000fe200000000ec */
[----:B------:R-:W-:Y:S01]  /*18c60*/  FFMA R13, R235, R27, R13 ;  /* 0x0000001beb0d7223 */ /* 0x000fe2000000000d */
[----:B------:R3:W-:Y:S01]  /*18c70*/  STL [R1+0xc8], R46 ;  /* 0x0000c82e01007387 */ /* 0x0007e20000100800 */
[C---:B------:R-:W-:Y:S01]  /*18c80*/  FFMA R5, R67.reuse, R31, R5 ;  /* 0x0000001f43057223 */ /* 0x040fe20000000005 */
[C---:B------:R-:W-:Y:S01]  /*18c90*/  FFMA R14, R67.reuse, R27, R14 ;  /* 0x0000001b430e7223 */ /* 0x040fe2000000000e */
[----:B------:R-:W-:Y:S01]  /*18ca0*/  FFMA R237, R67, R39, R237 ;  /* 0x0000002743ed7223 */ /* 0x000fe200000000ed */
[C---:B------:R-:W-:Y:S01]  /*18cb0*/  FFMA R195, R93.reuse, R29, R195 ;  /* 0x0000001d5dc37223 */ /* 0x040fe200000000c3 */
[----:B------:R-:W-:Y:S01]  /*18cc0*/  FFMA R196, R93, R25, R196 ;  /* 0x000000195dc47223 */ /* 0x000fe200000000c4 */
[-C--:B-1----:R-:W-:Y:S01]  /*18cd0*/  FFMA R6, R7, R31.reuse, R101 ;  /* 0x0000001f07067223 */ /* 0x082fe20000000065 */
[----:B------:R-:W-:Y:S01]  /*18ce0*/  FFMA R7, R235, R31, R66 ;  /* 0x0000001feb077223 */ /* 0x000fe20000000042 */
[C---:B------:R-:W-:Y:S01]  /*18cf0*/  FFMA R143, R93.reuse, R41, R143 ;  /* 0x000000295d8f7223 */ /* 0x040fe2000000008f */
[----:B------:R-:W-:Y:S01]  /*18d00*/  FFMA R230, R93, R37, R230 ;  /* 0x000000255de67223 */ /* 0x000fe200000000e6 */
[C---:B---3--:R-:W-:Y:S01]  /*18d10*/  FFMA R46, R235.reuse, R43, R64 ;  /* 0x0000002beb2e7223 */ /* 0x048fe20000000040 */
[----:B------:R-:W-:Y:S01]  /*18d20*/  FFMA R235, R235, R39, R65 ;  /* 0x00000027ebeb7223 */ /* 0x000fe20000000041 */
[-C--:B------:R-:W-:Y:S01]  /*18d30*/  FFMA R92, R106, R42.reuse, R92 ;  /* 0x0000002a6a5c7223 */ /* 0x080fe2000000005c */
[----:B------:R-:W1:Y:S01]  /*18d40*/  LDS.128 R64, [R0.X4+UR5+0x6280] ;  /* 0x0062800500407984 */ /* 0x000e620008004c00 */
[----:B------:R-:W-:-:S03]  /*18d50*/  FFMA R93, R110, R42, R145 ;  /* 0x0000002a6e5d7223 */ /* 0x000fc60000000091 */
[----:B------:R3:W-:Y:S01]  /*18d60*/  STL [R1+0xc4], R46 ;  /* 0x0000c42e01007387 */ /* 0x0007e20000100800 */
[C---:B--2---:R-:W-:Y:S01]  /*18d70*/  FFMA R193, R88.reuse, R28, R193 ;  /* 0x0000001c58c17223 */ /* 0x044fe200000000c1 */
[C---:B------:R-:W-:Y:S01]  /*18d80*/  FFMA R194, R88.reuse, R24, R194 ;  /* 0x0000001858c27223 */ /* 0x040fe200000000c2 */
[C---:B------:R-:W-:Y:S01]  /*18d90*/  FFMA R166, R88.reuse, R40, R166 ;  /* 0x0000002858a67223 */ /* 0x040fe200000000a6 */
[----:B------:R-:W-:Y:S01]  /*18da0*/  FFMA R231, R88, R36, R231 ;  /* 0x0000002458e77223 */ /* 0x000fe200000000e7 */
[----:B------:R-:W-:Y:S01]  /*18db0*/  MOV R211, R218 ;  /* 0x000000da00d37202 */ /* 0x000fe20000000f00 */
[C---:B------:R-:W-:Y:S01]  /*18dc0*/  FFMA R191, R102.reuse, R30, R191 ;  /* 0x0000001e66bf7223 */ /* 0x040fe200000000bf */
[C---:B------:R-:W-:Y:S01]  /*18dd0*/  FFMA R192, R102.reuse, R26, R192 ;  /* 0x0000001a66c07223 */ /* 0x040fe200000000c0 */
[C---:B------:R-:W-:Y:S01]  /*18de0*/  FFMA R232, R102.reuse, R38, R232 ;  /* 0x0000002666e87223 */ /* 0x040fe200000000e8 */
[----:B------:R-:W-:Y:S01]  /*18df0*/  FFMA R197, R47, R31, R197 ;  /* 0x0000001f2fc57223 */ /* 0x000fe200000000c5 */
[----:B---3--:R-:W-:Y:S01]  /*18e00*/  FFMA R46, R111, R43, R93 ;  /* 0x0000002b6f2e7223 */ /* 0x008fe2000000005d */
[C---:B------:R-:W-:Y:S01]  /*18e10*/  FFMA R193, R89.reuse, R29, R193 ;  /* 0x0000001d59c17223 */ /* 0x040fe200000000c1 */
[C---:B------:R-:W-:Y:S01]  /*18e20*/  FFMA R194, R89.reuse, R25, R194 ;  /* 0x0000001959c27223 */ /* 0x040fe200000000c2 */
[----:B------:R-:W-:Y:S01]  /*18e30*/  FFMA R88, R89, R41, R166 ;  /* 0x0000002959587223 */ /* 0x000fe200000000a6 */
[----:B------:R-:W-:Y:S01]  /*18e40*/  FFMA R198, R47, R27, R198 ;  /* 0x0000001b2fc67223 */ /* 0x000fe200000000c6 */
[----:B------:R2:W-:Y:S01]  /*18e50*/  STL [R1+0xc0], R46 ;  /* 0x0000c02e01007387 */ /* 0x0005e20000100800 */
[----:B------:R-:W-:Y:S01]  /*18e60*/  FFMA R231, R89, R37, R231 ;  /* 0x0000002559e77223 */ /* 0x000fe200000000e7 */
[----:B------:R-:W-:Y:S01]  /*18e70*/  FFMA R89, R102, R42, R144 ;  /* 0x0000002a66597223 */ /* 0x000fe20000000090 */
[----:B------:R-:W-:Y:S01]  /*18e80*/  MOV R210, R211 ;  /* 0x000000d300d27202 */ /* 0x000fe20000000f00 */
[----:B------:R-:W-:Y:S01]  /*18e90*/  FFMA R229, R47, R39, R229 ;  /* 0x000000272fe57223 */ /* 0x000fe200000000e5 */
[----:B------:R-:W-:Y:S01]  /*18ea0*/  MOV R218, R124 ;  /* 0x0000007c00da7202 */ /* 0x000fe20000000f00 */
[----:B------:R-:W-:Y:S01]  /*18eb0*/  FFMA R45, R94, R42, R143 ;  /* 0x0000002a5e2d7223 */ /* 0x000fe2000000008f */
[C---:B------:R-:W-:Y:S01]  /*18ec0*/  FFMA R191, R103.reuse, R31, R191 ;  /* 0x0000001f67bf7223 */ /* 0x040fe200000000bf */
[C---:B------:R-:W-:Y:S01]  /*18ed0*/  FFMA R192, R103.reuse, R27, R192 ;  /* 0x0000001b67c07223 */ /* 0x040fe200000000c0 */
[----:B------:R-:W-:Y:S01]  /*18ee0*/  FFMA R232, R103, R39, R232 ;  /* 0x0000002767e87223 */ /* 0x000fe200000000e8 */
[----:B--2---:R-:W-:Y:S01]  /*18ef0*/  FFMA R46, R107, R43, R92 ;  /* 0x0000002b6b2e7223 */ /* 0x004fe2000000005c */
[----:B------:R-:W-:Y:S01]  /*18f00*/  MOV R211, R214 ;  /* 0x000000d600d37202 */ /* 0x000fe20000000f00 */
[C---:B------:R-:W-:Y:S01]  /*18f10*/  FFMA R88, R90.reuse, R42, R88 ;  /* 0x0000002a5a587223 */ /* 0x040fe20000000058 */
[----:B------:R-:W-:Y:S01]  /*18f20*/  MOV R214, R215 ;  /* 0x000000d700d67202 */ /* 0x000fe20000000f00 */
[----:B------:R-:W-:Y:S01]  /*18f30*/  FFMA R193, R90, R30, R193 ;  /* 0x0000001e5ac17223 */ /* 0x000fe200000000c1 */
[----:B------:R2:W-:Y:S01]  /*18f40*/  STL [R1+0xbc], R46 ;  /* 0x0000bc2e01007387 */ /* 0x0005e20000100800 */
[----:B------:R-:W-:-:S02]  /*18f50*/  MOV R215, R216 ;  /* 0x000000d800d77202 */ /* 0x000fc40000000f00 */
[----:B------:R-:W-:Y:S01]  /*18f60*/  MOV R216, R217 ;  /* 0x000000d900d87202 */ /* 0x000fe20000000f00 */
[----:B------:R-:W-:Y:S01]  /*18f70*/  FFMA R194, R90, R26, R194 ;  /* 0x0000001a5ac27223 */ /* 0x000fe200000000c2 */
[----:B------:R-:W-:Y:S01]  /*18f80*/  MOV R217, R218 ;  /* 0x000000da00d97202 */ /* 0x000fe20000000f00 */
[C---:B------:R-:W-:Y:S01]  /*18f90*/  FFMA R189, R106.reuse, R30, R189 ;  /* 0x0000001e6abd7223 */ /* 0x040fe200000000bd */
[C---:B------:R-:W-:Y:S01]  /*18fa0*/  FFMA R190, R106.reuse, R26, R190 ;  /* 0x0000001a6abe7223 */ /* 0x040fe200000000be */
[----:B------:R-:W-:Y:S01]  /*18fb0*/  FFMA R233, R106, R38, R233 ;  /* 0x000000266ae97223 */ /* 0x000fe200000000e9 */
[C---:B------:R-:W-:Y:S01]  /*18fc0*/  FFMA R187, R110.reuse, R30, R187 ;  /* 0x0000001e6ebb7223 */ /* 0x040fe200000000bb */
[-C--:B--2---:R-:W-:Y:S01]  /*18fd0*/  FFMA R46, R103, R43.reuse, R89 ;  /* 0x0000002b672e7223 */ /* 0x084fe20000000059 */
[----:B------:R-:W-:Y:S01]  /*18fe0*/  MOV R218, R222 ;  /* 0x000000de00da7202 */ /* 0x000fe20000000f00 */
[----:B------:R-:W-:Y:S01]  /*18ff0*/  FFMA R45, R95, R43, R45 ;  /* 0x0000002b5f2d7223 */ /* 0x000fe2000000002d */
[----:B------:R-:W-:Y:S01]  /*19000*/  MOV R222, R224 ;  /* 0x000000e000de7202 */ /* 0x000fe20000000f00 */
[----:B------:R-:W-:Y:S01]  /*19010*/  FFMA R188, R110, R26, R188 ;  /* 0x0000001a6ebc7223 */ /* 0x000fe200000000bc */
[----:B------:R2:W-:Y:S03]  /*19020*/  STL [R1+0xb8], R46 ;  /* 0x0000b82e01007387 */ /* 0x0005e60000100800 */
[----:B-1----:R-:W-:Y:S01]  /*19030*/  FFMA R103, R64, R76, R222 ;  /* 0x0000004c40677223 */ /* 0x002fe200000000de */
[----:B------:R-:W-:Y:S01]  /*19040*/  MOV R222, R225 ;  /* 0x000000e100de7202 */ /* 0x000fe20000000f00 */
[----:B------:R-:W-:Y:S01]  /*19050*/  FFMA R234, R110, R38, R146 ;  /* 0x000000266eea7223 */ /* 0x000fe20000000092 */
[C---:B------:R-:W-:Y:S01]  /*19060*/  FFMA R185, R86.reuse, R30, R185 ;  /* 0x0000001e56b97223 */ /* 0x040fe200000000b9 */
[C---:B------:R-:W-:Y:S01]  /*19070*/  FFMA R184, R86.reuse, R26, R184 ;  /* 0x0000001a56b87223 */ /* 0x040fe200000000b8 */
[----:B------:R-:W-:Y:S01]  /*19080*/  FFMA R241, R86, R38, R241 ;  /* 0x0000002656f17223 */ /* 0x000fe200000000f1 */
[----:B------:R-:W-:Y:S01]  /*19090*/  FFMA R8, R10, R30, R8 ;  /* 0x0000001e0a087223 */ /* 0x000fe20000000008 */
[C---:B--2---:R-:W-:Y:S01]  /*190a0*/  FFMA R46, R91.reuse, R43, R88 ;  /* 0x0000002b5b2e7223 */ /* 0x044fe20000000058 */
[----:B------:R-:W-:Y:S01]  /*190b0*/  FFMA R231, R90, R38, R231 ;  /* 0x000000265ae77223 */ /* 0x000fe200000000e7 */
[C---:B------:R-:W-:Y:S01]  /*190c0*/  FFMA R193, R91.reuse, R31, R193 ;  /* 0x0000001f5bc17223 */ /* 0x040fe200000000c1 */
[C---:B------:R-:W-:Y:S01]  /*190d0*/  FFMA R194, R91.reuse, R27, R194 ;  /* 0x0000001b5bc27223 */ /* 0x040fe200000000c2 */
[----:B------:R-:W-:Y:S01]  /*190e0*/  MOV R224, R2 ;  /* 0x0000000200e07202 */ /* 0x000fe20000000f00 */
[----:B------:R-:W-:Y:S04]  /*190f0*/  STL [R1+0xb4], R46 ;  /* 0x0000b42e01007387 */ /* 0x000fe80000100800 */
[----:B------:R-:W-:Y:S04]  /*19100*/  STL [R1+0xb0], R45 ;  /* 0x0000b02d01007387 */ /* 0x000fe80000100800 */
[----:B------:R-:W2:Y:S01]  /*19110*/  LDL.LU R225, [R1+0xc] ;  /* 0x00000c0001e17983 */ /* 0x000ea20000300800 */
[----:B------:R-:W-:-:S03]  /*19120*/  FFMA R231, R91, R39, R231 ;  /* 0x000000275be77223 */ /* 0x000fc600000000e7 */
[----:B------:R-:W1:Y:S01]  /*19130*/  LDS.128 R88, [R0.X4+UR5+0x6380] ;  /* 0x0063800500587984 */ /* 0x000e620008004c00 */
[----:B------:R-:W-:-:S03]  /*19140*/  FFMA R2, R47, R43, R44 ;  /* 0x0000002b2f027223 */ /* 0x000fc6000000002c */
[----:B------:R-:W3:Y:S01]  /*19150*/  LDS.128 R44, [R0.X4+UR5+0x7080] ;  /* 0x00708005002c7984 */ /* 0x000ee20008004c00 */
        /* <DEDUP_REMOVED lines=33> */
[----:B------:R-:W-:Y:S01]  /*19370*/  FFMA R244, R125, R37, R244 ;  /* 0x000000257df47223 */ /* 0x000fe200000000f4 */
[----:B------:R-:W-:Y:S01]  /*19380*/  FFMA R208, R23, R31, R208 ;  /* 0x0000001f17d07223 */ /* 0x000fe200000000d0 */
[C---:B-1----:R-:W-:Y:S01]  /*19390*/  FFMA R105, R88.reuse, R52, R228 ;  /* 0x0000003458697223 */ /* 0x042fe200000000e4 */
[C---:B------:R-:W-:Y:S01]  /*193a0*/  FFMA R104, R88.reuse, R80, R219 ;  /* 0x0000005058687223 */ /* 0x040fe200000000db */
[----:B------:R-:W4:Y:S01]  /*193b0*/  LDL.LU R228, [R1+0x30] ;  /* 0x0000300001e47983 */ /* 0x000f220000300800 */
[C---:B------:R-:W-:Y:S01]  /*193c0*/  FFMA R106, R88.reuse, R60, R220 ;  /* 0x0000003c586a7223 */ /* 0x040fe200000000dc */
[----:B------:R-:W-:-:S02]  /*193d0*/  FFMA R107, R88, R76, R221 ;  /* 0x0000004c586b7223 */ /* 0x000fc400000000dd */
[----:B------:R-:W4:Y:S01]  /*193e0*/  LDL.LU R219, [R1+0x2c] ;  /* 0x00002c0001db7983 */ /* 0x000f220000300800 */
[C---:B---3--:R-:W-:Y:S01]  /*193f0*/  FFMA R108, R44.reuse, R52, R222 ;  /* 0x000000342c6c7223 */ /* 0x048fe200000000de */
[C---:B------:R-:W-:Y:S02]  /*19400*/  FFMA R109, R44.reuse, R80, R223 ;  /* 0x000000502c6d7223 */ /* 0x040fe400000000df */
[----:B------:R-:W3:Y:S01]  /*19410*/  LDL.LU R220, [R1+0x28] ;  /* 0x0000280001dc7983 */ /* 0x000ee20000300800 */
[----:B------:R-:W-:-:S03]  /*19420*/  FFMA R110, R44, R60, R224 ;  /* 0x0000003c2c6e7223 */ /* 0x000fc600000000e0 */
[----:B------:R-:W3:Y:S04]  /*19430*/  LDL.LU R221, [R1+0x8] ;  /* 0x0000080001dd7983 */ /* 0x000ee80000300800 */
[----:B------:R-:W3:Y:S04]  /*19440*/  LDL.LU R222, [R1+0x24] ;  /* 0x0000240001de7983 */ /* 0x000ee80000300800 */
[----:B------:R-:W3:Y:S04]  /*19450*/  LDL.LU R223, [R1+0x20] ;  /* 0x0000200001df7983 */ /* 0x000ee80000300800 */
[----:B------:R-:W3:Y:S01]  /*19460*/  LDL.LU R224, [R1+0x1c] ;  /* 0x00001c0001e07983 */ /* 0x000ee20000300800 */
        /* <DEDUP_REMOVED lines=10> */
[C---:B------:R-:W-:Y:S01]  /*19510*/  FFMA R17, R23.reuse, R27, R17 ;  /* 0x0000001b17117223 */ /* 0x040fe20000000011 */
[----:B------:R-:W1:Y:S01]  /*19520*/  LDS.128 R84, [R0.X4+UR5+0x6180] ;  /* 0x0061800500547984 */ /* 0x000e620008004c00 */
[-C--:B------:R-:W-:Y:S01]  /*19530*/  FFMA R252, R23, R39.reuse, R252 ;  /* 0x0000002717fc7223 */ /* 0x080fe200000000fc */
        /* <DEDUP_REMOVED lines=14> */
[----:B------:R-:W-:Y:S04]  /*19620*/  LDS.128 R144, [R0.X4+UR5+0x53b0] ;  /* 0x0053b00500907984 */ /* 0x000fe80008004c00 */
[----:B------:R-:W-:Y:S04]  /*19630*/  LDS.128 R148, [R0.X4+UR5+0x60b0] ;  /* 0x0060b00500947984 */ /* 0x000fe80008004c00 */
[----:B------:R-:W-:Y:S04]  /*19640*/  LDS.128 R168, [R0.X4+UR5+0x71b0] ;  /* 0x0071b00500a87984 */ /* 0x000fe80008004c00 */
[----:B------:R-:W-:Y:S01]  /*19650*/  LDS.128 R164, [R0.X4+UR5+0x70b0] ;  /* 0x0070b00500a47984 */ /* 0x000fe20008004c00 */
[----:B--2---:R-:W-:Y:S01]  /*19660*/  FFMA R111, R44, R76, R225 ;  /* 0x0000004c2c6f7223 */ /* 0x004fe200000000e1 */
[----:B------:R-:W-:-:S02]  /*19670*/  FFMA R195, R95, R31, R195 ;  /* 0x0000001f5fc37223 */ /* 0x000fc400000000c3 */
[----:B------:R-:W2:Y:S01]  /*19680*/  LDL.LU R225, [R1+0x4] ;  /* 0x0000040001e17983 */ /* 0x000ea20000300800 */
        /* <DEDUP_REMOVED lines=12> */
[----:B------:R-:W-:Y:S01]  /*19750*/  FFMA R102, R61, R65, R102 ;  /* 0x000000413d667223 */ /* 0x000fe20000000066 */
        /* <DEDUP_REMOVED lines=13> */
[----:B------:R-:W4:Y:S01]  /*19830*/  LDS.128 R84, [R0.X4+UR5+0x7180] ;  /* 0x0071800500547984 */ /* 0x000f220008004c00 */
[-C--:B------:R-:W-:Y:S01]  /*19840*/  FFMA R100, R83, R67.reuse, R100 ;  /* 0x0000004353647223 */ /* 0x080fe20000000064 */
[-C--:B------:R-:W-:Y:S01]  /*19850*/  FFMA R102, R63, R67.reuse, R102 ;  /* 0x000000433f667223 */ /* 0x080fe20000000066 */
[----:B------:R-:W-:Y:S01]  /*19860*/  FFMA R103, R79, R67, R103 ;  /* 0x000000434f677223 */ /* 0x000fe20000000067 */
[-C--:B------:R-:W-:Y:S01]  /*19870*/  FFMA R105, R53, R89.reuse, R105 ;  /* 0x0000005935697223 */ /* 0x080fe20000000069 */
[----:B------:R-:W1:Y:S01]  /*19880*/  LDS.128 R64, [R0.X4+UR5+0x7280] ;  /* 0x0072800500407984 */ /* 0x000e620008004c00 */
        /* <DEDUP_REMOVED lines=34> */
[C---:B------:R-:W-:Y:S01]  /*19ab0*/  FFMA R181, R119.reuse, R27, R181 ;  /* 0x0000001b77b57223 */ /* 0x040fe200000000b5 */
[----:B------:R-:W-:Y:S01]  /*19ac0*/  FFMA R242, R119, R39, R242 ;  /* 0x0000002777f27223 */ /* 0x000fe200000000f2 */
[C---:B----4-:R-:W-:Y:S01]  /*19ad0*/  FFMA R113, R84.reuse, R52, R228 ;  /* 0x0000003454717223 */ /* 0x050fe200000000e4 */
[C---:B------:R-:W-:Y:S01]  /*19ae0*/  FFMA R112, R84.reuse, R80, R219 ;  /* 0x0000005054707223 */ /* 0x040fe200000000db */
[C---:B---3--:R-:W-:Y:S01]  /*19af0*/  FFMA R114, R84.reuse, R60, R220 ;  /* 0x0000003c54727223 */ /* 0x048fe200000000dc */
[----:B------:R-:W-:Y:S01]  /*19b00*/  FFMA R115, R84, R76, R221 ;  /* 0x0000004c54737223 */ /* 0x000fe200000000dd */
[C---:B-1----:R-:W-:Y:S01]  /*19b10*/  FFMA R117, R64.reuse, R52, R222 ;  /* 0x0000003440757223 */ /* 0x042fe200000000de */
        /* <DEDUP_REMOVED lines=53> */
[----:B------:R-:W3:Y:S01]  /*19e70*/  LDS.128 R52, [R0.X4+UR5+0x7090] ;  /* 0x0070900500347984 */ /* 0x000ee20008004c00 */
        /* <DEDUP_REMOVED lines=8> */
[----:B------:R-:W-:Y:S01]  /*19f00*/  FFMA R125, R246, R30, R158 ;  /* 0x0000001ef67d7223 */ /* 0x000fe2000000009e */
[----:B------:R-:W4:Y:S01]  /*19f10*/  LDS.128 R44, [R0.X4+UR5+0x7190] ;  /* 0x00719005002c7984 */ /* 0x000f220008004c00 */
[----:B------:R-:W-:-:S02]  /*19f20*/  FFMA R123, R83, R91, R123 ;  /* 0x0000005b537b7223 */ /* 0x000fc4000000007b */
[----:B------:R-:W-:Y:S01]  /*19f30*/  FFMA R23, R247, R31, R125 ;  /* 0x0000001ff7177223 */ /* 0x000fe2000000007d */
[-C--:B------:R-:W-:Y:S01]  /*19f40*/  FFMA R125, R79, R91.reuse, R97 ;  /* 0x0000005b4f7d7223 */ /* 0x080fe20000000061 */
        /* <DEDUP_REMOVED lines=17> */
[----:B------:R-:W1:Y:S01]  /*1a060*/  LDS.128 R60, [R0.X4+UR5+0x60a0] ;  /* 0x0060a005003c7984 */ /* 0x000e620008004c00 */
[----:B------:R-:W-:Y:S01]  /*1a070*/  FFMA R245, R245, R37, R203 ;  /* 0x00000025f5f57223 */ /* 0x000fe200000000cb */
[----:B------:R-:W-:Y:S01]  /*1a080*/  FFMA R250, R250, R38, R161 ;  /* 0x00000026fafa7223 */ /* 0x000fe200000000a1 */
[C---:B------:R-:W-:Y:S01]  /*1a090*/  FFMA R20, R251.reuse, R31, R20 ;  /* 0x0000001ffb147223 */ /* 0x040fe20000000014 */
[----:B------:R-:W-:Y:S01]  /*1a0a0*/  FFMA R35, R251, R27, R35 ;  /* 0x0000001bfb237223 */ /* 0x000fe20000000023 */
[C---:B------:R-:W-:Y:S01]  /*1a0b0*/  FFMA R21, R126.reuse, R26, R21 ;  /* 0x0000001a7e157223 */ /* 0x040fe20000000015 */
[----:B------:R-:W-:Y:S01]  /*1a0c0*/  FFMA R244, R126, R38, R244 ;  /* 0x000000267ef47223 */ /* 0x000fe200000000f4 */
[----:B------:R-:W-:Y:S01]  /*1a0d0*/  LDS.128 R128, [R0.X4+UR5+0x43b0] ;  /* 0x0043b00500807984 */ /* 0x000fe20008004c00 */
        /* <DEDUP_REMOVED lines=12> */
[C---:B----4-:R-:W-:Y:S01]  /*1a1a0*/  FFMA R85, R44.reuse, R48, R113 ;  /* 0x000000302c557223 */ /* 0x050fe20000000071 */
        /* <DEDUP_REMOVED lines=11> */
[----:B------:R-:W-:Y:S01]  /*1a260*/  LDS.128 R52, [R0.X4+UR5+0x61a0] ;  /* 0x0061a00500347984 */ /* 0x000fe20008004c00 */
[-C--:B------:R-:W-:Y:S01]  /*1a270*/  FFMA R85, R50, R46.reuse, R85 ;  /* 0x0000002e32557223 */ /* 0x080fe20000000055 */
[-C--:B------:R-:W-:Y:S01]  /*1a280*/  FFMA R86, R74, R46.reuse, R86 ;  /* 0x0000002e4a567223 */ /* 0x080fe20000000056 */
[-C--:B------:R-:W-:Y:S01]  /*1a290*/  FFMA R81, R58, R46.reuse, R81 ;  /* 0x0000002e3a517223 */ /* 0x080fe20000000051 */
[----:B------:R-:W-:Y:S01]  /*1a2a0*/  FFMA R101, R70, R46, R101 ;  /* 0x0000002e46657223 */ /* 0x000fe20000000065 */
[----:B------:R-:W-:Y:S01]  /*1a2b0*/  FFMA R85, R51, R47, R85 ;  /* 0x0000002f33557223 */ /* 0x000fe20000000055 */
[----:B------:R-:W-:Y:S04]  /*1a2c0*/  LDS.128 R136, [R0.X4+UR5+0x51b0] ;  /* 0x0051b00500887984 */ /* 0x000fe80008004c00 */
[----:B------:R-:W-:Y:S04]  /*1a2d0*/  LDS.128 R140, [R0.X4+UR5+0x52b0] ;  /* 0x0052b005008c7984 */ /* 0x000fe80008004c00 */
[----:B------:R-:W-:Y:S01]  /*1a2e0*/  LDS.128 R152, [R0.X4+UR5+0x61b0] ;  /* 0x0061b00500987984 */ /* 0x000fe20008004c00 */
[----:B--2---:R-:W-:Y:S01]  /*1a2f0*/  FFMA R119, R64, R76, R225 ;  /* 0x0000004c40777223 */ /* 0x004fe200000000e1 */
[C---:B-1----:R-:W-:Y:S01]  /*1a300*/  FFMA R98, R60.reuse, R36, R98 ;  /* 0x000000243c627223 */ /* 0x042fe20000000062 */
[----:B------:R-:W-:Y:S01]  /*1a310*/  FFMA R120, R60, R24, R120 ;  /* 0x000000183c787223 */ /* 0x000fe20000000078 */
[----:B------:R-:W-:Y:S01]  /*1a320*/  FFMA R246, R246, R38, R245 ;  /* 0x00000026f6f67223 */ /* 0x000fe200000000f5 */
[----:B------:R-:W-:Y:S01]  /*1a330*/  FFMA R119, R77, R65, R119 ;  /* 0x000000414d777223 */ /* 0x000fe20000000077 */
[----:B------:R-:W-:Y:S01]  /*1a340*/  FFMA R251, R251, R39, R250 ;  /* 0x00000027fbfb7223 */ /* 0x000fe200000000fa */
[----:B------:R-:W-:Y:S02]  /*1a350*/  LDS.128 R108, [R0.X4+UR5+0x32b0] ;  /* 0x0032b005006c7984 */ /* 0x000fe40008004c00 */
[----:B------:R-:W-:-:S02]  /*1a360*/  FFMA R119, R78, R66, R119 ;  /* 0x000000424e777223 */ /* 0x000fc40000000077 */
[----:B------:R-:W-:Y:S02]  /*1a370*/  LDS.128 R112, [R0.X4+UR5+0x33b0] ;  /* 0x0033b00500707984 */ /* 0x000fe40008004c00 */
[----:B------:R-:W-:Y:S02]  /*1a380*/  FFMA R119, R79, R67, R119 ;  /* 0x000000434f777223 */ /* 0x000fe40000000077 */
[----:B------:R-:W1:Y:S04]  /*1a390*/  LDS.128 R64, [R0.X4+UR5+0x6390] ;  /* 0x0063900500407984 */ /* 0x000e680008004c00 */
[----:B------:R-:W2:Y:S04]  /*1a3a0*/  LDS.128 R76, [R0.X4+UR5+0x7290] ;  /* 0x00729005004c7984 */ /* 0x000ea80008004c00 */
[----:B------:R-:W-:Y:S04]  /*1a3b0*/  LDS.128 R132, [R0.X4+UR5+0x50b0] ;  /* 0x0050b00500847984 */ /* 0x000fe80008004c00 */
[----:B------:R-:W-:Y:S04]  /*1a3c0*/  LDS.128 R156, [R0.X4+UR5+0x62b0] ;  /* 0x0062b005009c7984 */ /* 0x000fe80008004c00 */
[----:B------:R-:W-:Y:S01]  /*1a3d0*/  LDS.128 R160, [R0.X4+UR5+0x63b0] ;  /* 0x0063b00500a07984 */ /* 0x000fe20008004c00 */
        /* <DEDUP_REMOVED lines=16> */
[C---:B--2---:R-:W-:Y:S01]  /*1a4e0*/  FFMA R45, R76.reuse, R48, R117 ;  /* 0x000000304c2d7223 */ /* 0x044fe20000000075 */
[----:B------:R-:W1:Y:S01]  /*1a4f0*/  LDS.128 R64, [R0.X4+UR5+0x7390] ;  /* 0x0073900500407984 */ /* 0x000e620008004c00 */
        /* <DEDUP_REMOVED lines=16> */
[C---:B------:R-:W-:Y:S01]  /*1a600*/  FFMA R101, R71.reuse, R47, R101 ;  /* 0x0000002f47657223 */ /* 0x040fe20000000065 */
[----:B------:R-:W-:Y:S01]  /*1a610*/  FFMA R79, R71, R79, R44 ;  /* 0x0000004f474f7223 */ /* 0x000fe2000000002c */
[C---:B------:R-:W-:Y:S01]  /*1a620*/  FFMA R88, R52.reuse, R40, R88 ;  /* 0x0000002834587223 */ /* 0x040fe20000000058 */
[----:B------:R-:W2:Y:S01]  /*1a630*/  LDS.128 R44, [R0.X4+UR5+0x62a0] ;  /* 0x0062a005002c7984 */ /* 0x000ea20008004c00 */
[C---:B------:R-:W-:Y:S01]  /*1a640*/  FFMA R90, R52.reuse, R36, R90 ;  /* 0x00000024345a7223 */ /* 0x040fe2000000005a */
[----:B------:R-:W-:Y:S01]  /*1a650*/  FFMA R122, R52, R24, R122 ;  /* 0x00000018347a7223 */ /* 0x000fe2000000007a */
[----:B------:R-:W-:Y:S01]  /*1a660*/  FFMA R247, R247, R39, R246 ;  /* 0x00000027f7f77223 */ /* 0x000fe200000000f6 */
        /* <DEDUP_REMOVED lines=11> */
[-C--:B------:R-:W-:Y:S01]  /*1a720*/  FFMA R65, R58, R66.reuse, R124 ;  /* 0x000000423a417223 */ /* 0x080fe2000000007c */
[----:B------:R-:W-:-:S02]  /*1a730*/  FFMA R64, R50, R66, R96 ;  /* 0x0000004232407223 */ /* 0x000fc40000000060 */
[----:B------:R-:W-:Y:S01]  /*1a740*/  FFMA R69, R29, R61, R48 ;  /* 0x0000003d1d457223 */ /* 0x000fe20000000030 */
[-C--:B------:R-:W-:Y:S02]  /*1a750*/  FFMA R65, R59, R67.reuse, R65 ;  /* 0x000000433b417223 */ /* 0x080fe40000000041 */
[----:B------:R-:W1:Y:S01]  /*1a760*/  LDS.128 R56, [R0.X4+UR5+0x63a0] ;  /* 0x0063a00500387984 */ /* 0x000e620008004c00 */
[----:B------:R-:W-:Y:S01]  /*1a770*/  FFMA R64, R51, R67, R64 ;  /* 0x0000004333407223 */ /* 0x000fe20000000040 */
[----:B------:R-:W-:Y:S01]  /*1a780*/  FFMA R50, R60, R40, R99 ;  /* 0x000000283c327223 */ /* 0x000fe20000000063 */
[C---:B------:R-:W-:Y:S01]  /*1a790*/  FFMA R48, R62.reuse, R30, R69 ;  /* 0x0000001e3e307223 */ /* 0x040fe20000000045 */
[-C--:B------:R-:W-:Y:S02]  /*1a7a0*/  FFMA R51, R37, R61.reuse, R98 ;  /* 0x0000003d25337223 */ /* 0x080fe40000000062 */
        /* <DEDUP_REMOVED lines=8> */
[----:B------:R-:W3:Y:S01]  /*1a830*/  LDS.128 R48, [R0.X4+UR5+0x70a0] ;  /* 0x0070a00500307984 */ /* 0x000ee20008004c00 */
[----:B------:R-:W-:Y:S01]  /*1a840*/  FFMA R62, R62, R26, R61 ;  /* 0x0000001a3e3e7223 */ /* 0x000fe2000000003d */
[----:B------:R-:W-:Y:S01]  /*1a850*/  FFMA R61, R41, R53, R88 ;  /* 0x00000035293d7223 */ /* 0x000fe20000000058 */
[C---:B------:R-:W-:Y:S02]  /*1a860*/  FFMA R200, R63.reuse, R43, R200 ;  /* 0x0000002b3fc87223 */ /* 0x040fe400000000c8 */
[----:B------:R-:W-:Y:S01]  /*1a870*/  FFMA R217, R63, R27, R62 ;  /* 0x0000001b3fd97223 */ /* 0x000fe2000000003e */
[-C--:B------:R-:W-:Y:S01]  /*1a880*/  FFMA R63, R37, R53.reuse, R90 ;  /* 0x00000035253f7223 */ /* 0x080fe2000000005a */
[----:B------:R-:W-:Y:S01]  /*1a890*/  FFMA R53, R25, R53, R122 ;  /* 0x0000003519357223 */ /* 0x000fe2000000007a */
[C---:B------:R-:W-:Y:S01]  /*1a8a0*/  FFMA R52, R54.reuse, R42, R61 ;  /* 0x0000002a36347223 */ /* 0x040fe2000000003d */
[C---:B------:R-:W-:Y:S01]  /*1a8b0*/  FFMA R216, R54.reuse, R30, R69 ;  /* 0x0000001e36d87223 */ /* 0x040fe20000000045 */
[C---:B------:R-:W-:Y:S01]  /*1a8c0*/  FFMA R206, R54.reuse, R38, R63 ;  /* 0x0000002636ce7223 */ /* 0x040fe2000000003f */
[----:B------:R-:W-:Y:S01]  /*1a8d0*/  FFMA R220, R54, R26, R53 ;  /* 0x0000001a36dc7223 */ /* 0x000fe20000000035 */
[C---:B------:R-:W-:Y:S01]  /*1a8e0*/  FFMA R201, R55.reuse, R43, R52 ;  /* 0x0000002b37c97223 */ /* 0x040fe20000000034 */
[C---:B--2---:R-:W-:Y:S01]  /*1a8f0*/  FFMA R54, R44.reuse, R36, R83 ;  /* 0x000000242c367223 */ /* 0x044fe20000000053 */
[----:B------:R-:W-:Y:S01]  /*1a900*/  FFMA R52, R44, R28, R91 ;  /* 0x0000001c2c347223 */ /* 0x000fe2000000005b */
[C---:B------:R-:W-:Y:S01]  /*1a910*/  FFMA R206, R55.reuse, R39, R206 ;  /* 0x0000002737ce7223 */ /* 0x040fe200000000ce */
[C---:B------:R-:W-:Y:S01]  /*1a920*/  FFMA R216, R55.reuse, R31, R216 ;  /* 0x0000001f37d87223 */ /* 0x040fe200000000d8 */
[----:B------:R-:W-:Y:S01]  /*1a930*/  FFMA R220, R55, R27, R220 ;  /* 0x0000001b37dc7223 */ /* 0x000fe200000000dc */
[-C--:B------:R-:W-:Y:S01]  /*1a940*/  FFMA R63, R37, R45.reuse, R54 ;  /* 0x0000002d253f7223 */ /* 0x080fe20000000036 */
[----:B------:R-:W-:-:S02]  /*1a950*/  FFMA R69, R29, R45, R52 ;  /* 0x0000002d1d457223 */ /* 0x000fc40000000034 */
[----:B------:R-:W2:Y:S01]  /*1a960*/  LDS.128 R52, [R0.X4+UR5+0x71a0] ;  /* 0x0071a00500347984 */ /* 0x000ea20008004c00 */
[C---:B------:R-:W-:Y:S01]  /*1a970*/  FFMA R60, R44.reuse, R40, R89 ;  /* 0x000000282c3c7223 */ /* 0x040fe20000000059 */
[----:B------:R-:W-:Y:S01]  /*1a980*/  FFMA R44, R44, R24, R95 ;  /* 0x000000182c2c7223 */ /* 0x000fe2000000005f */
[----:B-1----:R-:W-:Y:S02]  /*1a990*/  FFMA R94, R56, R28, R94 ;  /* 0x0000001c385e7223 */ /* 0x002fe4000000005e */
[-C--:B------:R-:W-:Y:S01]  /*1a9a0*/  FFMA R61, R41, R45.reuse, R60 ;  /* 0x0000002d293d7223 */ /* 0x080fe2000000003c */
[----:B------:R-:W-:Y:S01]  /*1a9b0*/  FFMA R45, R25, R45, R44 ;  /* 0x0000002d192d7223 */ /* 0x000fe2000000002c */
[C---:B------:R-:W-:Y:S01]  /*1a9c0*/  FFMA R44, R46.reuse, R30, R69 ;  /* 0x0000001e2e2c7223 */ /* 0x040fe20000000045 */
[C---:B------:R-:W-:Y:S01]  /*1a9d0*/  FFMA R210, R46.reuse, R38, R63 ;  /* 0x000000262ed27223 */ /* 0x040fe2000000003f */
        /* <DEDUP_REMOVED lines=17> */
[----:B---3--:R-:W-:Y:S01]  /*1aaf0*/  FFMA R44, R48, R40, R87 ;  /* 0x00000028302c7223 */ /* 0x008fe20000000057 */
[C---:B------:R-:W-:Y:S01]  /*1ab00*/  FFMA R214, R58.reuse, R38, R47 ;  /* 0x000000263ad67223 */ /* 0x040fe2000000002f */
[----:B------:R-:W-:Y:S01]  /*1ab10*/  FFMA R226, R58, R26, R57 ;  /* 0x0000001a3ae27223 */ /* 0x000fe20000000039 */
[----:B------:R-:W-:Y:S01]  /*1ab20*/  FFMA R203, R59, R43, R46 ;  /* 0x0000002b3bcb7223 */ /* 0x000fe2000000002e */
[-C--:B------:R-:W-:Y:S01]  /*1ab30*/  FFMA R57, R41, R49.reuse, R44 ;  /* 0x0000003129397223 */ /* 0x080fe2000000002c */
[C---:B------:R-:W-:Y:S01]  /*1ab40*/  FFMA R92, R48.reuse, R28, R92 ;  /* 0x0000001c305c7223 */ /* 0x040fe2000000005c */
[----:B------:R-:W3:Y:S03]  /*1ab50*/  LDS.128 R44, [R0.X4+UR5+0x73a0] ;  /* 0x0073a005002c7984 */ /* 0x000ee60008004c00 */
        /* <DEDUP_REMOVED lines=8> */
[----:B------:R-:W-:Y:S01]  /*1abe0*/  FFMA R225, R51, R31, R48 ;  /* 0x0000001f33e17223 */ /* 0x000fe20000000030 */
[----:B--2---:R-:W-:Y:S01]  /*1abf0*/  FFMA R48, R52, R28, R81 ;  /* 0x0000001c34307223 */ /* 0x004fe20000000051 */
[----:B------:R-:W-:Y:S01]  /*1ac00*/  FFMA R49, R25, R49, R100 ;  /* 0x0000003119317223 */ /* 0x000fe20000000064 */
[----:B------:R-:W-:Y:S01]  /*1ac10*/  FFMA R218, R50, R38, R59 ;  /* 0x0000002632da7223 */ /* 0x000fe2000000003b */
[----:B------:R-:W-:Y:S01]  /*1ac20*/  FFMA R86, R52, R36, R86 ;  /* 0x0000002434567223 */ /* 0x000fe20000000056 */
        /* <DEDUP_REMOVED lines=12> */
[C---:B-1----:R-:W-:Y:S01]  /*1acf0*/  FFMA R78, R60.reuse, R40, R78 ;  /* 0x000000283c4e7223 */ /* 0x042fe2000000004e */
        /* <DEDUP_REMOVED lines=24> */
[----:B---3--:R-:W-:Y:S01]  /*1ae80*/  FFMA R64, R44, R40, R64 ;  /* 0x000000282c407223 */ /* 0x008fe20000000040 */
[----:B------:R-:W-:Y:S04]  /*1ae90*/  LDS.128 R48, [R0.X4+UR5+0xb0] ;  /* 0x0000b00500307984 */ /* 0x000fe80008004c00 */
[----:B------:R-:W1:Y:S01]  /*1aea0*/  LDS.128 R52, [R32+0xb0] ;  /* 0x0000b00020347984 */ /* 0x000e620000000c00 */
[----:B------:R-:W-:-:S03]  /*1aeb0*/  FFMA R250, R63, R27, R250 ;  /* 0x0000001b3ffa7223 */ /* 0x000fc600000000fa */
[----:B------:R-:W2:Y:S01]  /*1aec0*/  LDS.128 R56, [R0.X4+UR5+0x1b0] ;  /* 0x0001b00500387984 */ /* 0x000ea20008004c00 */
[C---:B------:R-:W-:Y:S01]  /*1aed0*/  FFMA R28, R44.reuse, R28, R65 ;  /* 0x0000001c2c1c7223 */ /* 0x040fe20000000041 */
[C---:B------:R-:W-:Y:S01]  /*1aee0*/  FFMA R24, R44.reuse, R24, R67 ;  /* 0x000000182c187223 */ /* 0x040fe20000000043 */
[----:B------:R-:W-:Y:S01]  /*1aef0*/  FFMA R41, R41, R45, R64 ;  /* 0x0000002d29297223 */ /* 0x000fe20000000040 */
[----:B------:R-:W3:Y:S04]  /*1af00*/  LDS.128 R60, [R0.X4+UR5+0x2b0] ;  /* 0x0002b005003c7984 */ /* 0x000ee80008004c00 */
[----:B------:R-:W4:Y:S04]  /*1af10*/  LDS.128 R64, [R0.X4+UR5+0x3b0] ;  /* 0x0003b00500407984 */ /* 0x000f280008004c00 */
[----:B------:R-:W1:Y:S01]  /*1af20*/  LDS.128 R68, [R0.X4+UR5+0x10b0] ;  /* 0x0010b00500447984 */ /* 0x000e620008004c00 */
[----:B------:R-:W-:-:S03]  /*1af30*/  FFMA R36, R44, R36, R75 ;  /* 0x000000242c247223 */ /* 0x000fc6000000004b */
[----:B------:R-:W3:Y:S04]  /*1af40*/  LDS.128 R72, [R0.X4+UR5+0x11b0] ;  /* 0x0011b00500487984 */ /* 0x000ee80008004c00 */
[----:B------:R-:W3:Y:S04]  /*1af50*/  LDS.128 R76, [R0.X4+UR5+0x12b0] ;  /* 0x0012b005004c7984 */ /* 0x000ee80008004c00 */
[----:B------:R-:W4:Y:S04]  /*1af60*/  LDS.128 R80, [R0.X4+UR5+0x13b0] ;  /* 0x0013b00500507984 */ /* 0x000f280008004c00 */
[----:B------:R-:W4:Y:S04]  /*1af70*/  LDS.128 R84, [R0.X4+UR5+0x20b0] ;  /* 0x0020b00500547984 */ /* 0x000f280008004c00 */
[----:B------:R-:W4:Y:S04]  /*1af80*/  LDS.128 R88, [R0.X4+UR5+0x21b0] ;  /* 0x0021b00500587984 */ /* 0x000f280008004c00 */
[----:B------:R-:W4:Y:S04]  /*1af90*/  LDS.128 R92, [R0.X4+UR5+0x22b0] ;  /* 0x0022b005005c7984 */ /* 0x000f280008004c00 */
[----:B------:R-:W4:Y:S04]  /*1afa0*/  LDS.128 R96, [R0.X4+UR5+0x23b0] ;  /* 0x0023b00500607984 */ /* 0x000f280008004c00 */
[----:B------:R-:W4:Y:S01]  /*1afb0*/  LDS.128 R100, [R0.X4+UR5+0x30b0] ;  /* 0x0030b00500647984 */ /* 0x000f220008004c00 */
[----:B------:R-:W-:-:S03]  /*1afc0*/  FFMA R21, R127, R27, R21 ;  /* 0x0000001b7f157223 */ /* 0x000fc60000000015 */
[----:B------:R-:W4:Y:S01]  /*1afd0*/  LDS.128 R120, [R0.X4+UR5+0x41b0] ;  /* 0x0041b00500787984 */ /* 0x000f220008004c00 */
[----:B------:R-:W-:Y:S01]  /*1afe0*/  FFMA R244, R127, R39, R244 ;  /* 0x000000277ff47223 */ /* 0x000fe200000000f4 */
[----:B------:R-:W-:Y:S02]  /*1aff0*/  FFMA R25, R25, R45, R24 ;  /* 0x0000002d19197223 */ /* 0x000fe40000000018 */
[----:B------:R-:W4:Y:S01]  /*1b000*/  LDS.128 R124, [R0.X4+UR5+0x42b0] ;  /* 0x0042b005007c7984 */ /* 0x000f220008004c00 */
[----:B------:R-:W-:Y:S01]  /*1b010*/  MOV R24, R177 ;  /* 0x000000b100187202 */ /* 0x000fe20000000f00 */
[-C--:B-1----:R-:W-:Y:S01]  /*1b020*/  FFMA R199, R48, R52.reuse, R199 ;  /* 0x0000003430c77223 */ /* 0x082fe200000000c7 */
[----:B--2---:R-:W-:Y:S01]  /*1b030*/  FFMA R16, R56, R52, R16 ;  /* 0x0000003438107223 */ /* 0x004fe20000000010 */
[C---:B------:R-:W-:Y:S01]  /*1b040*/  FFMA R41, R46.reuse, R42, R41 ;  /* 0x0000002a2e297223 */ /* 0x040fe20000000029 */
[----:B------:R-:W-:Y:S01]  /*1b050*/  MOV R42, R24 ;  /* 0x00000018002a7202 */ /* 0x000fe20000000f00 */
[-C--:B------:R-:W-:Y:S01]  /*1b060*/  FFMA R199, R49, R53.reuse, R199 ;  /* 0x0000003531c77223 */ /* 0x080fe200000000c7 */
[----:B------:R-:W-:Y:S01]  /*1b070*/  FFMA R25, R46, R26, R25 ;  /* 0x0000001a2e197223 */ /* 0x000fe20000000019 */
[-C--:B---3--:R-:W-:Y:S01]  /*1b080*/  FFMA R33, R60, R52.reuse, R33 ;  /* 0x000000343c217223 */ /* 0x088fe20000000021 */
[----:B------:R-:W-:Y:S01]  /*1b090*/  FFMA R24, R57, R53, R16 ;  /* 0x0000003539187223 */ /* 0x000fe20000000010 */
[-C--:B----4-:R-:W-:Y:S01]  /*1b0a0*/  FFMA R17, R64, R52.reuse, R17 ;  /* 0x0000003440117223 */ /* 0x090fe20000000011 */
[----:B------:R-:W-:Y:S01]  /*1b0b0*/  FFMA R29, R29, R45, R28 ;  /* 0x0000002d1d1d7223 */ /* 0x000fe2000000001c */
[----:B------:R-:W-:Y:S01]  /*1b0c0*/  FFMA R35, R68, R52, R35 ;  /* 0x0000003444237223 */ /* 0x000fe20000000023 */
[-C--:B------:R-:W-:Y:S01]  /*1b0d0*/  FFMA R199, R50, R54.reuse, R199 ;  /* 0x0000003632c77223 */ /* 0x080fe200000000c7 */
[----:B------:R-:W-:Y:S01]  /*1b0e0*/  FFMA R27, R47, R27, R25 ;  /* 0x0000001b2f1b7223 */ /* 0x000fe20000000019 */
[-C--:B------:R-:W-:Y:S01]  /*1b0f0*/  FFMA R33, R61, R53.reuse, R33 ;  /* 0x000000353d217223 */ /* 0x080fe20000000021 */
[----:B------:R-:W-:Y:S01]  /*1b100*/  FFMA R24, R58, R54, R24 ;  /* 0x000000363a187223 */ /* 0x000fe20000000018 */
[-C--:B------:R-:W-:Y:S01]  /*1b110*/  FFMA R25, R65, R53.reuse, R17 ;  /* 0x0000003541197223 */ /* 0x080fe20000000011 */
[----:B------:R-:W-:Y:S01]  /*1b120*/  FFMA R29, R46, R30, R29 ;  /* 0x0000001e2e1d7223 */ /* 0x000fe2000000001d */
[----:B------:R-:W-:Y:S01]  /*1b130*/  FFMA R35, R69, R53, R35 ;  /* 0x0000003545237223 */ /* 0x000fe20000000023 */
[-C--:B------:R-:W-:Y:S01]  /*1b140*/  FFMA R18, R72, R52.reuse, R18 ;  /* 0x0000003448127223 */ /* 0x080fe20000000012 */
[-C--:B------:R-:W-:Y:S01]  /*1b150*/  FFMA R30, R51, R55.reuse, R199 ;  /* 0x00000037331e7223 */ /* 0x080fe200000000c7 */
[----:B------:R-:W-:Y:S01]  /*1b160*/  FFMA R34, R76, R52, R34 ;  /* 0x000000344c227223 */ /* 0x000fe20000000022 */
[-C--:B------:R-:W-:Y:S01]  /*1b170*/  FFMA R33, R62, R54.reuse, R33 ;  /* 0x000000363e217223 */ /* 0x080fe20000000021 */
[----:B------:R-:W-:Y:S01]  /*1b180*/  FFMA R24, R59, R55, R24 ;  /* 0x000000373b187223 */ /* 0x000fe20000000018 */
[----:B------:R-:W-:Y:S01]  /*1b190*/  FFMA R37, R37, R45, R36 ;  /* 0x0000002d25257223 */ /* 0x000fe20000000024 */
[-C--:B------:R-:W-:Y:S01]  /*1b1a0*/  FFMA R25, R66, R54.reuse, R25 ;  /* 0x0000003642197223 */ /* 0x080fe20000000019 */
[----:B------:R-:W-:Y:S01]  /*1b1b0*/  MOV R45, R179 ;  /* 0x000000b3002d7202 */ /* 0x000fe20000000f00 */
[----:B------:R-:W-:Y:S01]  /*1b1c0*/  FFMA R35, R70, R54, R35 ;  /* 0x0000003646237223 */ /* 0x000fe20000000023 */
[----:B------:R-:W-:Y:S01]  /*1b1d0*/  MOV R28, R176 ;  /* 0x000000b0001c7202 */ /* 0x000fe20000000f00 */
[----:B------:R-:W-:Y:S01]  /*1b1e0*/  FFMA R31, R47, R31, R29 ;  /* 0x0000001f2f1f7223 */ /* 0x000fe2000000001d */
[----:B------:R-:W-:Y:S01]  /*1b1f0*/  MOV R40, R178 ;  /* 0x000000b200287202 */ /* 0x000fe20000000f00 */
[-C--:B------:R-:W-:Y:S01]  /*1b200*/  FFMA R26, R73, R53.reuse, R18 ;  /* 0x00000035491a7223 */ /* 0x080fe20000000012 */
[----:B------:R-:W1:Y:S01]  /*1b210*/  LDS.128 R176, [R0.X4+UR5+0x73b0] ;  /* 0x0073b00500b07984 */ /* 0x000e620008004c00 */
[----:B------:R-:W-:Y:S01]  /*1b220*/  FFMA R19, R80, R52, R19 ;  /* 0x0000003450137223 */ /* 0x000fe20000000013 */
[----:B------:R-:W-:Y:S01]  /*1b230*/  FFMA R34, R77, R53, R34 ;  /* 0x000000354d227223 */ /* 0x000fe20000000022 */
[-C--:B------:R-:W-:Y:S01]  /*1b240*/  FFMA R29, R63, R55.reuse, R33 ;  /* 0x000000373f1d7223 */ /* 0x080fe20000000021 */
[----:B------:R-:W-:Y:S01]  /*1b250*/  STL [R1+0xac], R30 ;  /* 0x0000ac1e01007387 */ /* 0x000fe20000100800 */
[----:B------:R-:W-:Y:S01]  /*1b260*/  FFMA R37, R46, R38, R37 ;  /* 0x000000262e257223 */ /* 0x000fe20000000025 */
[-C--:B------:R-:W-:Y:S01]  /*1b270*/  FFMA R21, R84, R52.reuse, R21 ;  /* 0x0000003454157223 */ /* 0x080fe20000000015 */
[----:B------:R-:W-:Y:S01]  /*1b280*/  FFMA R25, R67, R55, R25 ;  /* 0x0000003743197223 */ /* 0x000fe20000000019 */
[----:B------:R2:W-:Y:S01]  /*1b290*/  STL [R1+0xa8], R24 ;  /* 0x0000a81801007387 */ /* 0x0005e20000100800 */
[----:B------:R-:W-:Y:S01]  /*1b2a0*/  MOV R38, R45 ;  /* 0x0000002d00267202 */ /* 0x000fe20000000f00 */
[----:B------:R-:W-:Y:S01]  /*1b2b0*/  FFMA R180, R88, R52, R180 ;  /* 0x0000003458b47223 */ /* 0x000fe200000000b4 */
[----:B------:R-:W-:Y:S01]  /*1b2c0*/  MOV R45, R28 ;  /* 0x0000001c002d7202 */ /* 0x000fe20000000f00 */
[-C--:B------:R-:W-:Y:S01]  /*1b2d0*/  FFMA R26, R74, R54.reuse, R26 ;  /* 0x000000364a1a7223 */ /* 0x080fe2000000001a */
[-C--:B------:R-:W-:Y:S01]  /*1b2e0*/  FFMA R28, R81, R53.reuse, R19 ;  /* 0x00000035511c7223 */ /* 0x080fe20000000013 */
[----:B------:R-:W-:Y:S01]  /*1b2f0*/  FFMA R34, R78, R54, R34 ;  /* 0x000000364e227223 */ /* 0x000fe20000000022 */
[----:B------:R-:W-:Y:S01]  /*1b300*/  FFMA R21, R85, R53, R21 ;  /* 0x0000003555157223 */ /* 0x000fe20000000015 */
[----:B--2---:R-:W-:Y:S01]  /*1b310*/  FFMA R24, R71, R55, R35 ;  /* 0x0000003747187223 */ /* 0x004fe20000000023 */
[----:B------:R-:W-:Y:S01]  /*1b320*/  STL [R1+0xa4], R29 ;  /* 0x0000a41d01007387 */ /* 0x000fe20000100800 */
[-C--:B------:R-:W-:Y:S01]  /*1b330*/  FFMA R181, R92, R52.reuse, R181 ;  /* 0x000000345cb57223 */ /* 0x080fe200000000b5 */
[----:B------:R-:W-:Y:S01]  /*1b340*/  FFMA R180, R89, R53, R180 ;  /* 0x0000003559b47223 */ /* 0x000fe200000000b4 */
[-C--:B------:R-:W-:Y:S01]  /*1b350*/  FFMA R184, R96, R52.reuse, R184 ;  /* 0x0000003460b87223 */ /* 0x080fe200000000b8 */
[----:B------:R-:W-:Y:S01]  /*1b360*/  STL [R1+0xa0], R25 ;  /* 0x0000a01901007387 */ /* 0x000fe20000100800 */
[----:B------:R-:W-:Y:S01]  /*1b370*/  FFMA R26, R75, R55, R26 ;  /* 0x000000374b1a7223 */ /* 0x000fe2000000001a */
[----:B------:R-:W-:Y:S01]  /*1b380*/  FFMA R4, R100, R52, R4 ;  /* 0x0000003464047223 */ /* 0x000fe20000000004 */
[----:B------:R-:W-:Y:S01]  /*1b390*/  FFMA R28, R82, R54, R28 ;  /* 0x00000036521c7223 */ /* 0x000fe2000000001c */
[----:B------:R2:W-:Y:S01]  /*1b3a0*/  STL [R1+0x9c], R24 ;  /* 0x00009c1801007387 */ /* 0x0005e20000100800 */
[----:B------:R-:W-:Y:S01]  /*1b3b0*/  FFMA R11, R104, R52, R11 ;  /* 0x00000034680b7223 */ /* 0x000fe2000000000b */
[-C--:B------:R-:W-:Y:S01]  /*1b3c0*/  FFMA R21, R86, R54.reuse, R21 ;  /* 0x0000003656157223 */ /* 0x080fe20000000015 */
[-C--:B------:R-:W-:Y:S01]  /*1b3d0*/  FFMA R181, R93, R53.reuse, R181 ;  /* 0x000000355db57223 */ /* 0x080fe200000000b5 */
[----:B------:R-:W-:Y:S01]  /*1b3e0*/  FFMA R180, R90, R54, R180 ;  /* 0x000000365ab47223 */ /* 0x000fe200000000b4 */
[-C--:B------:R-:W-:Y:S01]  /*1b3f0*/  FFMA R184, R97, R53.reuse, R184 ;  /* 0x0000003561b87223 */ /* 0x080fe200000000b8 */
[----:B------:R-:W-:Y:S01]  /*1b400*/  FFMA R4, R101, R53, R4 ;  /* 0x0000003565047223 */ /* 0x000fe20000000004 */
[-C--:B------:R-:W-:Y:S01]  /*1b410*/  FFMA R186, R108, R52.reuse, R186 ;  /* 0x000000346cba7223 */ /* 0x080fe200000000ba */
[-C--:B------:R-:W-:Y:S01]  /*1b420*/  FFMA R14, R112, R52.reuse, R14 ;  /* 0x00000034700e7223 */ /* 0x080fe2000000000e */
[----:B------:R-:W-:Y:S01]  /*1b430*/  FFMA R3, R116, R52, R3 ;  /* 0x0000003474037223 */ /* 0x000fe20000000003 */
[-C--:B--2---:R-:W-:Y:S01]  /*1b440*/  FFMA R24, R79, R55.reuse, R34 ;  /* 0x000000374f187223 */ /* 0x084fe20000000022 */
[----:B------:R-:W-:Y:S01]  /*1b450*/  FFMA R25, R83, R55, R28 ;  /* 0x0000003753197223 */ /* 0x000fe2000000001c */
[----:B------:R-:W-:Y:S01]  /*1b460*/  STL [R1+0x98], R26 ;  /* 0x0000981a01007387 */ /* 0x000fe20000100800 */
[----:B------:R-:W-:Y:S01]  /*1b470*/  FFMA R11, R105, R53, R11 ;  /* 0x00000035690b7223 */ /* 0x000fe2000000000b */
[----:B------:R-:W-:Y:S01]  /*1b480*/  FFMA R21, R87, R55, R21 ;  /* 0x0000003757157223 */ /* 0x000fe20000000015 */
[-C--:B------:R-:W-:Y:S01]  /*1b490*/  FFMA R181, R94, R54.reuse, R181 ;  /* 0x000000365eb57223 */ /* 0x080fe200000000b5 */
[----:B------:R2:W-:Y:S01]  /*1b4a0*/  STL [R1+0x94], R24 ;  /* 0x0000941801007387 */ /* 0x0005e20000100800 */
[----:B------:R-:W-:Y:S01]  /*1b4b0*/  FFMA R184, R98, R54, R184 ;  /* 0x0000003662b87223 */ /* 0x000fe200000000b8 */
[----:B------:R-:W-:Y:S01]  /*1b4c0*/  FFMA R13, R120, R52, R13 ;  /* 0x00000034780d7223 */ /* 0x000fe2000000000d */
[-C--:B------:R-:W-:Y:S01]  /*1b4d0*/  FFMA R4, R102, R54.reuse, R4 ;  /* 0x0000003666047223 */ /* 0x080fe20000000004 */
[----:B------:R-:W-:Y:S01]  /*1b4e0*/  FFMA R186, R109, R53, R186 ;  /* 0x000000356dba7223 */ /* 0x000fe200000000ba */
[----:B------:R-:W-:Y:S01]  /*1b4f0*/  FFMA R11, R106, R54, R11 ;  /* 0x000000366a0b7223 */ /* 0x000fe2000000000b */
[----:B------:R3:W-:Y:S01]  /*1b500*/  STL [R1+0x90], R25 ;  /* 0x0000901901007387 */ /* 0x0007e20000100800 */
[----:B--2---:R-:W-:Y:S01]  /*1b510*/  FFMA R24, R91, R55, R180 ;  /* 0x000000375b187223 */ /* 0x004fe200000000b4 */
[----:B------:R-:W-:-:S02]  /*1b520*/  FFMA R14, R113, R53, R14 ;  /* 0x00000035710e7223 */ /* 0x000fc4000000000e */
[----:B------:R2:W-:Y:S01]  /*1b530*/  STL [R1+0x8c], R21 ;  /* 0x00008c1501007387 */ /* 0x0005e20000100800 */
[----:B------:R-:W-:Y:S01]  /*1b540*/  FFMA R3, R117, R53, R3 ;  /* 0x0000003575037223 */ /* 0x000fe20000000003 */
[-C--:B------:R-:W-:Y:S01]  /*1b550*/  FFMA R188, R124, R52.reuse, R188 ;  /* 0x000000347cbc7223 */ /* 0x080fe200000000bc */
[----:B---3--:R-:W-:Y:S01]  /*1b560*/  FFMA R25, R95, R55, R181 ;  /* 0x000000375f197223 */ /* 0x008fe200000000b5 */
[----:B------:R3:W-:Y:S01]  /*1b570*/  STL [R1+0x88], R24 ;  /* 0x0000881801007387 */ /* 0x0007e20000100800 */
[----:B------:R-:W-:Y:S01]  /*1b580*/  FFMA R13, R121, R53, R13 ;  /* 0x00000035790d7223 */ /* 0x000fe2000000000d */
[----:B------:R-:W-:Y:S01]  /*1b590*/  FFMA R190, R128, R52, R190 ;  /* 0x0000003480be7223 */ /* 0x000fe200000000be */
[----:B------:R-:W-:Y:S01]  /*1b5a0*/  FFMA R186, R110, R54, R186 ;  /* 0x000000366eba7223 */ /* 0x000fe200000000ba */
[----:B------:R-:W-:Y:S01]  /*1b5b0*/  FFMA R192, R132, R52, R192 ;  /* 0x0000003484c07223 */ /* 0x000fe200000000c0 */
[-C--:B--2---:R-:W-:Y:S01]  /*1b5c0*/  FFMA R21, R99, R55.reuse, R184 ;  /* 0x0000003763157223 */ /* 0x084fe200000000b8 */
[-C--:B------:R-:W-:Y:S01]  /*1b5d0*/  FFMA R14, R114, R54.reuse, R14 ;  /* 0x00000036720e7223 */ /* 0x080fe2000000000e */
[----:B------:R-:W-:Y:S01]  /*1b5e0*/  FFMA R3, R118, R54, R3 ;  /* 0x0000003676037223 */ /* 0x000fe20000000003 */
[-C--:B------:R-:W-:Y:S01]  /*1b5f0*/  FFMA R194, R136, R52.reuse, R194 ;  /* 0x0000003488c27223 */ /* 0x080fe200000000c2 */
[----:B------:R-:W-:Y:S01]  /*1b600*/  FFMA R196, R140, R52, R196 ;  /* 0x000000348cc47223 */ /* 0x000fe200000000c4 */
[-C--:B---3--:R-:W-:Y:S01]  /*1b610*/  FFMA R24, R103, R55.reuse, R4 ;  /* 0x0000003767187223 */ /* 0x088fe20000000004 */
[----:B------:R-:W-:Y:S01]  /*1b620*/  FFMA R4, R107, R55, R11 ;  /* 0x000000376b047223 */ /* 0x000fe2000000000b */
[----:B------:R-:W-:Y:S01]  /*1b630*/  STL [R1+0x84], R25 ;  /* 0x0000841901007387 */ /* 0x000fe20000100800 */
[-C--:B------:R-:W-:Y:S01]  /*1b640*/  FFMA R188, R125, R53.reuse, R188 ;  /* 0x000000357dbc7223 */ /* 0x080fe200000000bc */
[----:B------:R-:W-:Y:S01]  /*1b650*/  FFMA R13, R122, R54, R13 ;  /* 0x000000367a0d7223 */ /* 0x000fe2000000000d */
[-C--:B------:R-:W-:Y:S01]  /*1b660*/  FFMA R190, R129, R53.reuse, R190 ;  /* 0x0000003581be7223 */ /* 0x080fe200000000be */
[----:B------:R2:W-:Y:S01]  /*1b670*/  STL [R1+0x80], R21 ;  /* 0x0000801501007387 */ /* 0x0005e20000100800 */
[----:B------:R-:W-:Y:S01]  /*1b680*/  FFMA R192, R133, R53, R192 ;  /* 0x0000003585c07223 */ /* 0x000fe200000000c0 */
[----:B------:R-:W-:-:S02]  /*1b690*/  FFMA R11, R115, R55, R14 ;  /* 0x00000037730b7223 */ /* 0x000fc4000000000e */
[----:B------:R-:W-:Y:S01]  /*1b6a0*/  STL [R1+0x7c], R24 ;  /* 0x00007c1801007387 */ /* 0x000fe20000100800 */
[----:B------:R-:W-:Y:S01]  /*1b6b0*/  FFMA R198, R144, R52, R198 ;  /* 0x0000003490c67223 */ /* 0x000fe200000000c6 */
[-C--:B------:R-:W-:Y:S02]  /*1b6c0*/  FFMA R188, R126, R54.reuse, R188 ;  /* 0x000000367ebc7223 */ /* 0x080fe400000000bc */
[----:B------:R3:W-:Y:S01]  /*1b6d0*/  STL [R1+0x78], R4 ;  /* 0x0000780401007387 */ /* 0x0007e20000100800 */
[----:B--2---:R-:W-:Y:S01]  /*1b6e0*/  FFMA R21, R111, R55, R186 ;  /* 0x000000376f157223 */ /* 0x004fe200000000ba */
[-C--:B------:R-:W-:Y:S01]  /*1b6f0*/  FFMA R190, R130, R54.reuse, R190 ;  /* 0x0000003682be7223 */ /* 0x080fe200000000be */
[-C--:B------:R-:W-:Y:S01]  /*1b700*/  FFMA R194, R137, R53.reuse, R194 ;  /* 0x0000003589c27223 */ /* 0x080fe200000000c2 */
[----:B------:R-:W-:Y:S01]  /*1b710*/  FFMA R192, R134, R54, R192 ;  /* 0x0000003686c07223 */ /* 0x000fe200000000c0 */
[----:B------:R-:W-:Y:S01]  /*1b720*/  FFMA R196, R141, R53, R196 ;  /* 0x000000358dc47223 */ /* 0x000fe200000000c4 */
[----:B------:R-:W-:Y:S01]  /*1b730*/  STL [R1+0x74], R21 ;  /* 0x0000741501007387 */ /* 0x000fe20000100800 */
[-C--:B---3--:R-:W-:Y:S01]  /*1b740*/  FFMA R4, R119, R55.reuse, R3 ;  /* 0x0000003777047223 */ /* 0x088fe20000000003 */
[----:B------:R-:W-:-:S02]  /*1b750*/  FFMA R3, R123, R55, R13 ;  /* 0x000000377b037223 */ /* 0x000fc4000000000d */
[----:B------:R2:W-:Y:S01]  /*1b760*/  STL [R1+0x70], R11 ;  /* 0x0000700b01007387 */ /* 0x0005e20000100800 */
[-C--:B------:R-:W-:Y:S01]  /*1b770*/  FFMA R217, R148, R52.reuse, R217 ;  /* 0x0000003494d97223 */ /* 0x080fe200000000d9 */
[----:B------:R-:W-:Y:S01]  /*1b780*/  FFMA R198, R145, R53, R198 ;  /* 0x0000003591c67223 */ /* 0x000fe200000000c6 */
[-C--:B------:R-:W-:Y:S01]  /*1b790*/  FFMA R220, R152, R52.reuse, R220 ;  /* 0x0000003498dc7223 */ /* 0x080fe200000000dc */
[----:B------:R3:W-:Y:S01]  /*1b7a0*/  STL [R1+0x6c], R4 ;  /* 0x00006c0401007387 */ /* 0x0007e20000100800 */
[----:B------:R-:W-:Y:S01]  /*1b7b0*/  FFMA R224, R156, R52, R224 ;  /* 0x000000349ce07223 */ /* 0x000fe200000000e0 */
[-C--:B------:R-:W-:Y:S02]  /*1b7c0*/  FFMA R194, R138, R54.reuse, R194 ;  /* 0x000000368ac27223 */ /* 0x080fe400000000c2 */
[----:B------:R4:W-:Y:S01]  /*1b7d0*/  STL [R1+0x34], R3 ;  /* 0x0000340301007387 */ /* 0x0009e20000100800 */
[-C--:B--2---:R-:W-:Y:S01]  /*1b7e0*/  FFMA R11, R127, R55.reuse, R188 ;  /* 0x000000377f0b7223 */ /* 0x084fe200000000bc */
[----:B------:R-:W-:Y:S01]  /*1b7f0*/  FFMA R196, R142, R54, R196 ;  /* 0x000000368ec47223 */ /* 0x000fe200000000c4 */
[-C--:B------:R-:W-:Y:S01]  /*1b800*/  FFMA R246, R168, R52.reuse, R246 ;  /* 0x00000034a8f67223 */ /* 0x080fe200000000f6 */
[----:B-1----:R-:W-:Y:S01]  /*1b810*/  FFMA R27, R176, R52, R27 ;  /* 0x00000034b01b7223 */ /* 0x002fe2000000001b */
[----:B---3--:R-:W-:Y:S01]  /*1b820*/  FFMA R4, R131, R55, R190 ;  /* 0x0000003783047223 */ /* 0x008fe200000000be */
[----:B------:R-:W-:Y:S01]  /*1b830*/  FFMA R217, R149, R53, R217 ;  /* 0x0000003595d97223 */ /* 0x000fe200000000d9 */
[-C--:B------:R-:W-:Y:S01]  /*1b840*/  FFMA R198, R146, R54.reuse, R198 ;  /* 0x0000003692c67223 */ /* 0x080fe200000000c6 */
[----:B------:R-:W1:Y:S01]  /*1b850*/  LDS.128 R16, [R32+0x1b0] ;  /* 0x0001b00020107984 */ /* 0x000e620000000c00 */
[----:B----4-:R-:W-:Y:S01]  /*1b860*/  FFMA R3, R135, R55, R192 ;  /* 0x0000003787037223 */ /* 0x010fe200000000c0 */
[-C--:B------:R-:W-:Y:S01]  /*1b870*/  FFMA R220, R153, R53.reuse, R220 ;  /* 0x0000003599dc7223 */ /* 0x080fe200000000dc */
[----:B------:R-:W-:Y:S01]  /*1b880*/  FFMA R224, R157, R53, R224 ;  /* 0x000000359de07223 */ /* 0x000fe200000000e0 */
[----:B------:R2:W-:Y:S01]  /*1b890*/  STL [R1+0x30], R11 ;  /* 0x0000300b01007387 */ /* 0x0005e20000100800 */
[----:B------:R-:W-:-:S03]  /*1b8a0*/  FFMA R217, R150, R54, R217 ;  /* 0x0000003696d97223 */ /* 0x000fc600000000d9 */
[----:B------:R3:W-:Y:S01]  /*1b8b0*/  STL [R1+0x2c], R4 ;  /* 0x00002c0401007387 */ /* 0x0007e20000100800 */
[----:B------:R-:W-:-:S03]  /*1b8c0*/  FFMA R220, R154, R54, R220 ;  /* 0x000000369adc7223 */ /* 0x000fc600000000dc */
[----:B------:R4:W-:Y:S01]  /*1b8d0*/  STL [R1+0x28], R3 ;  /* 0x0000280301007387 */ /* 0x0009e20000100800 */
[-C--:B--2---:R-:W-:Y:S01]  /*1b8e0*/  FFMA R11, R139, R55.reuse, R194 ;  /* 0x000000378b0b7223 */ /* 0x084fe200000000c2 */
[----:B------:R-:W-:Y:S01]  /*1b8f0*/  FFMA R224, R158, R54, R224 ;  /* 0x000000369ee07223 */ /* 0x000fe200000000e0 */
[----:B---3--:R-:W-:-:S03]  /*1b900*/  FFMA R4, R143, R55, R196 ;  /* 0x000000378f047223 */ /* 0x008fc600000000c4 */
[----:B------:R2:W-:Y:S01]  /*1b910*/  STL [R1+0x24], R11 ;  /* 0x0000240b01007387 */ /* 0x0005e20000100800 */
[----:B----4-:R-:W-:Y:S01]  /*1b920*/  FFMA R3, R147, R55, R198 ;  /* 0x0000003793037223 */ /* 0x010fe200000000c6 */
[-C--:B------:R-:W-:Y:S01]  /*1b930*/  FFMA R246, R169, R53.reuse, R246 ;  /* 0x00000035a9f67223 */ /* 0x080fe200000000f6 */
[----:B------:R-:W-:Y:S01]  /*1b940*/  FFMA R27, R177, R53, R27 ;  /* 0x00000035b11b7223 */ /* 0x000fe2000000001b */
[----:B------:R3:W-:Y:S01]  /*1b950*/  STL [R1+0x20], R4 ;  /* 0x0000200401007387 */ /* 0x0007e20000100800 */
[----:B--2---:R-:W-:-:S03]  /*1b960*/  FFMA R11, R151, R55, R217 ;  /* 0x00000037970b7223 */ /* 0x004fc600000000d9 */
[----:B------:R2:W-:Y:S01]  /*1b970*/  STL [R1+0x1c], R3 ;  /* 0x00001c0301007387 */ /* 0x0005e20000100800 */
[-C--:B------:R-:W-:Y:S01]  /*1b980*/  FFMA R246, R170, R54.reuse, R246 ;  /* 0x00000036aaf67223 */ /* 0x080fe200000000f6 */
[----:B------:R-:W-:Y:S01]  /*1b990*/  FFMA R27, R178, R54, R27 ;  /* 0x00000036b21b7223 */ /* 0x000fe2000000001b */
[-C--:B---3--:R-:W-:Y:S01]  /*1b9a0*/  FFMA R4, R155, R55.reuse, R220 ;  /* 0x000000379b047223 */ /* 0x088fe200000000dc */
[----:B------:R-:W-:Y:S01]  /*1b9b0*/  STL [R1+0x18], R11 ;  /* 0x0000180b01007387 */ /* 0x000fe20000100800 */
[----:B--2---:R-:W-:-:S03]  /*1b9c0*/  FFMA R3, R159, R55, R224 ;  /* 0x000000379f037223 */ /* 0x004fc600000000e0 */
[----:B------:R-:W-:Y:S04]  /*1b9d0*/  STL [R1+0x14], R4 ;  /* 0x0000140401007387 */ /* 0x000fe80000100800 */
[----:B------:R2:W-:Y:S02]  /*1b9e0*/  STL [R1+0x10], R3 ;  /* 0x0000100301007387 */ /* 0x0005e40000100800 */
[-C--:B--2---:R-:W-:Y:S01]  /*1b9f0*/  FFMA R3, R171, R55.reuse, R246 ;  /* 0x00000037ab037223 */ /* 0x084fe200000000f6 */
[----:B------:R-:W-:Y:S02]  /*1ba00*/  FFMA R246, R179, R55, R27 ;  /* 0x00000037b3f67223 */ /* 0x000fe4000000001b */
[----:B------:R-:W2:Y:S01]  /*1ba10*/  LDS.128 R24, [R32+0x2b0] ;  /* 0x0002b00020187984 */ /* 0x000ea20000000c00 */
[----:B------:R-:W-:-:S02]  /*1ba20*/  MOV R44, R174 ;  /* 0x000000ae002c7202 */ /* 0x000fc40000000f00 */
[----:B------:R-:W-:Y:S02]  /*1ba30*/  MOV R36, R175 ;  /* 0x000000af00247202 */ /* 0x000fe40000000f00 */
[----:B------:R-:W3:Y:S01]  /*1ba40*/  LDS.128 R172, [R0.X4+UR5+0x72b0] ;  /* 0x0072b00500ac7984 */ /* 0x000ee20008004c00 */
[----:B------:R-:W-:-:S04]  /*1ba50*/  FFMA R226, R160, R52, R226 ;  /* 0x00000034a0e27223 */ /* 0x000fc800000000e2 */
[----:B------:R-:W-:-:S04]  /*1ba60*/  FFMA R226, R161, R53, R226 ;  /* 0x00000035a1e27223 */ /* 0x000fc800000000e2 */
[----:B------:R-:W-:-:S04]  /*1ba70*/  FFMA R226, R162, R54, R226 ;  /* 0x00000036a2e27223 */ /* 0x000fc800000000e2 */
[----:B------:R-:W-:Y:S01]  /*1ba80*/  FFMA R11, R163, R55, R226 ;  /* 0x00000037a30b7223 */ /* 0x000fe200000000e2 */
[----:B-1----:R-:W-:Y:S01]  /*1ba90*/  FFMA R6, R116, R16, R6 ;  /* 0x0000001074067223 */ /* 0x002fe20000000006 */
[----:B------:R-:W-:-:S03]  /*1baa0*/  FFMA R228, R164, R52, R228 ;  /* 0x00000034a4e47223 */ /* 0x000fc600000000e4 */
[----:B------:R1:W-:Y:S01]  /*1bab0*/  STL [R1+0xc], R11 ;  /* 0x00000c0b01007387 */ /* 0x0003e20000100800 */
[----:B------:R-:W-:Y:S01]  /*1bac0*/  FFMA R43, R47, R43, R41 ;  /* 0x0000002b2f2b7223 */ /* 0x000fe20000000029 */
[-C--:B------:R-:W-:Y:S01]  /*1bad0*/  FFMA R33, R140, R16.reuse, R195 ;  /* 0x000000108c217223 */ /* 0x080fe200000000c3 */
[----:B------:R-:W-:Y:S01]  /*1bae0*/  FFMA R195, R117, R17, R6 ;  /* 0x0000001175c37223 */ /* 0x000fe20000000006 */
[----:B------:R-:W-:Y:S01]  /*1baf0*/  FFMA R39, R47, R39, R37 ;  /* 0x000000272f277223 */ /* 0x000fe20000000025 */
[----:B------:R-:W-:Y:S01]  /*1bb00*/  FFMA R228, R165, R53, R228 ;  /* 0x00000035a5e47223 */ /* 0x000fe200000000e4 */
[----:B-1----:R-:W-:-:S04]  /*1bb10*/  FFMA R11, R168, R16, R227 ;  /* 0x00000010a80b7223 */ /* 0x002fc800000000e3 */
[----:B------:R-:W-:Y:S01]  /*1bb20*/  FFMA R6, R169, R17, R11 ;  /* 0x00000011a9067223 */ /* 0x000fe2000000000b */
[-C--:B--2---:R-:W-:Y:S01]  /*1bb30*/  FFMA R41, R48, R24.reuse, R38 ;  /* 0x0000001830297223 */ /* 0x084fe20000000026 */
[-C--:B------:R-:W-:Y:S01]  /*1bb40*/  FFMA R40, R56, R24.reuse, R40 ;  /* 0x0000001838287223 */ /* 0x080fe20000000028 */
[-C--:B------:R-:W-:Y:S01]  /*1bb50*/  FFMA R11, R60, R24.reuse, R42 ;  /* 0x000000183c0b7223 */ /* 0x080fe2000000002a */
[-C--:B------:R-:W-:Y:S01]  /*1bb60*/  FFMA R38, R64, R24.reuse, R252 ;  /* 0x0000001840267223 */ /* 0x080fe200000000fc */
        /* <DEDUP_REMOVED lines=17> */
[----:B------:R-:W-:Y:S01]  /*1bc80*/  STL [R1+0x8], R4 ;  /* 0x0000080401007387 */ /* 0x000fe20000100800 */
[-C--:B------:R-:W-:Y:S01]  /*1bc90*/  FFMA R38, R67, R27.reuse, R38 ;  /* 0x0000001b43267223 */ /* 0x080fe20000000026 */
[----:B---3--:R-:W-:Y:S01]  /*1bca0*/  FFMA R250, R172, R52, R250 ;  /* 0x00000034acfa7223 */ /* 0x008fe200000000fa */
[-C--:B------:R-:W-:Y:S01]  /*1bcb0*/  FFMA R7, R120, R16.reuse, R7 ;  /* 0x0000001078077223 */ /* 0x080fe20000000007 */
[----:B------:R1:W-:Y:S01]  /*1bcc0*/  STL [R1+0x4], R3 ;  /* 0x0000040301007387 */ /* 0x0003e20000100800 */
[-C--:B------:R-:W-:Y:S01]  /*1bcd0*/  FFMA R245, R172, R16.reuse, R245 ;  /* 0x00000010acf57223 */ /* 0x080fe200000000f5 */
[----:B------:R-:W-:Y:S01]  /*1bce0*/  FFMA R37, R71, R27, R37 ;  /* 0x0000001b47257223 */ /* 0x000fe20000000025 */
[-C--:B------:R-:W-:Y:S01]  /*1bcf0*/  FFMA R189, R128, R16.reuse, R189 ;  /* 0x0000001080bd7223 */ /* 0x080fe200000000bd */
[----:B------:R-:W-:Y:S01]  /*1bd00*/  STL [R1+0x44], R41 ;  /* 0x0000442901007387 */ /* 0x000fe20000100800 */
[-C--:B------:R-:W-:Y:S01]  /*1bd10*/  FFMA R187, R124, R16.reuse, R187 ;  /* 0x000000107cbb7223 */ /* 0x080fe200000000bb */
[-C--:B------:R-:W-:Y:S01]  /*1bd20*/  FFMA R213, R48, R16.reuse, R213 ;  /* 0x0000001030d57223 */ /* 0x080fe200000000d5 */
[-C--:B------:R-:W-:Y:S01]  /*1bd30*/  FFMA R185, R96, R16.reuse, R185 ;  /* 0x0000001060b97223 */ /* 0x080fe200000000b9 */
[----:B------:R-:W-:Y:S01]  /*1bd40*/  STL [R1+0x40], R40 ;  /* 0x0000402801007387 */ /* 0x000fe20000100800 */
[----:B------:R-:W-:Y:S01]  /*1bd50*/  FFMA R250, R173, R53, R250 ;  /* 0x00000035adfa7223 */ /* 0x000fe200000000fa */
[-C--:B------:R-:W-:Y:S01]  /*1bd60*/  FFMA R182, R92, R16.reuse, R182 ;  /* 0x000000105cb67223 */ /* 0x080fe200000000b6 */
[-C--:B------:R-:W-:Y:S01]  /*1bd70*/  FFMA R194, R121, R17.reuse, R7 ;  /* 0x0000001179c27223 */ /* 0x080fe20000000007 */
[----:B------:R-:W-:Y:S01]  /*1bd80*/  STL [R1+0x3c], R39 ;  /* 0x00003c2701007387 */ /* 0x000fe20000100800 */
[----:B------:R-:W-:Y:S01]  /*1bd90*/  FFMA R183, R88, R16, R183 ;  /* 0x0000001058b77223 */ /* 0x000fe200000000b7 */
[----:B------:R-:W-:-:S02]  /*1bda0*/  FFMA R7, R173, R17, R245 ;  /* 0x00000011ad077223 */ /* 0x000fc400000000f5 */
[----:B------:R-:W-:Y:S01]  /*1bdb0*/  STL [R1+0x38], R38 ;  /* 0x0000382601007387 */ /* 0x000fe20000100800 */
[----:B------:R-:W-:Y:S01]  /*1bdc0*/  FFMA R34, R136, R16, R193 ;  /* 0x0000001088227223 */ /* 0x000fe200000000c1 */
[-C--:B------:R-:W-:Y:S02]  /*1bdd0*/  FFMA R192, R129, R17.reuse, R189 ;  /* 0x0000001181c07223 */ /* 0x080fe400000000bd */
[----:B------:R2:W-:Y:S01]  /*1bde0*/  STL [R1], R37 ;  /* 0x0000002501007387 */ /* 0x0005e20000100800 */
[-C--:B------:R-:W-:Y:S01]  /*1bdf0*/  FFMA R228, R49, R17.reuse, R213 ;  /* 0x0000001131e47223 */ /* 0x080fe200000000d5 */
[-C--:B------:R-:W-:Y:S02]  /*1be00*/  FFMA R193, R125, R17.reuse, R187 ;  /* 0x000000117dc17223 */ /* 0x080fe400000000bb */
[----:B------:R-:W3:Y:S01]  /*1be10*/  LDL.LU R245, [R1+0xec] ;  /* 0x0000ec0001f57983 */ /* 0x000ee20000300800 */
[----:B------:R-:W-:Y:S01]  /*1be20*/  FFMA R250, R174, R54, R250 ;  /* 0x00000036aefa7223 */ /* 0x000fe200000000fa */
[-C--:B------:R-:W-:Y:S01]  /*1be30*/  FFMA R217, R84, R16.reuse, R10 ;  /* 0x0000001054d97223 */ /* 0x080fe2000000000a */
[-C--:B------:R-:W-:Y:S01]  /*1be40*/  FFMA R14, R148, R16.reuse, R215 ;  /* 0x00000010940e7223 */ /* 0x080fe200000000d7 */
[----:B------:R-:W4:Y:S01]  /*1be50*/  LDL.LU R189, [R1+0xf0] ;  /* 0x0000f00001bd7983 */ /* 0x000f220000300800 */
[-C--:B------:R-:W-:Y:S01]  /*1be60*/  FFMA R213, R97, R17.reuse, R185 ;  /* 0x0000001161d57223 */ /* 0x080fe200000000b9 */
[-C--:B------:R-:W-:Y:S01]  /*1be70*/  FFMA R10, R152, R16.reuse, R216 ;  /* 0x00000010980a7223 */ /* 0x080fe200000000d8 */
[-C--:B------:R-:W-:Y:S01]  /*1be80*/  FFMA R215, R93, R17.reuse, R182 ;  /* 0x000000115dd77223 */ /* 0x080fe200000000b6 */
[----:B------:R-:W3:Y:S01]  /*1be90*/  LDL.LU R187, [R1+0x108] ;  /* 0x0001080001bb7983 */ /* 0x000ee20000300800 */
[----:B------:R-:W-:Y:S01]  /*1bea0*/  FFMA R216, R89, R17, R183 ;  /* 0x0000001159d87223 */ /* 0x000fe200000000b7 */
[----:B------:R-:W-:-:S02]  /*1beb0*/  FFMA R35, R132, R16, R191 ;  /* 0x0000001084237223 */ /* 0x000fc400000000bf */
[----:B------:R-:W3:Y:S01]  /*1bec0*/  LDL.LU R185, [R1+0x104] ;  /* 0x0001040001b97983 */ /* 0x000ee20000300800 */
[----:B------:R-:W-:-:S03]  /*1bed0*/  FFMA R250, R175, R55, R250 ;  /* 0x00000037affa7223 */ /* 0x000fc600000000fa */
[----:B------:R-:W3:Y:S04]  /*1bee0*/  LDL.LU R182, [R1+0x100] ;  /* 0x0001000001b67983 */ /* 0x000ee80000300800 */
[----:B------:R-:W3:Y:S04]  /*1bef0*/  LDL.LU R183, [R1+0xfc] ;  /* 0x0000fc0001b77983 */ /* 0x000ee80000300800 */
[----:B------:R-:W3:Y:S04]  /*1bf00*/  LDL.LU R191, [R1+0xf8] ;  /* 0x0000f80001bf7983 */ /* 0x000ee80000300800 */
[----:B------:R-:W3:Y:S01]  /*1bf10*/  LDL.LU R55, [R1+0xf4] ;  /* 0x0000f40001377983 */ /* 0x000ee20000300800 */
[----:B------:R-:W-:-:S03]  /*1bf20*/  MOV R47, R44 ;  /* 0x0000002c002f7202 */ /* 0x000fc60000000f00 */
[----:B------:R-:W3:Y:S01]  /*1bf30*/  LDL.LU R190, [R1+0xdc] ;  /* 0x0000dc0001be7983 */ /* 0x000ee20000300800 */
[----:B------:R-:W-:-:S03]  /*1bf40*/  MOV R46, R36 ;  /* 0x00000024002e7202 */ /* 0x000fc60000000f00 */
[----:B------:R-:W3:Y:S04]  /*1bf50*/  LDL.LU R188, [R1+0xd8] ;  /* 0x0000d80001bc7983 */ /* 0x000ee80000300800 */
[----:B------:R-:W3:Y:S04]  /*1bf60*/  LDL.LU R186, [R1+0xd4] ;  /* 0x0000d40001ba7983 */ /* 0x000ee80000300800 */
[----:B------:R-:W4:Y:S04]  /*1bf70*/  LDL.LU R184, [R1+0xd0] ;  /* 0x0000d00001b87983 */ /* 0x000f280000300800 */
[----:B------:R-:W4:Y:S01]  /*1bf80*/  LDL.LU R181, [R1+0xcc] ;  /* 0x0000cc0001b57983 */ /* 0x000f220000300800 */
[----:B------:R-:W-:-:S03]  /*1bf90*/  MOV R252, R47 ;  /* 0x0000002f00fc7202 */ /* 0x000fc60000000f00 */
[----:B------:R-:W4:Y:S01]  /*1bfa0*/  LDL.LU R180, [R1+0xc8] ;  /* 0x0000c80001b47983 */ /* 0x000f220000300800 */
[----:B------:R-:W-:-:S03]  /*1bfb0*/  FFMA R199, R104, R24, R239 ;  /* 0x0000001868c77223 */ /* 0x000fc600000000ef */
[----:B------:R-:W4:Y:S01]  /*1bfc0*/  LDL.LU R54, [R1+0xc4] ;  /* 0x0000c40001367983 */ /* 0x000f220000300800 */
[----:B------:R-:W-:-:S03]  /*1bfd0*/  MOV R251, R46 ;  /* 0x0000002e00fb7202 */ /* 0x000fc60000000f00 */
[----:B------:R-:W4:Y:S01]  /*1bfe0*/  LDL.LU R53, [R1+0xc0] ;  /* 0x0000c00001357983 */ /* 0x000f220000300800 */
[----:B------:R-:W-:-:S03]  /*1bff0*/  MOV R239, R45 ;  /* 0x0000002d00ef7202 */ /* 0x000fc60000000f00 */
[----:B------:R-:W4:Y:S04]  /*1c000*/  LDL.LU R52, [R1+0xbc] ;  /* 0x0000bc0001347983 */ /* 0x000f280000300800 */
[----:B------:R-:W4:Y:S04]  /*1c010*/  LDL.LU R47, [R1+0xb8] ;  /* 0x0000b800012f7983 */ /* 0x000f280000300800 */
[----:B------:R-:W4:Y:S04]  /*1c020*/  LDL.LU R46, [R1+0xb4] ;  /* 0x0000b400012e7983 */ /* 0x000f280000300800 */
[----:B------:R-:W4:Y:S01]  /*1c030*/  LDL.LU R45, [R1+0xb0] ;  /* 0x0000b000012d7983 */ /* 0x000f220000300800 */
[-C--:B------:R-:W-:Y:S01]  /*1c040*/  FFMA R212, R56, R16.reuse, R212 ;  /* 0x0000001038d47223 */ /* 0x080fe200000000d4 */
        /* <DEDUP_REMOVED lines=11> */
[-C--:B-1----:R-:W-:Y:S01]  /*1c100*/  FFMA R3, R156, R16.reuse, R219 ;  /* 0x000000109c037223 */ /* 0x082fe200000000db */
[-C--:B------:R-:W-:Y:S01]  /*1c110*/  FFMA R4, R160, R16.reuse, R221 ;  /* 0x00000010a0047223 */ /* 0x080fe200000000dd */
[-C--:B------:R-:W-:Y:S01]  /*1c120*/  FFMA R13, R164, R16.reuse, R225 ;  /* 0x00000010a40d7223 */ /* 0x080fe200000000e1 */
[----:B------:R-:W-:Y:S01]  /*1c130*/  FFMA R31, R176, R16, R31 ;  /* 0x00000010b01f7223 */ /* 0x000fe2000000001f */
        /* <DEDUP_REMOVED lines=88> */
[----:B------:R-:W-:-:S02]  /*1c6c0*/  FFMA R20, R140, R24, R230 ;  /* 0x000000188c147223 */ /* 0x000fc400000000e6 */
[-C--:B------:R-:W-:Y:S01]  /*1c6d0*/  FFMA R11, R133, R25.reuse, R13 ;  /* 0x00000019850b7223 */ /* 0x080fe2000000000d */
[-C--:B------:R-:W-:Y:S01]  /*1c6e0*/  FFMA R13, R137, R25.reuse, R18 ;  /* 0x00000019890d7223 */ /* 0x080fe20000000012 */
[-C--:B------:R-:W-:Y:S02]  /*1c6f0*/  FFMA R18, R141, R25.reuse, R20 ;  /* 0x000000198d127223 */ /* 0x080fe40000000014 */
[----:B------:R-:W1:Y:S01]  /*1c700*/  LDS.128 R20, [R32+0x3b0] ;  /* 0x0003b00020147984 */ /* 0x000e620000000c00 */
        /* <DEDUP_REMOVED lines=51> */
[-C--:B--2---:R-:W-:Y:S01]  /*1ca40*/  FFMA R37, R151, R27.reuse, R36 ;  /* 0x0000001b97257223 */ /* 0x084fe20000000024 */
        /* <DEDUP_REMOVED lines=26> */
[----:B------:R-:W-:Y:S01]  /*1cbf0*/  STL [R1+0x4c], R37 ;  /* 0x00004c2501007387 */ /* 0x000fe20000100800 */
[-C--:B------:R-:W-:Y:S01]  /*1cc00*/  FFMA R28, R171, R27.reuse, R25 ;  /* 0x0000001bab1c7223 */ /* 0x080fe20000000019 */
[-C--:B------:R-:W-:Y:S01]  /*1cc10*/  FFMA R25, R175, R27.reuse, R24 ;  /* 0x0000001baf197223 */ /* 0x080fe20000000018 */
[----:B------:R-:W-:Y:S01]  /*1cc20*/  FFMA R24, R179, R27, R26 ;  /* 0x0000001bb3187223 */ /* 0x000fe2000000001a */
[----:B------:R-:W-:Y:S04]  /*1cc30*/  STL [R1+0x50], R36 ;  /* 0x0000502401007387 */ /* 0x000fe80000100800 */
[----:B------:R-:W-:Y:S04]  /*1cc40*/  STL [R1+0x54], R31 ;  /* 0x0000541f01007387 */ /* 0x000fe80000100800 */
[----:B------:R-:W-:Y:S04]  /*1cc50*/  STL [R1+0x58], R30 ;  /* 0x0000581e01007387 */ /* 0x000fe80000100800 */
[----:B------:R-:W-:Y:S04]  /*1cc60*/  STL [R1+0x5c], R29 ;  /* 0x00005c1d01007387 */ /* 0x000fe80000100800 */
[----:B------:R-:W-:Y:S04]  /*1cc70*/  STL [R1+0x60], R28 ;  /* 0x0000601c01007387 */ /* 0x000fe80000100800 */
[----:B------:R-:W-:Y:S04]  /*1cc80*/  STL [R1+0x68], R25 ;  /* 0x0000681901007387 */ /* 0x000fe80000100800 */
[----:B------:R-:W-:Y:S04]  /*1cc90*/  STL [R1+0x64], R24 ;  /* 0x0000641801007387 */ /* 0x000fe80000100800 */
[----:B------:R-:W2:Y:S04]  /*1cca0*/  LDL.LU R234, [R1+0xa8] ;  /* 0x0000a80001ea7983 */ /* 0x000ea80000300800 */
[----:B------:R-:W2:Y:S04]  /*1ccb0*/  LDL.LU R210, [R1+0x94] ;  /* 0x0000940001d27983 */ /* 0x000ea80000300800 */
[----:B------:R-:W2:Y:S04]  /*1ccc0*/  LDL.LU R223, [R1+0x88] ;  /* 0x0000880001df7983 */ /* 0x000ea80000300800 */
[----:B------:R-:W2:Y:S04]  /*1ccd0*/  LDL.LU R240, [R1+0x78] ;  /* 0x0000780001f07983 */ /* 0x000ea80000300800 */
[----:B------:R-:W2:Y:S04]  /*1cce0*/  LDL.LU R241, [R1+0x74] ;  /* 0x0000740001f17983 */ /* 0x000ea80000300800 */
[----:B------:R-:W2:Y:S04]  /*1ccf0*/  LDL.LU R242, [R1+0x70] ;  /* 0x0000700001f27983 */ /* 0x000ea80000300800 */
[----:B------:R-:W2:Y:S01]  /*1cd00*/  LDL.LU R206, [R1+0x6c] ;  /* 0x00006c0001ce7983 */ /* 0x000ea20000300800 */
[----:B-1----:R-:W-:-:S03]  /*1cd10*/  FFMA R48, R48, R20, R239 ;  /* 0x0000001430307223 */ /* 0x002fc600000000ef */
[----:B------:R-:W2:Y:S01]  /*1cd20*/  LDL.LU R235, [R1+0x34] ;  /* 0x0000340001eb7983 */ /* 0x000ea20000300800 */
[----:B------:R-:W-:-:S03]  /*1cd30*/  FFMA R200, R148, R20, R200 ;  /* 0x0000001494c87223 */ /* 0x000fc600000000c8 */
[----:B------:R-:W2:Y:S01]  /*1cd40*/  LDL.LU R236, [R1+0x30] ;  /* 0x0000300001ec7983 */ /* 0x000ea20000300800 */
[-C--:B------:R-:W-:Y:S01]  /*1cd50*/  FFMA R201, R152, R20.reuse, R201 ;  /* 0x0000001498c97223 */ /* 0x080fe200000000c9 */
[-C--:B------:R-:W-:Y:S02]  /*1cd60*/  FFMA R207, R168, R20.reuse, R207 ;  /* 0x00000014a8cf7223 */ /* 0x080fe400000000cf */
[----:B------:R-:W2:Y:S01]  /*1cd70*/  LDL.LU R237, [R1+0x2c] ;  /* 0x00002c0001ed7983 */ /* 0x000ea20000300800 */
[----:B------:R-:W-:-:S03]  /*1cd80*/  FFMA R202, R156, R20, R202 ;  /* 0x000000149cca7223 */ /* 0x000fc600000000ca */
[----:B------:R-:W2:Y:S01]  /*1cd90*/  LDL.LU R238, [R1+0x28] ;  /* 0x0000280001ee7983 */ /* 0x000ea20000300800 */
[-C--:B------:R-:W-:Y:S01]  /*1cda0*/  FFMA R56, R56, R20.reuse, R251 ;  /* 0x0000001438387223 */ /* 0x080fe200000000fb */
[-C--:B------:R-:W-:Y:S02]  /*1cdb0*/  FFMA R60, R60, R20.reuse, R252 ;  /* 0x000000143c3c7223 */ /* 0x080fe400000000fc */
[----:B------:R-:W2:Y:S01]  /*1cdc0*/  LDL.LU R239, [R1+0x24] ;  /* 0x0000240001ef7983 */ /* 0x000ea20000300800 */
[-C--:B---3--:R-:W-:Y:S01]  /*1cdd0*/  FFMA R64, R64, R20.reuse, R245 ;  /* 0x0000001440407223 */ /* 0x088fe200000000f5 */
[-C--:B----4-:R-:W-:Y:S01]  /*1cde0*/  FFMA R68, R68, R20.reuse, R189 ;  /* 0x0000001444447223 */ /* 0x090fe200000000bd */
[-C--:B------:R-:W-:Y:S01]  /*1cdf0*/  FFMA R72, R72, R20.reuse, R187 ;  /* 0x0000001448487223 */ /* 0x080fe200000000bb */
[----:B------:R-:W3:Y:S01]  /*1ce00*/  LDL.LU R243, [R1+0x20] ;  /* 0x0000200001f37983 */ /* 0x000ee20000300800 */
        /* <DEDUP_REMOVED lines=14> */
[----:B------:R-:W4:Y:S01]  /*1cef0*/  LDL.LU R244, [R1+0x1c] ;  /* 0x00001c0001f47983 */ /* 0x000f220000300800 */
[-C--:B------:R-:W-:Y:S01]  /*1cf00*/  FFMA R203, R160, R20.reuse, R203 ;  /* 0x00000014a0cb7223 */ /* 0x080fe200000000cb */
[-C--:B------:R-:W-:Y:S01]  /*1cf10*/  FFMA R204, R164, R20.reuse, R204 ;  /* 0x00000014a4cc7223 */ /* 0x080fe200000000cc */
[-C--:B------:R-:W-:Y:S01]  /*1cf20*/  FFMA R128, R128, R20.reuse, R52 ;  /* 0x0000001480807223 */ /* 0x080fe20000000034 */
[-C--:B------:R-:W-:Y:S01]  /*1cf30*/  FFMA R211, R172, R20.reuse, R211 ;  /* 0x00000014acd37223 */ /* 0x080fe200000000d3 */
[-C--:B------:R-:W-:Y:S01]  /*1cf40*/  FFMA R43, R176, R20.reuse, R43 ;  /* 0x00000014b02b7223 */ /* 0x080fe2000000002b */
[----:B------:R-:W3:Y:S01]  /*1cf50*/  LDL.LU R247, [R1+0x18] ;  /* 0x0000180001f77983 */ /* 0x000ee20000300800 */
[-C--:B------:R-:W-:Y:S01]  /*1cf60*/  FFMA R132, R132, R20.reuse, R47 ;  /* 0x0000001484847223 */ /* 0x080fe2000000002f */
[-C--:B------:R-:W-:Y:S01]  /*1cf70*/  FFMA R176, R149, R21.reuse, R200 ;  /* 0x0000001595b07223 */ /* 0x080fe200000000c8 */
[-C--:B------:R-:W-:Y:S01]  /*1cf80*/  FFMA R201, R153, R21.reuse, R201 ;  /* 0x0000001599c97223 */ /* 0x080fe200000000c9 */
[----:B------:R-:W3:Y:S01]  /*1cf90*/  LDL.LU R248, [R1+0x14] ;  /* 0x0000140001f87983 */ /* 0x000ee20000300800 */
[-C--:B------:R-:W-:Y:S01]  /*1cfa0*/  FFMA R136, R136, R20.reuse, R46 ;  /* 0x0000001488887223 */ /* 0x080fe2000000002e */
[-C--:B------:R-:W-:Y:S01]  /*1cfb0*/  FFMA R207, R169, R21.reuse, R207 ;  /* 0x00000015a9cf7223 */ /* 0x080fe200000000cf */
[----:B------:R-:W-:Y:S01]  /*1cfc0*/  FFMA R140, R140, R20, R45 ;  /* 0x000000148c8c7223 */ /* 0x000fe2000000002d */
[----:B------:R-:W3:Y:S01]  /*1cfd0*/  LDL.LU R249, [R1+0x10] ;  /* 0x0000100001f97983 */ /* 0x000ee20000300800 */
[-C--:B------:R-:W-:Y:S01]  /*1cfe0*/  FFMA R202, R157, R21.reuse, R202 ;  /* 0x000000159dca7223 */ /* 0x080fe200000000ca */
[-C--:B------:R-:W-:Y:S01]  /*1cff0*/  FFMA R48, R49, R21.reuse, R48 ;  /* 0x0000001531307223 */ /* 0x080fe20000000030 */
        /* <DEDUP_REMOVED lines=61> */
[----:B------:R-:W3:Y:S01]  /*1d3d0*/  LDL.LU R207, [R1+0x98] ;  /* 0x0000980001cf7983 */ /* 0x000ee20000300800 */
[-C--:B------:R-:W-:Y:S01]  /*1d3e0*/  FFMA R20, R174, R22.reuse, R20 ;  /* 0x00000016ae147223 */ /* 0x080fe20000000014 */
[----:B------:R-:W-:Y:S01]  /*1d3f0*/  FFMA R205, R178, R22, R43 ;  /* 0x00000016b2cd7223 */ /* 0x000fe2000000002b */
[-C--:B------:R-:W-:Y:S01]  /*1d400*/  FFMA R151, R151, R23.reuse, R176 ;  /* 0x0000001797977223 */ /* 0x080fe200000000b0 */
[----:B------:R-:W3:Y:S01]  /*1d410*/  LDL.LU R22, [R1+0x8c] ;  /* 0x00008c0001167983 */ /* 0x000ee20000300800 */
[-C--:B------:R-:W-:Y:S01]  /*1d420*/  FFMA R155, R155, R23.reuse, R21 ;  /* 0x000000179b9b7223 */ /* 0x080fe20000000015 */
[----:B------:R-:W-:-:S02]  /*1d430*/  FFMA R159, R159, R23, R202 ;  /* 0x000000179f9f7223 */ /* 0x000fc400000000ca */
[----:B------:R-:W3:Y:S01]  /*1d440*/  LDL.LU R178, [R1+0x84] ;  /* 0x0000840001b27983 */ /* 0x000ee20000300800 */
[----:B------:R-:W-:-:S03]  /*1d450*/  FFMA R163, R163, R23, R177 ;  /* 0x00000017a3a37223 */ /* 0x000fc600000000b1 */
[----:B------:R-:W3:Y:S01]  /*1d460*/  LDL.LU R176, [R1+0x80] ;  /* 0x0000800001b07983 */ /* 0x000ee20000300800 */
[----:B------:R-:W-:-:S03]  /*1d470*/  FFMA R167, R167, R23, R200 ;  /* 0x00000017a7a77223 */ /* 0x000fc600000000c8 */
[----:B------:R-:W3:Y:S01]  /*1d480*/  LDL.LU R21, [R1+0x90] ;  /* 0x0000900001157983 */ /* 0x000ee20000300800 */
[----:B------:R-:W-:-:S03]  /*1d490*/  FFMA R171, R171, R23, R201 ;  /* 0x00000017abab7223 */ /* 0x000fc600000000c9 */
[----:B------:R-:W3:Y:S04]  /*1d4a0*/  LDL.LU R202, [R1+0x9c] ;  /* 0x00009c0001ca7983 */ /* 0x000ee80000300800 */
[----:B------:R-:W3:Y:S04]  /*1d4b0*/  LDL.LU R177, [R1+0xa0] ;  /* 0x0000a00001b17983 */ /* 0x000ee80000300800 */
[----:B------:R-:W3:Y:S04]  /*1d4c0*/  LDL.LU R200, [R1+0xa4] ;  /* 0x0000a40001c87983 */ /* 0x000ee80000300800 */
[----:B------:R-:W3:Y:S01]  /*1d4d0*/  LDL.LU R201, [R1+0xac] ;  /* 0x0000ac0001c97983 */ /* 0x000ee20000300800 */
[----:B------:R-:W-:Y:S01]  /*1d4e0*/  FFMA R148, R59, R23, R56 ;  /* 0x000000173b947223 */ /* 0x000fe20000000038 */
[----:B------:R-:W-:Y:S01]  /*1d4f0*/  FFMA R214, R103, R27, R214 ;  /* 0x0000001b67d67223 */ /* 0x000fe200000000d6 */
[-C--:B------:R-:W-:Y:S01]  /*1d500*/  FFMA R152, R71, R23.reuse, R68 ;  /* 0x0000001747987223 */ /* 0x080fe20000000044 */
[----:B------:R-:W-:Y:S01]  /*1d510*/  FFMA R162, R103, R23, R100 ;  /* 0x0000001767a27223 */ /* 0x000fe20000000064 */
[----:B------:R-:W-:Y:S01]  /*1d520*/  LDS.128 R52, [R0.X4+UR5+0xc0] ;  /* 0x0000c00500347984 */ /* 0x000fe20008004c00 */
[-C--:B------:R-:W-:Y:S01]  /*1d530*/  FFMA R199, R107, R27.reuse, R199 ;  /* 0x0000001b6bc77223 */ /* 0x080fe200000000c7 */
[----:B------:R-:W-:Y:S01]  /*1d540*/  FFMA R198, R111, R27, R198 ;  /* 0x0000001b6fc67223 */ /* 0x000fe200000000c6 */
[-C--:B------:R-:W-:Y:S01]  /*1d550*/  FFMA R149, R63, R23.reuse, R60 ;  /* 0x000000173f957223 */ /* 0x080fe2000000003c */
[----:B------:R-:W-:Y:S01]  /*1d560*/  LDS.128 R56, [R32+0xc0] ;  /* 0x0000c00020387984 */ /* 0x000fe20000000c00 */
[-C--:B------:R-:W-:Y:S01]  /*1d570*/  FFMA R164, R107, R23.reuse, R104 ;  /* 0x000000176ba47223 */ /* 0x080fe20000000068 */
[----:B------:R-:W-:Y:S01]  /*1d580*/  FFMA R165, R111, R23, R108 ;  /* 0x000000176fa57223 */ /* 0x000fe2000000006c */
[-C--:B------:R-:W-:Y:S01]  /*1d590*/  FFMA R197, R115, R27.reuse, R197 ;  /* 0x0000001b73c57223 */ /* 0x080fe200000000c5 */
[----:B------:R-:W-:Y:S01]  /*1d5a0*/  LDS.128 R68, [R0.X4+UR5+0x3c0] ;  /* 0x0003c00500447984 */ /* 0x000fe20008004c00 */
[-C--:B------:R-:W-:Y:S01]  /*1d5b0*/  FFMA R16, R119, R27.reuse, R16 ;  /* 0x0000001b77107223 */ /* 0x080fe20000000010 */
[----:B------:R-:W-:Y:S01]  /*1d5c0*/  FFMA R12, R147, R27, R12 ;  /* 0x0000001b930c7223 */ /* 0x000fe2000000000c */
[-C--:B------:R-:W-:Y:S01]  /*1d5d0*/  FFMA R150, R67, R23.reuse, R64 ;  /* 0x0000001743967223 */ /* 0x080fe20000000040 */
[----:B------:R-:W-:Y:S01]  /*1d5e0*/  LDS.128 R100, [R0.X4+UR5+0x23c0] ;  /* 0x0023c00500647984 */ /* 0x000fe20008004c00 */
[-C--:B------:R-:W-:Y:S01]  /*1d5f0*/  FFMA R166, R115, R23.reuse, R112 ;  /* 0x0000001773a67223 */ /* 0x080fe20000000070 */
[-C--:B------:R-:W-:Y:S01]  /*1d600*/  FFMA R168, R119, R23.reuse, R116 ;  /* 0x0000001777a87223 */ /* 0x080fe20000000074 */
[----:B------:R-:W-:Y:S01]  /*1d610*/  FFMA R204, R147, R23, R144 ;  /* 0x0000001793cc7223 */ /* 0x000fe20000000090 */
[----:B------:R-:W2:Y:S01]  /*1d620*/  LDS.128 R60, [R0.X4+UR5+0x1c0] ;  /* 0x0001c005003c7984 */ /* 0x000ea20008004c00 */
[-C--:B------:R-:W-:Y:S01]  /*1d630*/  FFMA R233, R75, R27.reuse, R233 ;  /* 0x0000001b4be97223 */ /* 0x080fe200000000e9 */
[----:B------:R-:W-:-:S02]  /*1d640*/  FFMA R232, R79, R27, R232 ;  /* 0x0000001b4fe87223 */ /* 0x000fc400000000e8 */
[----:B------:R-:W-:Y:S01]  /*1d650*/  LDS.128 R104, [R0.X4+UR5+0x30c0] ;  /* 0x0030c00500687984 */ /* 0x000fe20008004c00 */
[-C--:B------:R-:W-:Y:S01]  /*1d660*/  FFMA R231, R83, R27.reuse, R231 ;  /* 0x0000001b53e77223 */ /* 0x080fe200000000e7 */
[-C--:B------:R-:W-:Y:S02]  /*1d670*/  FFMA R230, R87, R27.reuse, R230 ;  /* 0x0000001b57e67223 */ /* 0x080fe400000000e6 */
[----:B------:R-:W-:Y:S01]  /*1d680*/  LDS.128 R108, [R0.X4+UR5+0x31c0] ;  /* 0x0031c005006c7984 */ /* 0x000fe20008004c00 */
[-C--:B------:R-:W-:Y:S01]  /*1d690*/  FFMA R229, R91, R27.reuse, R229 ;  /* 0x0000001b5be57223 */ /* 0x080fe200000000e5 */
[-C--:B------:R-:W-:Y:S01]  /*1d6a0*/  FFMA R222, R95, R27.reuse, R222 ;  /* 0x0000001b5fde7223 */ /* 0x080fe200000000de */
[-C--:B------:R-:W-:Y:S01]  /*1d6b0*/  FFMA R218, R99, R27.reuse, R218 ;  /* 0x0000001b63da7223 */ /* 0x080fe200000000da */
[----:B------:R-:W-:Y:S01]  /*1d6c0*/  LDS.128 R64, [R0.X4+UR5+0x2c0] ;  /* 0x0002c00500407984 */ /* 0x000fe20008004c00 */
[-C--:B------:R-:W-:Y:S01]  /*1d6d0*/  FFMA R14, R123, R27.reuse, R14 ;  /* 0x0000001b7b0e7223 */ /* 0x080fe2000000000e */
[-C--:B------:R-:W-:Y:S01]  /*1d6e0*/  FFMA R15, R127, R27.reuse, R15 ;  /* 0x0000001b7f0f7223 */ /* 0x080fe2000000000f */
[-C--:B------:R-:W-:Y:S01]  /*1d6f0*/  FFMA R17, R131, R27.reuse, R17 ;  /* 0x0000001b83117223 */ /* 0x080fe20000000011 */
[----:B------:R-:W1:Y:S01]  /*1d700*/  LDS.128 R112, [R0.X4+UR5+0x32c0] ;  /* 0x0032c00500707984 */ /* 0x000e620008004c00 */
[-C--:B------:R-:W-:Y:S01]  /*1d710*/  FFMA R11, R135, R27.reuse, R11 ;  /* 0x0000001b870b7223 */ /* 0x080fe2000000000b */
[-C--:B------:R-:W-:Y:S01]  /*1d720*/  FFMA R13, R139, R27.reuse, R13 ;  /* 0x0000001b8b0d7223 */ /* 0x080fe2000000000d */
[----:B------:R-:W-:Y:S01]  /*1d730*/  FFMA R18, R143, R27, R18 ;  /* 0x0000001b8f127223 */ /* 0x000fe20000000012 */
        /* <DEDUP_REMOVED lines=16> */
[----:B------:R-:W-:Y:S04]  /*1d840*/  LDS.128 R180, [R0.X4+UR5+0x53c0] ;  /* 0x0053c00500b47984 */ /* 0x000fe80008004c00 */
[----:B------:R-:W-:Y:S04]  /*1d850*/  LDS.128 R184, [R0.X4+UR5+0x60c0] ;  /* 0x0060c00500b87984 */ /* 0x000fe80008004c00 */
[----:B------:R-:W-:Y:S04]  /*1d860*/  LDS.128 R188, [R0.X4+UR5+0x61c0] ;  /* 0x0061c00500bc7984 */ /* 0x000fe80008004c00 */
[----:B------:R-:W-:Y:S04]  /*1d870*/  LDS.128 R72, [R0.X4+UR5+0x10c0] ;  /* 0x0010c00500487984 */ /* 0x000fe80008004c00 */
[----:B------:R-:W-:Y:S04]  /*1d880*/  LDS.128 R76, [R0.X4+UR5+0x11c0] ;  /* 0x0011c005004c7984 */ /* 0x000fe80008004c00 */
[----:B------:R-:W1:Y:S04]  /*1d890*/  LDS.128 R80, [R0.X4+UR5+0x12c0] ;  /* 0x0012c00500507984 */ /* 0x000e680008004c00 */
[----:B------:R-:W-:Y:S04]  /*1d8a0*/  LDS.128 R84, [R0.X4+UR5+0x13c0] ;  /* 0x0013c00500547984 */ /* 0x000fe80008004c00 */
[----:B------:R-:W-:Y:S04]  /*1d8b0*/  LDS.128 R88, [R0.X4+UR5+0x20c0] ;  /* 0x0020c00500587984 */ /* 0x000fe80008004c00 */
[----:B------:R-:W1:Y:S04]  /*1d8c0*/  LDS.128 R92, [R0.X4+UR5+0x21c0] ;  /* 0x0021c005005c7984 */ /* 0x000e680008004c00 */
[----:B------:R-:W-:Y:S04]  /*1d8d0*/  LDS.128 R96, [R0.X4+UR5+0x22c0] ;  /* 0x0022c00500607984 */ /* 0x000fe80008004c00 */
[----:B------:R-:W1:Y:S04]  /*1d8e0*/  LDS.128 R120, [R0.X4+UR5+0x40c0] ;  /* 0x0040c00500787984 */ /* 0x000e680008004c00 */
[----:B------:R-:W1:Y:S04]  /*1d8f0*/  LDS.128 R124, [R0.X4+UR5+0x41c0] ;  /* 0x0041c005007c7984 */ /* 0x000e680008004c00 */
[----:B------:R-:W1:Y:S04]  /*1d900*/  LDS.128 R128, [R0.X4+UR5+0x42c0] ;  /* 0x0042c00500807984 */ /* 0x000e680008004c00 */
[----:B------:R-:W2:Y:S04]  /*1d910*/  LDS.128 R132, [R0.X4+UR5+0x43c0] ;  /* 0x0043c00500847984 */ /* 0x000ea80008004c00 */
[----:B------:R-:W2:Y:S04]  /*1d920*/  LDS.128 R136, [R0.X4+UR5+0x50c0] ;  /* 0x0050c00500887984 */ /* 0x000ea80008004c00 */
[----:B------:R-:W2:Y:S04]  /*1d930*/  LDS.128 R140, [R0.X4+UR5+0x51c0] ;  /* 0x0051c005008c7984 */ /* 0x000ea80008004c00 */
[----:B------:R-:W-:Y:S04]  /*1d940*/  LDS.128 R48, [R0.X4+UR5+0x62c0] ;  /* 0x0062c00500307984 */ /* 0x000fe80008004c00 */
[----:B------:R-:W-:Y:S04]  /*1d950*/  LDS.128 R24, [R0.X4+UR5+0x63c0] ;  /* 0x0063c00500187984 */ /* 0x000fe80008004c00 */
[----:B------:R-:W-:Y:S04]  /*1d960*/  LDS.128 R28, [R0.X4+UR5+0x70c0] ;  /* 0x0070c005001c7984 */ /* 0x000fe80008004c00 */
[----:B------:R-:W-:Y:S04]  /*1d970*/  LDS.128 R36, [R0.X4+UR5+0x71c0] ;  /* 0x0071c00500247984 */ /* 0x000fe80008004c00 */
[----:B------:R-:W2:Y:S04]  /*1d980*/  LDS.128 R40, [R0.X4+UR5+0x72c0] ;  /* 0x0072c00500287984 */ /* 0x000ea80008004c00 */
[----:B------:R-:W2:Y:S01]  /*1d990*/  LDS.128 R44, [R0.X4+UR5+0x73c0] ;  /* 0x0073c005002c7984 */ /* 0x000ea20008004c00 */
[-C--:B------:R-:W-:Y:S01]  /*1d9a0*/  FFMA R205, R179, R23.reuse, R205 ;  /* 0x00000017b3cd7223 */ /* 0x080fe200000000cd */
[----:B------:R-:W-:Y:S01]  /*1d9b0*/  FFMA R175, R175, R23, R20 ;  /* 0x00000017afaf7223 */ /* 0x000fe20000000014 */
[-C--:B--2---:R-:W-:Y:S01]  /*1d9c0*/  FFMA R234, R60, R56.reuse, R234 ;  /* 0x000000383cea7223 */ /* 0x084fe200000000ea */
[-C--:B-1----:R-:W-:Y:S01]  /*1d9d0*/  FFMA R23, R112, R56.reuse, R241 ;  /* 0x0000003870177223 */ /* 0x082fe200000000f1 */
        /* <DEDUP_REMOVED lines=17> */
[----:B----4-:R-:W-:Y:S01]  /*1daf0*/  FFMA R241, R180, R56, R244 ;  /* 0x00000038b4f17223 */ /* 0x010fe200000000f4 */
[-C--:B------:R-:W-:Y:S01]  /*1db00*/  FFMA R238, R137, R57.reuse, R238 ;  /* 0x0000003989ee7223 */ /* 0x080fe200000000ee */
[-C--:B------:R-:W-:Y:S01]  /*1db10*/  FFMA R239, R141, R57.reuse, R239 ;  /* 0x000000398def7223 */ /* 0x080fe200000000ef */
[-C--:B------:R-:W-:Y:S01]  /*1db20*/  FFMA R250, R41, R57.reuse, R250 ;  /* 0x0000003929fa7223 */ /* 0x080fe200000000fa */
[-C--:B------:R-:W-:Y:S01]  /*1db30*/  FFMA R241, R181, R57.reuse, R241 ;  /* 0x00000039b5f17223 */ /* 0x080fe200000000f1 */
[----:B------:R-:W-:Y:S01]  /*1db40*/  FFMA R246, R45, R57, R246 ;  /* 0x000000392df67223 */ /* 0x000fe200000000f6 */
[-C--:B------:R-:W-:Y:S01]  /*1db50*/  FFMA R234, R62, R58.reuse, R234 ;  /* 0x0000003a3eea7223 */ /* 0x080fe200000000ea */
[-C--:B------:R-:W-:Y:S01]  /*1db60*/  FFMA R210, R82, R58.reuse, R210 ;  /* 0x0000003a52d27223 */ /* 0x080fe200000000d2 */
[----:B------:R-:W-:Y:S01]  /*1db70*/  FFMA R223, R94, R58, R223 ;  /* 0x0000003a5edf7223 */ /* 0x000fe200000000df */
[-C--:B---3--:R-:W-:Y:S01]  /*1db80*/  FFMA R244, R48, R56.reuse, R249 ;  /* 0x0000003830f47223 */ /* 0x088fe200000000f9 */
[----:B------:R-:W-:-:S03]  /*1db90*/  FFMA R245, R24, R56, R245 ;  /* 0x0000003818f57223 */ /* 0x000fc600000000f5 */
        /* <DEDUP_REMOVED lines=69> */
[----:B------:R-:W1:Y:S04]  /*1dff0*/  LDS.128 R20, [R32+0x1c0] ;  /* 0x0001c00020147984 */ /* 0x000e680000000c00 */
[----:B------:R2:W-:Y:S04]  /*1e000*/  STL [R1+0xcc], R179 ;  /* 0x0000ccb301007387 */ /* 0x0005e80000100800 */
[----:B------:R3:W-:Y:S04]  /*1e010*/  STL [R1+0xc8], R58 ;  /* 0x0000c83a01007387 */ /* 0x0007e80000100800 */
[----:B------:R4:W-:Y:S01]  /*1e020*/  STL [R1+0xc4], R57 ;  /* 0x0000c43901007387 */ /* 0x0009e20000100800 */
[-C--:B--2---:R-:W-:Y:S01]  /*1e030*/  FFMA R179, R71, R59.reuse, R201 ;  /* 0x0000003b47b37223 */ /* 0x084fe200000000c9 */
[----:B---3--:R-:W-:-:S04]  /*1e040*/  FFMA R58, R75, R59, R202 ;  /* 0x0000003b4b3a7223 */ /* 0x008fc800000000ca */
[----:B------:R2:W-:Y:S01]  /*1e050*/  STL [R1+0xc0], R179 ;  /* 0x0000c0b301007387 */ /* 0x0005e20000100800 */
[----:B----4-:R-:W-:-:S03]  /*1e060*/  FFMA R57, R79, R59, R207 ;  /* 0x0000003b4f397223 */ /* 0x010fc600000000cf */
[----:B------:R3:W-:Y:S04]  /*1e070*/  STL [R1+0xbc], R58 ;  /* 0x0000bc3a01007387 */ /* 0x0007e80000100800 */
[----:B------:R4:W-:Y:S01]  /*1e080*/  STL [R1+0xb8], R57 ;  /* 0x0000b83901007387 */ /* 0x0009e20000100800 */
[-C--:B--2---:R-:W-:Y:S01]  /*1e090*/  FFMA R179, R83, R59.reuse, R210 ;  /* 0x0000003b53b37223 */ /* 0x084fe200000000d2 */
[-C--:B---3--:R-:W-:Y:S01]  /*1e0a0*/  FFMA R58, R87, R59.reuse, R56 ;  /* 0x0000003b573a7223 */ /* 0x088fe20000000038 */
[-C--:B------:R-:W-:Y:S01]  /*1e0b0*/  FFMA R56, R95, R59.reuse, R223 ;  /* 0x0000003b5f387223 */ /* 0x080fe200000000df */
[-C--:B----4-:R-:W-:Y:S02]  /*1e0c0*/  FFMA R57, R91, R59.reuse, R249 ;  /* 0x0000003b5b397223 */ /* 0x090fe400000000f9 */
[----:B------:R-:W-:Y:S04]  /*1e0d0*/  STL [R1+0xb4], R179 ;  /* 0x0000b4b301007387 */ /* 0x000fe80000100800 */
        /* <DEDUP_REMOVED lines=29> */
[----:B------:R-:W-:Y:S01]  /*1e2b0*/  STL [R1+0x74], R58 ;  /* 0x0000743a01007387 */ /* 0x000fe20000100800 */
[----:B----4-:R-:W-:-:S03]  /*1e2c0*/  FFMA R56, R187, R59, R242 ;  /* 0x0000003bbb387223 */ /* 0x010fc600000000f2 */
[----:B------:R2:W-:Y:S01]  /*1e2d0*/  STL [R1+0x70], R57 ;  /* 0x0000703901007387 */ /* 0x0005e20000100800 */
[----:B-1----:R-:W-:-:S03]  /*1e2e0*/  FFMA R223, R64, R20, R226 ;  /* 0x0000001440df7223 */ /* 0x002fc600000000e2 */
[----:B------:R1:W-:Y:S04]  /*1e2f0*/  STL [R1+0x6c], R56 ;  /* 0x00006c3801007387 */ /* 0x0003e80000100800 */
[----:B------:R-:W3:Y:S01]  /*1e300*/  LDL.LU R226, [R1+0x44] ;  /* 0x0000440001e27983 */ /* 0x000ee20000300800 */
[-C--:B------:R-:W-:Y:S01]  /*1e310*/  FFMA R178, R72, R20.reuse, R224 ;  /* 0x0000001448b27223 */ /* 0x080fe200000000e0 */
[-C--:B------:R-:W-:Y:S01]  /*1e320*/  FFMA R177, R76, R20.reuse, R221 ;  /* 0x000000144cb17223 */ /* 0x080fe200000000dd */
[-C--:B------:R-:W-:Y:S01]  /*1e330*/  FFMA R179, R80, R20.reuse, R220 ;  /* 0x0000001450b37223 */ /* 0x080fe200000000dc */
[-C--:B------:R-:W-:Y:S01]  /*1e340*/  FFMA R176, R92, R20.reuse, R216 ;  /* 0x000000145cb07223 */ /* 0x080fe200000000d8 */
[-C--:B------:R-:W-:Y:S01]  /*1e350*/  FFMA R6, R36, R20.reuse, R6 ;  /* 0x0000001424067223 */ /* 0x080fe20000000006 */
[-C--:B--2---:R-:W-:Y:S01]  /*1e360*/  FFMA R57, R84, R20.reuse, R219 ;  /* 0x0000001454397223 */ /* 0x084fe200000000db */
[-C--:B------:R-:W-:Y:S01]  /*1e370*/  FFMA R10, R188, R20.reuse, R10 ;  /* 0x00000014bc0a7223 */ /* 0x080fe2000000000a */
[-C--:B------:R-:W-:Y:S01]  /*1e380*/  FFMA R220, R73, R21.reuse, R178 ;  /* 0x0000001549dc7223 */ /* 0x080fe200000000b2 */
[-C--:B------:R-:W-:Y:S01]  /*1e390*/  FFMA R58, R88, R20.reuse, R217 ;  /* 0x00000014583a7223 */ /* 0x080fe200000000d9 */
[-C--:B------:R-:W-:Y:S01]  /*1e3a0*/  FFMA R8, R180, R20.reuse, R8 ;  /* 0x00000014b4087223 */ /* 0x080fe20000000008 */
[----:B------:R-:W2:Y:S01]  /*1e3b0*/  LDL.LU R178, [R1] ;  /* 0x0000000001b27983 */ /* 0x000ea20000300800 */
[-C--:B------:R-:W-:Y:S01]  /*1e3c0*/  FFMA R219, R77, R21.reuse, R177 ;  /* 0x000000154ddb7223 */ /* 0x080fe200000000b1 */
[-C--:B------:R-:W-:Y:S01]  /*1e3d0*/  FFMA R211, R100, R20.reuse, R213 ;  /* 0x0000001464d37223 */ /* 0x080fe200000000d5 */
[-C--:B------:R-:W-:Y:S01]  /*1e3e0*/  FFMA R9, R184, R20.reuse, R9 ;  /* 0x00000014b8097223 */ /* 0x080fe20000000009 */
[----:B------:R-:W4:Y:S01]  /*1e3f0*/  LDL.LU R177, [R1+0x38] ;  /* 0x0000380001b17983 */ /* 0x000f220000300800 */
[-C--:B------:R-:W-:Y:S01]  /*1e400*/  FFMA R217, R81, R21.reuse, R179 ;  /* 0x0000001551d97223 */ /* 0x080fe200000000b3 */
[-C--:B------:R-:W-:Y:S01]  /*1e410*/  FFMA R227, R60, R20.reuse, R227 ;  /* 0x000000143ce37223 */ /* 0x080fe200000000e3 */
[-C--:B------:R-:W-:Y:S01]  /*1e420*/  FFMA R213, R93, R21.reuse, R176 ;  /* 0x000000155dd57223 */ /* 0x080fe200000000b0 */
[----:B------:R-:W2:Y:S01]  /*1e430*/  LDL.LU R179, [R1+0x3c] ;  /* 0x00003c0001b37983 */ /* 0x000ea20000300800 */
[----:B------:R-:W-:Y:S01]  /*1e440*/  FFMA R228, R52, R20, R228 ;  /* 0x0000001434e47223 */ /* 0x000fe200000000e4 */
[----:B------:R-:W-:Y:S01]  /*1e450*/  FFMA R237, R37, R21, R6 ;  /* 0x0000001525ed7223 */ /* 0x000fe20000000006 */
[----:B------:R-:W-:Y:S01]  /*1e460*/  FFMA R252, R191, R59, R243 ;  /* 0x0000003bbffc7223 */ /* 0x000fe200000000f3 */
[----:B------:R-:W2:Y:S01]  /*1e470*/  LDL.LU R176, [R1+0x40] ;  /* 0x0000400001b07983 */ /* 0x000ea20000300800 */
[-C--:B------:R-:W-:Y:S01]  /*1e480*/  FFMA R241, R189, R21.reuse, R10 ;  /* 0x00000015bdf17223 */ /* 0x080fe2000000000a */
[----:B------:R-:W-:-:S02]  /*1e490*/  FFMA R243, R181, R21, R8 ;  /* 0x00000015b5f37223 */ /* 0x000fc40000000008 */
[----:B------:R-:W4:Y:S01]  /*1e4a0*/  LDL.LU R6, [R1+0x4c] ;  /* 0x00004c0001067983 */ /* 0x000f220000300800 */
[-C--:B------:R-:W-:Y:S01]  /*1e4b0*/  FFMA R251, R51, R59.reuse, R244 ;  /* 0x0000003b33fb7223 */ /* 0x080fe200000000f4 */
[-C--:B------:R-:W-:Y:S01]  /*1e4c0*/  FFMA R249, R27, R59.reuse, R245 ;  /* 0x0000003b1bf97223 */ /* 0x080fe200000000f5 */
[-C--:B------:R-:W-:Y:S01]  /*1e4d0*/  FFMA R247, R31, R59.reuse, R247 ;  /* 0x0000003b1ff77223 */ /* 0x080fe200000000f7 */
[----:B------:R-:W4:Y:S01]  /*1e4e0*/  LDL.LU R10, [R1+0x50] ;  /* 0x00005000010a7983 */ /* 0x000f220000300800 */
[-C--:B------:R-:W-:Y:S01]  /*1e4f0*/  FFMA R248, R39, R59.reuse, R248 ;  /* 0x0000003b27f87223 */ /* 0x080fe200000000f8 */
[-C--:B------:R-:W-:Y:S01]  /*1e500*/  FFMA R250, R43, R59.reuse, R250 ;  /* 0x0000003b2bfa7223 */ /* 0x080fe200000000fa */
[----:B------:R-:W-:Y:S01]  /*1e510*/  FFMA R246, R47, R59, R246 ;  /* 0x0000003b2ff67223 */ /* 0x000fe200000000f6 */
[-C--:B------:R-:W-:Y:S01]  /*1e520*/  FFMA R242, R185, R21.reuse, R9 ;  /* 0x00000015b9f27223 */ /* 0x080fe20000000009 */
[----:B------:R-:W4:Y:S01]  /*1e530*/  LDL.LU R8, [R1+0x54] ;  /* 0x0000540001087983 */ /* 0x000f220000300800 */
[-C--:B------:R-:W-:Y:S01]  /*1e540*/  FFMA R59, R68, R20.reuse, R225 ;  /* 0x00000014443b7223 */ /* 0x080fe200000000e1 */
[-C--:B------:R-:W-:Y:S01]  /*1e550*/  FFMA R224, R61, R21.reuse, R227 ;  /* 0x000000153de07223 */ /* 0x080fe200000000e3 */
[-C--:B------:R-:W-:Y:S01]  /*1e560*/  FFMA R225, R53, R21.reuse, R228 ;  /* 0x0000001535e17223 */ /* 0x080fe200000000e4 */
[----:B------:R-:W4:Y:S01]  /*1e570*/  LDL.LU R9, [R1+0x58] ;  /* 0x0000580001097983 */ /* 0x000f220000300800 */
[-C--:B-1----:R-:W-:Y:S01]  /*1e580*/  FFMA R56, R96, R20.reuse, R215 ;  /* 0x0000001460387223 */ /* 0x082fe200000000d7 */
        /* <DEDUP_REMOVED lines=17> */
[----:B------:R-:W4:Y:S04]  /*1e6a0*/  LDL.LU R228, [R1+0x60] ;  /* 0x0000600001e47983 */ /* 0x000f280000300800 */
[----:B------:R-:W4:Y:S01]  /*1e6b0*/  LDL.LU R20, [R1+0x68] ;  /* 0x0000680001147983 */ /* 0x000f220000300800 */
[-C--:B------:R-:W-:Y:S01]  /*1e6c0*/  FFMA R221, R69, R21.reuse, R59 ;  /* 0x0000001545dd7223 */ /* 0x080fe2000000003b */
[-C--:B------:R-:W-:Y:S01]  /*1e6d0*/  FFMA R216, R85, R21.reuse, R57 ;  /* 0x0000001555d87223 */ /* 0x080fe20000000039 */
[-C--:B------:R-:W-:Y:S01]  /*1e6e0*/  FFMA R215, R89, R21.reuse, R58 ;  /* 0x0000001559d77223 */ /* 0x080fe2000000003a */
[----:B------:R-:W-:-:S02]  /*1e6f0*/  FFMA R212, R97, R21, R56 ;  /* 0x0000001561d47223 */ /* 0x000fc40000000038 */
        /* <DEDUP_REMOVED lines=60> */
[----:B------:R-:W-:Y:S01]  /*1eac0*/  FFMA R22, R133, R57, R17 ;  /* 0x0000003985167223 */ /* 0x000fe20000000011 */
[----:B------:R-:W-:-:S04]  /*1ead0*/  FFMA R193, R80, R56, R232 ;  /* 0x0000003850c17223 */ /* 0x000fc800000000e8 */
[----:B------:R-:W-:-:S04]  /*1eae0*/  FFMA R193, R81, R57, R193 ;  /* 0x0000003951c17223 */ /* 0x000fc800000000c1 */
[----:B------:R-:W-:Y:S01]  /*1eaf0*/  FFMA R193, R82, R58, R193 ;  /* 0x0000003a52c17223 */ /* 0x000fe200000000c1 */
[----:B------:R-:W-:-:S03]  /*1eb00*/  FFMA R217, R83, R23, R217 ;  /* 0x0000001753d97223 */ /* 0x000fc600000000d9 */
[----:B------:R-:W-:Y:S01]  /*1eb10*/  FFMA R193, R83, R59, R193 ;  /* 0x0000003b53c17223 */ /* 0x000fe200000000c1 */
[-C--:B------:R-:W-:Y:S01]  /*1eb20*/  FFMA R192, R84, R56.reuse, R231 ;  /* 0x0000003854c07223 */ /* 0x080fe200000000e7 */
[-C--:B---3--:R-:W-:Y:S02]  /*1eb30*/  FFMA R3, R52, R56.reuse, R226 ;  /* 0x0000003834037223 */ /* 0x088fe400000000e2 */
[----:B------:R-:W3:Y:S02]  /*1eb40*/  LDL.LU R226, [R1+0x64] ;  /* 0x0000640001e27983 */ /* 0x000ee40000300800 */
[-C--:B------:R-:W-:Y:S01]  /*1eb50*/  FFMA R199, R53, R57.reuse, R3 ;  /* 0x0000003935c77223 */ /* 0x080fe20000000003 */
[----:B------:R-:W-:Y:S01]  /*1eb60*/  FFMA R3, R121, R57, R16 ;  /* 0x0000003979037223 */ /* 0x000fe20000000010 */
[----:B--2---:R-:W-:-:S04]  /*1eb70*/  FFMA R4, R60, R56, R176 ;  /* 0x000000383c047223 */ /* 0x004fc800000000b0 */
[-C--:B------:R-:W-:Y:S01]  /*1eb80*/  FFMA R198, R61, R57.reuse, R4 ;  /* 0x000000393dc67223 */ /* 0x080fe20000000004 */
[-C--:B------:R-:W-:Y:S01]  /*1eb90*/  FFMA R4, R145, R57.reuse, R18 ;  /* 0x0000003991047223 */ /* 0x080fe20000000012 */
[-C--:B----4-:R-:W-:Y:S01]  /*1eba0*/  FFMA R12, R40, R56.reuse, R20 ;  /* 0x00000038280c7223 */ /* 0x090fe20000000014 */
[-C--:B------:R-:W-:Y:S01]  /*1ebb0*/  FFMA R20, R125, R57.reuse, R14 ;  /* 0x000000397d147223 */ /* 0x080fe2000000000e */
[----:B------:R-:W-:Y:S02]  /*1ebc0*/  FFMA R14, R137, R57, R19 ;  /* 0x00000039890e7223 */ /* 0x000fe40000000013 */
[----:B------:R-:W1:Y:S01]  /*1ebd0*/  LDS.128 R16, [R32+0x3c0] ;  /* 0x0003c00020107984 */ /* 0x000e620000000c00 */
[-C--:B------:R-:W-:Y:S01]  /*1ebe0*/  FFMA R7, R188, R56.reuse, R10 ;  /* 0x00000038bc077223 */ /* 0x080fe2000000000a */
[----:B------:R-:W-:-:S04]  /*1ebf0*/  FFMA R10, R28, R56, R227 ;  /* 0x000000381c0a7223 */ /* 0x000fc800000000e3 */
[----:B------:R-:W-:Y:S01]  /*1ec00*/  FFMA R10, R29, R57, R10 ;  /* 0x000000391d0a7223 */ /* 0x000fe2000000000a */
[-C--:B------:R-:W-:Y:S01]  /*1ec10*/  FFMA R5, R64, R56.reuse, R179 ;  /* 0x0000003840057223 */ /* 0x080fe200000000b3 */
[-C--:B------:R-:W-:Y:S01]  /*1ec20*/  FFMA R195, R72, R56.reuse, R178 ;  /* 0x0000003848c37223 */ /* 0x080fe200000000b2 */
[-C--:B------:R-:W-:Y:S01]  /*1ec30*/  FFMA R179, R88, R56.reuse, R230 ;  /* 0x0000003858b37223 */ /* 0x080fe200000000e6 */
[-C--:B------:R-:W-:Y:S01]  /*1ec40*/  FFMA R178, R92, R56.reuse, R229 ;  /* 0x000000385cb27223 */ /* 0x080fe200000000e5 */
[----:B------:R-:W-:Y:S02]  /*1ec50*/  FFMA R11, R36, R56, R228 ;  /* 0x00000038240b7223 */ /* 0x000fe400000000e4 */
[----:B------:R-:W-:Y:S01]  /*1ec60*/  LDS.128 R228, [R0.X4+UR5+0x51d0] ;  /* 0x0051d00500e47984 */ /* 0x000fe20008004c00 */
[-C--:B-1----:R-:W-:Y:S01]  /*1ec70*/  FFMA R154, R80, R16.reuse, R154 ;  /* 0x00000010509a7223 */ /* 0x082fe2000000009a */
[----:B------:R-:W-:-:S03]  /*1ec80*/  FFMA R167, R28, R16, R167 ;  /* 0x000000101ca77223 */ /* 0x000fc600000000a7 */
[-C--:B------:R-:W-:Y:S01]  /*1ec90*/  FFMA R154, R81, R17.reuse, R154 ;  /* 0x00000011519a7223 */ /* 0x080fe2000000009a */
[----:B------:R-:W-:-:S03]  /*1eca0*/  FFMA R167, R29, R17, R167 ;  /* 0x000000111da77223 */ /* 0x000fc600000000a7 */
[----:B------:R-:W-:-:S04]  /*1ecb0*/  FFMA R29, R82, R18, R154 ;  /* 0x00000012521d7223 */ /* 0x000fc8000000009a */
[----:B------:R-:W-:Y:S02]  /*1ecc0*/  FFMA R29, R83, R19, R29 ;  /* 0x00000013531d7223 */ /* 0x000fe4000000001d */
[----:B------:R-:W1:Y:S04]  /*1ecd0*/  LDS.128 R80, [R0.X4+UR5+0xd0] ;  /* 0x0000d00500507984 */ /* 0x000e680008004c00 */
[----:B-1----:R1:W-:Y:S04]  /*1ece0*/  STL [R1+0x2dc], R81 ;  /* 0x0002dc5101007387 */ /* 0x0023e80000100800 */
[----:B------:R-:W-:Y:S04]  /*1ecf0*/  STL [R1+0x2d8], R82 ;  /* 0x0002d85201007387 */ /* 0x000fe80000100800 */
[----:B------:R-:W-:Y:S01]  /*1ed00*/  STL [R1+0x2d4], R83 ;  /* 0x0002d45301007387 */ /* 0x000fe20000100800 */
[----:B-1----:R-:W-:-:S03]  /*1ed10*/  MOV R81, R228 ;  /* 0x000000e400517202 */ /* 0x002fc60000000f00 */
[----:B------:R-:W-:Y:S04]  /*1ed20*/  STL [R1+0x44], R229 ;  /* 0x000044e501007387 */ /* 0x000fe80000100800 */
[----:B------:R-:W-:Y:S04]  /*1ed30*/  STL.64 [R1+0x48], R230 ;  /* 0x000048e601007387 */ /* 0x000fe80000100a00 */
[----:B------:R-:W1:Y:S04]  /*1ed40*/  LDS.128 R228, [R0.X4+UR5+0x52d0] ;  /* 0x0052d00500e47984 */ /* 0x000e680008004c00 */
[----:B-1----:R-:W-:Y:S01]  /*1ed50*/  STL [R1+0x34], R229 ;  /* 0x000034e501007387 */ /* 0x002fe20000100800 */
[----:B------:R-:W-:-:S03]  /*1ed60*/  MOV R82, R228 ;  /* 0x000000e400527202 */ /* 0x000fc60000000f00 */
[----:B------:R-:W-:Y:S04]  /*1ed70*/  STL.64 [R1+0x38], R230 ;  /* 0x000038e601007387 */ /* 0x000fe80000100a00 */
[----:B------:R-:W1:Y:S04]  /*1ed80*/  LDS.128 R228, [R0.X4+UR5+0x53d0] ;  /* 0x0053d00500e47984 */ /* 0x000e680008004c00 */
[----:B-1----:R-:W-:Y:S01]  /*1ed90*/  STL [R1+0x24], R229 ;  /* 0x000024e501007387 */ /* 0x002fe20000100800 */
[----:B------:R-:W-:-:S03]  /*1eda0*/  MOV R83, R228 ;  /* 0x000000e400537202 */ /* 0x000fc60000000f00 */
[----:B------:R-:W-:Y:S04]  /*1edb0*/  STL.64 [R1+0x28], R230 ;  /* 0x000028e601007387 */ /* 0x000fe80000100a00 */
[----:B------:R-:W1:Y:S01]  /*1edc0*/  LDS.128 R228, [R0.X4+UR5+0x60d0] ;  /* 0x0060d00500e47984 */ /* 0x000e620008004c00 */
        /* <DEDUP_REMOVED lines=8> */
[----:B------:R-:W-:Y:S01]  /*1ee50*/  FFMA R216, R87, R23, R216 ;  /* 0x0000001757d87223 */ /* 0x000fe200000000d8 */
[----:B-1----:R-:W-:Y:S01]  /*1ee60*/  STL [R1+0x14], R229 ;  /* 0x000014e501007387 */ /* 0x002fe20000100800 */
[----:B------:R-:W-:-:S03]  /*1ee70*/  MOV R2, R228 ;  /* 0x000000e400027202 */ /* 0x000fc60000000f00 */
[----:B------:R-:W-:Y:S04]  /*1ee80*/  STL.64 [R1+0x18], R230 ;  /* 0x000018e601007387 */ /* 0x000fe80000100a00 */
[----:B------:R-:W1:Y:S01]  /*1ee90*/  LDS.128 R228, [R0.X4+UR5+0x61d0] ;  /* 0x0061d00500e47984 */ /* 0x000e620008004c00 */
        /* <DEDUP_REMOVED lines=25> */
[-C--:B------:R-:W-:Y:S01]  /*1f030*/  FFMA R197, R65, R57.reuse, R5 ;  /* 0x0000003941c57223 */ /* 0x080fe20000000005 */
[C---:B------:R-:W-:Y:S01]  /*1f040*/  FFMA R5, R181.reuse, R57, R214 ;  /* 0x00000039b5057223 */ /* 0x040fe200000000d6 */
[----:B------:R-:W-:-:S03]  /*1f050*/  FFMA R204, R181, R17, R204 ;  /* 0x00000011b5cc7223 */ /* 0x000fc600000000cc */
[C---:B------:R-:W-:Y:S01]  /*1f060*/  FFMA R5, R182.reuse, R58, R5 ;  /* 0x0000003ab6057223 */ /* 0x040fe20000000005 */
[----:B------:R-:W-:Y:S01]  /*1f070*/  FFMA R204, R182, R18, R204 ;  /* 0x00000012b6cc7223 */ /* 0x000fe200000000cc */
[-C--:B------:R-:W-:Y:S01]  /*1f080*/  FFMA R21, R140, R56.reuse, R13 ;  /* 0x000000388c157223 */ /* 0x080fe2000000000d */
[-C--:B------:R-:W-:Y:S01]  /*1f090*/  FFMA R196, R68, R56.reuse, R177 ;  /* 0x0000003844c47223 */ /* 0x080fe200000000b1 */
[C---:B------:R-:W-:Y:S01]  /*1f0a0*/  FFMA R5, R183.reuse, R59, R5 ;  /* 0x0000003bb7057223 */ /* 0x040fe20000000005 */
[C---:B---3--:R-:W-:Y:S01]  /*1f0b0*/  FFMA R13, R44.reuse, R56, R226 ;  /* 0x000000382c0d7223 */ /* 0x048fe200000000e2 */
[----:B------:R-:W-:Y:S01]  /*1f0c0*/  FFMA R205, R44, R16, R205 ;  /* 0x000000102ccd7223 */ /* 0x000fe200000000cd */
[----:B------:R-:W-:Y:S01]  /*1f0d0*/  FFMA R183, R183, R19, R204 ;  /* 0x00000013b7b77223 */ /* 0x000fe200000000cc */
[----:B-1----:R1:W-:Y:S01]  /*1f0e0*/  STL [R1+0x4], R229 ;  /* 0x000004e501007387 */ /* 0x0023e20000100800 */
[----:B------:R-:W-:Y:S01]  /*1f0f0*/  FFMA R177, R96, R56, R222 ;  /* 0x0000003860b17223 */ /* 0x000fe200000000de */
[----:B------:R-:W-:-:S02]  /*1f100*/  FFMA R166, R116, R16, R166 ;  /* 0x0000001074a67223 */ /* 0x000fc400000000a6 */
[----:B------:R2:W-:Y:S01]  /*1f110*/  STL.64 [R1+0x8], R230 ;  /* 0x000008e601007387 */ /* 0x0005e20000100a00 */
[----:B------:R-:W-:Y:S01]  /*1f120*/  FFMA R194, R76, R56, R233 ;  /* 0x000000384cc27223 */ /* 0x000fe200000000e9 */
[----:B------:R-:W-:Y:S02]  /*1f130*/  FFMA R203, R144, R16, R203 ;  /* 0x0000001090cb7223 */ /* 0x000fe400000000cb */
[----:B------:R-:W3:Y:S01]  /*1f140*/  LDL.LU R204, [R1+0xc4] ;  /* 0x0000c40001cc7983 */ /* 0x000ee20000300800 */
[C---:B------:R-:W-:Y:S01]  /*1f150*/  FFMA R13, R45.reuse, R57, R13 ;  /* 0x000000392d0d7223 */ /* 0x040fe2000000000d */
[----:B------:R-:W-:Y:S02]  /*1f160*/  FFMA R205, R45, R17, R205 ;  /* 0x000000112dcd7223 */ /* 0x000fe400000000cd */
[----:B------:R-:W4:Y:S01]  /*1f170*/  LDL.LU R222, [R1+0xc0] ;  /* 0x0000c00001de7983 */ /* 0x000f220000300800 */
[----:B------:R-:W-:Y:S01]  /*1f180*/  MOV R233, R228 ;  /* 0x000000e400e97202 */ /* 0x000fe20000000f00 */
[----:B------:R-:W-:-:S02]  /*1f190*/  FFMA R155, R188, R16, R155 ;  /* 0x00000010bc9b7223 */ /* 0x000fc4000000009b */
[----:B------:R-:W3:Y:S01]  /*1f1a0*/  LDL.LU R226, [R1+0xbc] ;  /* 0x0000bc0001e27983 */ /* 0x000ee20000300800 */
[----:B------:R-:W-:-:S03]  /*1f1b0*/  FFMA R166, R117, R17, R166 ;  /* 0x0000001175a67223 */ /* 0x000fc600000000a6 */
[----:B------:R-:W3:Y:S01]  /*1f1c0*/  LDL.LU R227, [R1+0xb8] ;  /* 0x0000b80001e37983 */ /* 0x000ee20000300800 */
[----:B------:R-:W-:-:S03]  /*1f1d0*/  FFMA R203, R145, R17, R203 ;  /* 0x0000001191cb7223 */ /* 0x000fc600000000cb */
[----:B------:R-:W3:Y:S01]  /*1f1e0*/  LDL.LU R228, [R1+0xb4] ;  /* 0x0000b40001e47983 */ /* 0x000ee20000300800 */
[----:B------:R-:W-:-:S03]  /*1f1f0*/  FFMA R13, R46, R58, R13 ;  /* 0x0000003a2e0d7223 */ /* 0x000fc6000000000d */
[----:B-1----:R-:W3:Y:S01]  /*1f200*/  LDL.LU R229, [R1+0xb0] ;  /* 0x0000b00001e57983 */ /* 0x002ee20000300800 */
[C---:B------:R-:W-:Y:S01]  /*1f210*/  FFMA R7, R189.reuse, R57, R7 ;  /* 0x00000039bd077223 */ /* 0x040fe20000000007 */
[----:B------:R-:W-:Y:S02]  /*1f220*/  FFMA R155, R189, R17, R155 ;  /* 0x00000011bd9b7223 */ /* 0x000fe4000000009b */
[----:B--2---:R-:W2:Y:S01]  /*1f230*/  LDL.LU R230, [R1+0xac] ;  /* 0x0000ac0001e67983 */ /* 0x004ea20000300800 */
[-C--:B------:R-:W-:Y:S01]  /*1f240*/  FFMA R166, R118, R18.reuse, R166 ;  /* 0x0000001276a67223 */ /* 0x080fe200000000a6 */
[----:B------:R-:W-:Y:S02]  /*1f250*/  FFMA R46, R46, R18, R205 ;  /* 0x000000122e2e7223 */ /* 0x000fe400000000cd */
[----:B------:R-:W2:Y:S01]  /*1f260*/  LDL.LU R231, [R1+0xa8] ;  /* 0x0000a80001e77983 */ /* 0x000ea20000300800 */
[----:B------:R-:W-:-:S03]  /*1f270*/  FFMA R176, R100, R56, R218 ;  /* 0x0000003864b07223 */ /* 0x000fc600000000da */
[----:B------:R-:W2:Y:S01]  /*1f280*/  LDL.LU R232, [R1+0xa4] ;  /* 0x0000a40001e87983 */ /* 0x000ea20000300800 */
[----:B------:R-:W-:-:S03]  /*1f290*/  FFMA R189, R146, R18, R203 ;  /* 0x0000001292bd7223 */ /* 0x000fc600000000cb */
[----:B------:R-:W2:Y:S01]  /*1f2a0*/  LDL.LU R205, [R1+0xa0] ;  /* 0x0000a00001cd7983 */ /* 0x000ea20000300800 */
[C---:B------:R-:W-:Y:S01]  /*1f2b0*/  FFMA R7, R190.reuse, R58, R7 ;  /* 0x0000003abe077223 */ /* 0x040fe20000000007 */
[----:B------:R-:W-:Y:S02]  /*1f2c0*/  FFMA R155, R190, R18, R155 ;  /* 0x00000012be9b7223 */ /* 0x000fe4000000009b */
[----:B------:R-:W2:Y:S01]  /*1f2d0*/  LDL.LU R214, [R1+0x8c] ;  /* 0x00008c0001d67983 */ /* 0x000ea20000300800 */
[----:B------:R-:W-:-:S03]  /*1f2e0*/  FFMA R180, R119, R19, R166 ;  /* 0x0000001377b47223 */ /* 0x000fc600000000a6 */
[----:B------:R-:W2:Y:S01]  /*1f2f0*/  LDL.LU R218, [R1+0x88] ;  /* 0x0000880001da7983 */ /* 0x000ea20000300800 */
[----:B------:R-:W-:-:S03]  /*1f300*/  FFMA R8, R48, R56, R8 ;  /* 0x0000003830087223 */ /* 0x000fc60000000008 */
[----:B------:R-:W2:Y:S01]  /*1f310*/  LDL.LU R203, [R1+0x84] ;  /* 0x0000840001cb7983 */ /* 0x000ea20000300800 */
[----:B------:R-:W-:-:S03]  /*1f320*/  FFMA R165, R112, R16, R165 ;  /* 0x0000001070a57223 */ /* 0x000fc600000000a5 */
[----:B------:R-:W2:Y:S01]  /*1f330*/  LDL.LU R190, [R1+0x7c] ;  /* 0x00007c0001be7983 */ /* 0x000ea20000300800 */
[----:B------:R-:W-:Y:S01]  /*1f340*/  FFMA R9, R24, R56, R9 ;  /* 0x0000003818097223 */ /* 0x000fe20000000009 */
[-C--:B------:R-:W-:Y:S02]  /*1f350*/  FFMA R164, R108, R16.reuse, R164 ;  /* 0x000000106ca47223 */ /* 0x080fe400000000a4 */
[----:B------:R-:W2:Y:S01]  /*1f360*/  LDL.LU R166, [R1+0x78] ;  /* 0x0000780001a67983 */ /* 0x000ea20000300800 */
[-C--:B------:R-:W-:Y:S01]  /*1f370*/  FFMA R159, R48, R16.reuse, R159 ;  /* 0x00000010309f7223 */ /* 0x080fe2000000009f */
        /* <DEDUP_REMOVED lines=32> */
[----:B------:R-:W-:Y:S01]  /*1f580*/  FFMA R12, R41, R57, R12 ;  /* 0x00000039290c7223 */ /* 0x000fe2000000000c */
[-C--:B------:R-:W-:Y:S01]  /*1f590*/  FFMA R8, R50, R58.reuse, R8 ;  /* 0x0000003a32087223 */ /* 0x080fe20000000008 */
[----:B------:R-:W-:Y:S01]  /*1f5a0*/  FFMA R171, R37, R17, R171 ;  /* 0x0000001125ab7223 */ /* 0x000fe200000000ab */
[----:B------:R-:W-:Y:S01]  /*1f5b0*/  FFMA R6, R185, R57, R6 ;  /* 0x00000039b9067223 */ /* 0x000fe20000000006 */
        /* <DEDUP_REMOVED lines=25> */
[----:B------:R-:W4:Y:S01]  /*1f750*/  LDL.LU R165, [R1+0x70] ;  /* 0x0000700001a57983 */ /* 0x000f220000300800 */
[-C--:B------:R-:W-:Y:S01]  /*1f760*/  FFMA R11, R38, R58.reuse, R11 ;  /* 0x0000003a260b7223 */ /* 0x080fe2000000000b */
[----:B------:R-:W-:Y:S01]  /*1f770*/  FFMA R12, R42, R58, R12 ;  /* 0x0000003a2a0c7223 */ /* 0x000fe2000000000c */
[----:B------:R-:W-:Y:S01]  /*1f780*/  FFMA R38, R38, R18, R171 ;  /* 0x0000001226267223 */ /* 0x000fe200000000ab */
[----:B------:R-:W4:Y:S01]  /*1f790*/  LDL.LU R164, [R1+0x6c] ;  /* 0x00006c0001a47983 */ /* 0x000f220000300800 */
[----:B------:R-:W-:Y:S01]  /*1f7a0*/  FFMA R6, R186, R58, R6 ;  /* 0x0000003aba067223 */ /* 0x000fe20000000006 */
[C---:B------:R-:W-:Y:S01]  /*1f7b0*/  FFMA R8, R51.reuse, R59, R8 ;  /* 0x0000003b33087223 */ /* 0x040fe20000000008 */
[-C--:B------:R-:W-:Y:S01]  /*1f7c0*/  FFMA R42, R42, R18.reuse, R175 ;  /* 0x000000122a2a7223 */ /* 0x080fe200000000af */
[----:B------:R-:W-:Y:S01]  /*1f7d0*/  FFMA R50, R51, R19, R50 ;  /* 0x0000001333327223 */ /* 0x000fe20000000032 */
[C---:B------:R-:W-:Y:S01]  /*1f7e0*/  FFMA R9, R27.reuse, R59, R9 ;  /* 0x0000003b1b097223 */ /* 0x040fe20000000009 */
        /* <DEDUP_REMOVED lines=19> */
[----:B------:R-:W4:Y:S01]  /*1f920*/  LDL.LU R51, [R1+0xc8] ;  /* 0x0000c80001337983 */ /* 0x000f220000300800 */
[----:B------:R-:W-:Y:S01]  /*1f930*/  FFMA R26, R27, R19, R26 ;  /* 0x000000131b1a7223 */ /* 0x000fe2000000001a */
[C---:B------:R-:W-:Y:S01]  /*1f940*/  FFMA R10, R31.reuse, R59, R10 ;  /* 0x0000003b1f0a7223 */ /* 0x040fe2000000000a */
[----:B------:R-:W-:Y:S01]  /*1f950*/  FFMA R30, R31, R19, R30 ;  /* 0x000000131f1e7223 */ /* 0x000fe2000000001e */
[----:B------:R-:W4:Y:S01]  /*1f960*/  LDL.LU R27, [R1+0x9c] ;  /* 0x00009c00011b7983 */ /* 0x000f220000300800 */
[C---:B------:R-:W-:Y:S01]  /*1f970*/  FFMA R11, R39.reuse, R59, R11 ;  /* 0x0000003b270b7223 */ /* 0x040fe2000000000b */
[----:B------:R-:W-:Y:S01]  /*1f980*/  FFMA R38, R39, R19, R38 ;  /* 0x0000001327267223 */ /* 0x000fe20000000026 */
[-C--:B------:R-:W-:Y:S01]  /*1f990*/  FFMA R6, R187, R59.reuse, R6 ;  /* 0x0000003bbb067223 */ /* 0x080fe20000000006 */
[----:B------:R-:W4:Y:S01]  /*1f9a0*/  LDL.LU R31, [R1+0x98] ;  /* 0x00009800011f7983 */ /* 0x000f220000300800 */
[-C--:B------:R-:W-:Y:S01]  /*1f9b0*/  FFMA R7, R191, R59.reuse, R7 ;  /* 0x0000003bbf077223 */ /* 0x080fe20000000007 */
[C---:B------:R-:W-:Y:S01]  /*1f9c0*/  FFMA R12, R43.reuse, R59, R12 ;  /* 0x0000003b2b0c7223 */ /* 0x040fe2000000000c */
        /* <DEDUP_REMOVED lines=26> */
[C---:B------:R-:W-:Y:S01]  /*1fb70*/  FFMA R46, R47.reuse, R19, R46 ;  /* 0x000000132f2e7223 */ /* 0x040fe2000000002e */
[----:B------:R-:W-:-:S02]  /*1fb80*/  FFMA R13, R47, R59, R13 ;  /* 0x0000003b2f0d7223 */ /* 0x000fc4000000000d */
[----:B------:R-:W4:Y:S04]  /*1fb90*/  LDL.LU R19, [R1+0xcc] ;  /* 0x0000cc0001137983 */ /* 0x000f280000300800 */
[----:B------:R-:W4:Y:S01]  /*1fba0*/  LDL.LU R47, [R1+0x90] ;  /* 0x00009000012f7983 */ /* 0x000f220000300800 */
        /* <DEDUP_REMOVED lines=14> */
[----:B------:R-:W2:Y:S01]  /*1fc90*/  LDS.128 R128, [R32+0xd0] ;  /* 0x0000d00020807984 */ /* 0x000ea20000000c00 */
[-C--:B------:R-:W-:Y:S01]  /*1fca0*/  FFMA R35, R105, R57.reuse, R35 ;  /* 0x0000003969237223 */ /* 0x080fe20000000023 */
[-C--:B------:R-:W-:Y:S01]  /*1fcb0*/  FFMA R34, R109, R57.reuse, R34 ;  /* 0x000000396d227223 */ /* 0x080fe20000000022 */
[-C--:B------:R-:W-:Y:S01]  /*1fcc0*/  FFMA R33, R113, R57.reuse, R33 ;  /* 0x0000003971217223 */ /* 0x080fe20000000021 */
[----:B------:R-:W-:Y:S01]  /*1fcd0*/  FFMA R23, R117, R57, R23 ;  /* 0x0000003975177223 */ /* 0x000fe20000000017 */
        /* <DEDUP_REMOVED lines=44> */
[----:B------:R-:W-:Y:S04]  /*1ffa0*/  LDS.128 R144, [R0.X4+UR5+0x71d0] ;  /* 0x0071d00500907984 */ /* 0x000fe80008004c00 */
[----:B------:R-:W-:Y:S04]  /*1ffb0*/  LDS.128 R84, [R0.X4+UR5+0x1d0] ;  /* 0x0001d00500547984 */ /* 0x000fe80008004c00 */
[----:B------:R-:W1:Y:S04]  /*1ffc0*/  LDS.128 R88, [R0.X4+UR5+0x2d0] ;  /* 0x0002d00500587984 */ /* 0x000e680008004c00 */
[----:B------:R-:W4:Y:S04]  /*1ffd0*/  LDS.128 R92, [R0.X4+UR5+0x3d0] ;  /* 0x0003d005005c7984 */ /* 0x000f280008004c00 */
[----:B------:R-:W1:Y:S04]  /*1ffe0*/  LDS.128 R96, [R0.X4+UR5+0x10d0] ;  /* 0x0010d00500607984 */ /* 0x000e680008004c00 */
[----:B------:R-:W1:Y:S04]  /*1fff0*/  LDS.128 R100, [R0.X4+UR5+0x11d0] ;  /* 0x0011d00500647984 */ /* 0x000e680008004c00 */
[----:B------:R-:W1:Y:S04]  /*20000*/  LDS.128 R104, [R0.X4+UR5+0x12d0] ;  /* 0x0012d00500687984 */ /* 0x000e680008004c00 */
[----:B------:R-:W1:Y:S04]  /*20010*/  LDS.128 R108, [R0.X4+UR5+0x13d0] ;  /* 0x0013d005006c7984 */ /* 0x000e680008004c00 */
[----:B------:R-:W1:Y:S04]  /*20020*/  LDS.128 R112, [R0.X4+UR5+0x20d0] ;  /* 0x0020d00500707984 */ /* 0x000e680008004c00 */
[----:B------:R-:W1:Y:S04]  /*20030*/  LDS.128 R116, [R0.X4+UR5+0x21d0] ;  /* 0x0021d00500747984 */ /* 0x000e680008004c00 */
[----:B------:R-:W1:Y:S04]  /*20040*/  LDS.128 R120, [R0.X4+UR5+0x22d0] ;  /* 0x0022d00500787984 */ /* 0x000e680008004c00 */
[----:B------:R-:W1:Y:S04]  /*20050*/  LDS.128 R124, [R0.X4+UR5+0x23d0] ;  /* 0x0023d005007c7984 */ /* 0x000e680008004c00 */
[----:B------:R-:W-:Y:S04]  /*20060*/  LDS.128 R168, [R0.X4+UR5+0x30d0] ;  /* 0x0030d00500a87984 */ /* 0x000fe80008004c00 */
[----:B------:R-:W-:Y:S04]  /*20070*/  LDS.128 R172, [R0.X4+UR5+0x31d0] ;  /* 0x0031d00500ac7984 */ /* 0x000fe80008004c00 */
[----:B------:R-:W-:Y:S04]  /*20080*/  LDS.128 R52, [R0.X4+UR5+0x32d0] ;  /* 0x0032d00500347984 */ /* 0x000fe80008004c00 */
[----:B------:R-:W-:Y:S04]  /*20090*/  LDS.128 R56, [R0.X4+UR5+0x33d0] ;  /* 0x0033d00500387984 */ /* 0x000fe80008004c00 */
[----:B------:R-:W1:Y:S04]  /*200a0*/  LDS.128 R60, [R0.X4+UR5+0x40d0] ;  /* 0x0040d005003c7984 */ /* 0x000e680008004c00 */
[----:B------:R-:W1:Y:S04]  /*200b0*/  LDS.128 R64, [R0.X4+UR5+0x41d0] ;  /* 0x0041d00500407984 */ /* 0x000e680008004c00 */
[----:B------:R-:W1:Y:S04]  /*200c0*/  LDS.128 R68, [R0.X4+UR5+0x42d0] ;  /* 0x0042d00500447984 */ /* 0x000e680008004c00 */
[----:B------:R-:W-:Y:S04]  /*200d0*/  LDS.128 R72, [R0.X4+UR5+0x43d0] ;  /* 0x0043d00500487984 */ /* 0x000fe80008004c00 */
[----:B------:R-:W1:Y:S04]  /*200e0*/  LDS.128 R76, [R0.X4+UR5+0x50d0] ;  /* 0x0050d005004c7984 */ /* 0x000e680008004c00 */
[----:B------:R-:W-:Y:S04]  /*200f0*/  LDS.128 R148, [R0.X4+UR5+0x72d0] ;  /* 0x0072d00500947984 */ /* 0x000fe80008004c00 */
[----:B------:R-:W-:Y:S04]  /*20100*/  LDS.128 R152, [R0.X4+UR5+0x73d0] ;  /* 0x0073d00500987984 */ /* 0x000fe80008004c00 */
[----:B------:R-:W4:Y:S04]  /*20110*/  LDS.128 R156, [R32+0x1d0] ;  /* 0x0001d000209c7984 */ /* 0x000f280000000c00 */
[----:B------:R-:W4:Y:S01]  /*20120*/  LDS.128 R160, [R32+0x2d0] ;  /* 0x0002d00020a07984 */ /* 0x000f220000000c00 */
[----:B--2---:R-:W-:-:S05]  /*20130*/  FFMA R166, R81, R128, R166 ;  /* 0x0000008051a67223 */ /* 0x004fca00000000a6 */
[----:B------:R3:W-:Y:S02]  /*20140*/  STL [R1+0x130], R166 ;  /* 0x000130a601007387 */ /* 0x0007e40000100800 */
[----:B---3--:R-:W-:-:S05]  /*20150*/  FFMA R166, R82, R128, R167 ;  /* 0x0000008052a67223 */ /* 0x008fca00000000a7 */
[----:B------:R2:W-:Y:S01]  /*20160*/  STL [R1+0x134], R166 ;  /* 0x000134a601007387 */ /* 0x0005e20000100800 */
[-C--:B-1----:R-:W-:Y:S01]  /*20170*/  FFMA R204, R88, R128.reuse, R204 ;  /* 0x0000008058cc7223 */ /* 0x082fe200000000cc */
[-C--:B----4-:R-:W-:Y:S01]  /*20180*/  FFMA R222, R92, R128.reuse, R222 ;  /* 0x000000805cde7223 */ /* 0x090fe200000000de */
        /* <DEDUP_REMOVED lines=13> */
[C---:B------:R-:W-:Y:S01]  /*20260*/  FFMA R243, R83.reuse, R156, R243 ;  /* 0x0000009c53f37223 */ /* 0x040fe200000000f3 */
[-C--:B------:R-:W-:Y:S01]  /*20270*/  FFMA R167, R83, R128.reuse, R165 ;  /* 0x0000008053a77223 */ /* 0x080fe200000000a5 */
[-C--:B------:R-:W-:Y:S01]  /*20280*/  FFMA R165, R233, R128.reuse, R252 ;  /* 0x00000080e9a57223 */ /* 0x080fe200000000fc */
[-C--:B--2---:R-:W-:Y:S01]  /*20290*/  FFMA R166, R2, R128.reuse, R164 ;  /* 0x0000008002a67223 */ /* 0x084fe200000000a4 */
[----:B------:R-:W-:-:S02]  /*202a0*/  FFMA R164, R132, R128, R251 ;  /* 0x0000008084a47223 */ /* 0x000fc400000000fb */
[----:B------:R-:W-:Y:S04]  /*202b0*/  STL [R1+0x13c], R167 ;  /* 0x00013ca701007387 */ /* 0x000fe80000100800 */
[----:B------:R1:W-:Y:S04]  /*202c0*/  STL [R1+0x140], R166 ;  /* 0x000140a601007387 */ /* 0x0003e80000100800 */
[----:B------:R2:W-:Y:S04]  /*202d0*/  STL [R1+0x148], R165 ;  /* 0x000148a501007387 */ /* 0x0005e80000100800 */
[----:B------:R3:W-:Y:S01]  /*202e0*/  STL [R1+0x14c], R164 ;  /* 0x00014ca401007387 */ /* 0x0007e20000100800 */
[-C--:B-1----:R-:W-:Y:S01]  /*202f0*/  FFMA R166, R136, R128.reuse, R249 ;  /* 0x0000008088a67223 */ /* 0x082fe200000000f9 */
[-C--:B--2---:R-:W-:Y:S01]  /*20300*/  FFMA R165, R140, R128.reuse, R247 ;  /* 0x000000808ca57223 */ /* 0x084fe200000000f7 */
[-C--:B------:R-:W-:Y:S01]  /*20310*/  FFMA R247, R148, R128.reuse, R250 ;  /* 0x0000008094f77223 */ /* 0x080fe200000000fa */
[-C--:B---3--:R-:W-:Y:S01]  /*20320*/  FFMA R164, R144, R128.reuse, R248 ;  /* 0x0000008090a47223 */ /* 0x088fe200000000f8 */
[-C--:B------:R-:W-:Y:S01]  /*20330*/  FFMA R51, R84, R128.reuse, R51 ;  /* 0x0000008054337223 */ /* 0x080fe20000000033 */
[----:B------:R-:W-:Y:S01]  /*20340*/  STL [R1+0x154], R166 ;  /* 0x000154a601007387 */ /* 0x000fe20000100800 */
[----:B------:R-:W-:-:S03]  /*20350*/  FFMA R27, R168, R128, R27 ;  /* 0x00000080a81b7223 */ /* 0x000fc6000000001b */
[----:B------:R-:W-:Y:S01]  /*20360*/  STL [R1+0x160], R165 ;  /* 0x000160a501007387 */ /* 0x000fe20000100800 */
[-C--:B------:R-:W-:Y:S01]  /*20370*/  FFMA R31, R172, R128.reuse, R31 ;  /* 0x00000080ac1f7223 */ /* 0x080fe2000000001f */
[----:B------:R-:W-:Y:S02]  /*20380*/  FFMA R39, R72, R128, R39 ;  /* 0x0000008048277223 */ /* 0x000fe40000000027 */
[----:B------:R-:W-:Y:S04]  /*20390*/  STL [R1+0x164], R164 ;  /* 0x000164a401007387 */ /* 0x000fe80000100800 */
[----:B------:R-:W-:Y:S01]  /*203a0*/  STL [R1+0x16c], R247 ;  /* 0x00016cf701007387 */ /* 0x000fe20000100800 */
[----:B------:R-:W-:Y:S01]  /*203b0*/  FFMA R241, R233, R156, R241 ;  /* 0x0000009ce9f17223 */ /* 0x000fe200000000f1 */
[----:B------:R-:W-:-:S02]  /*203c0*/  FFMA R43, R52, R128, R43 ;  /* 0x00000080342b7223 */ /* 0x000fc4000000002b */
[----:B------:R-:W1:Y:S01]  /*203d0*/  LDS.128 R164, [R32+0x3d0] ;  /* 0x0003d00020a47984 */ /* 0x000e620000000c00 */
[-C--:B------:R-:W-:Y:S01]  /*203e0*/  FFMA R19, R80, R128.reuse, R19 ;  /* 0x0000008050137223 */ /* 0x080fe20000000013 */
[-C--:B------:R-:W-:Y:S01]  /*203f0*/  FFMA R47, R56, R128.reuse, R47 ;  /* 0x00000080382f7223 */ /* 0x080fe2000000002f */
[----:B------:R-:W-:Y:S01]  /*20400*/  FFMA R128, R152, R128, R246 ;  /* 0x0000008098807223 */ /* 0x000fe200000000f6 */
[-C--:B------:R-:W-:Y:S01]  /*20410*/  FFMA R240, R132, R156.reuse, R240 ;  /* 0x0000009c84f07223 */ /* 0x080fe200000000f0 */
[-C--:B------:R-:W-:Y:S01]  /*20420*/  FFMA R238, R140, R156.reuse, R238 ;  /* 0x0000009c8cee7223 */ /* 0x080fe200000000ee */
[-C--:B------:R-:W-:Y:S01]  /*20430*/  FFMA R237, R144, R156.reuse, R237 ;  /* 0x0000009c90ed7223 */ /* 0x080fe200000000ed */
[-C--:B------:R-:W-:Y:S01]  /*20440*/  FFMA R225, R80, R156.reuse, R225 ;  /* 0x0000009c50e17223 */ /* 0x080fe200000000e1 */
[----:B------:R2:W-:Y:S01]  /*20450*/  STL [R1+0x180], R128 ;  /* 0x0001808001007387 */ /* 0x0005e20000100800 */
        /* <DEDUP_REMOVED lines=15> */
[----:B------:R2:W-:Y:S04]  /*20550*/  STL [R1+0xb8], R235 ;  /* 0x0000b8eb01007387 */ /* 0x0005e80000100800 */
[----:B------:R-:W-:Y:S01]  /*20560*/  STL [R1+0xbc], R244 ;  /* 0x0000bcf401007387 */ /* 0x000fe20000100800 */
[-C--:B------:R-:W-:Y:S01]  /*20570*/  FFMA R208, R52, R156.reuse, R208 ;  /* 0x0000009c34d07223 */ /* 0x080fe200000000d0 */
[-C--:B------:R-:W-:Y:S01]  /*20580*/  FFMA R207, R56, R156.reuse, R207 ;  /* 0x0000009c38cf7223 */ /* 0x080fe200000000cf */
[-C--:B------:R-:W-:Y:S01]  /*20590*/  FFMA R206, R60, R156.reuse, R206 ;  /* 0x0000009c3cce7223 */ /* 0x080fe200000000ce */
[-C--:B------:R-:W-:Y:S01]  /*205a0*/  FFMA R202, R64, R156.reuse, R202 ;  /* 0x0000009c40ca7223 */ /* 0x080fe200000000ca */
[-C--:B------:R-:W-:Y:S01]  /*205b0*/  FFMA R201, R68, R156.reuse, R201 ;  /* 0x0000009c44c97223 */ /* 0x080fe200000000c9 */
[-C--:B--2---:R-:W-:Y:S01]  /*205c0*/  FFMA R235, R2, R156.reuse, R242 ;  /* 0x0000009c02eb7223 */ /* 0x084fe200000000f2 */
[----:B------:R-:W-:Y:S04]  /*205d0*/  STL [R1+0xc0], R243 ;  /* 0x0000c0f301007387 */ /* 0x000fe80000100800 */
[----:B------:R2:W-:Y:S01]  /*205e0*/  STL [R1+0xc4], R235 ;  /* 0x0000c4eb01007387 */ /* 0x0005e20000100800 */
[----:B------:R-:W-:-:S03]  /*205f0*/  FFMA R200, R72, R156, R200 ;  /* 0x0000009c48c87223 */ /* 0x000fc600000000c8 */
[----:B------:R-:W-:Y:S01]  /*20600*/  STL [R1+0xc8], R241 ;  /* 0x0000c8f101007387 */ /* 0x000fe20000100800 */
[-C--:B------:R-:W-:Y:S01]  /*20610*/  FFMA R4, R82, R160.reuse, R4 ;  /* 0x000000a052047223 */ /* 0x080fe20000000004 */
[-C--:B------:R-:W-:Y:S01]  /*20620*/  FFMA R198, R84, R160.reuse, R198 ;  /* 0x000000a054c67223 */ /* 0x080fe200000000c6 */
[-C--:B------:R-:W-:Y:S01]  /*20630*/  FFMA R197, R88, R160.reuse, R197 ;  /* 0x000000a058c57223 */ /* 0x080fe200000000c5 */
[----:B------:R-:W-:Y:S01]  /*20640*/  FFMA R179, R112, R160, R179 ;  /* 0x000000a070b37223 */ /* 0x000fe200000000b3 */
[----:B-1----:R-:W-:Y:S01]  /*20650*/  FFMA R16, R80, R164, R16 ;  /* 0x000000a450107223 */ /* 0x002fe20000000010 */
[----:B--2---:R-:W-:Y:S01]  /*20660*/  FFMA R235, R136, R156, R239 ;  /* 0x0000009c88eb7223 */ /* 0x004fe200000000ef */
[----:B------:R-:W-:Y:S04]  /*20670*/  STL [R1+0xcc], R240 ;  /* 0x0000ccf001007387 */ /* 0x000fe80000100800 */
[----:B------:R1:W-:Y:S04]  /*20680*/  STL [R1+0x144], R235 ;  /* 0x000144eb01007387 */ /* 0x0003e80000100800 */
[----:B------:R-:W-:Y:S01]  /*20690*/  STL [R1+0x150], R238 ;  /* 0x000150ee01007387 */ /* 0x000fe20000100800 */
[-C--:B------:R-:W-:Y:S01]  /*206a0*/  FFMA R17, R84, R164.reuse, R17 ;  /* 0x000000a454117223 */ /* 0x080fe20000000011 */
[-C--:B------:R-:W-:Y:S01]  /*206b0*/  FFMA R18, R88, R164.reuse, R18 ;  /* 0x000000a458127223 */ /* 0x080fe20000000012 */
[----:B------:R-:W-:Y:S01]  /*206c0*/  FFMA R37, R112, R164, R37 ;  /* 0x000000a470257223 */ /* 0x000fe20000000025 */
[-C--:B------:R-:W-:Y:S01]  /*206d0*/  FFMA R195, R96, R160.reuse, R195 ;  /* 0x000000a060c37223 */ /* 0x080fe200000000c3 */
[----:B------:R-:W-:Y:S01]  /*206e0*/  FFMA R194, R100, R160, R194 ;  /* 0x000000a064c27223 */ /* 0x000fe200000000c2 */
[-C--:B-1----:R-:W-:Y:S01]  /*206f0*/  FFMA R235, R148, R156.reuse, R236 ;  /* 0x0000009c94eb7223 */ /* 0x082fe200000000ec */
[----:B------:R-:W-:Y:S01]  /*20700*/  FFMA R156, R152, R156, R234 ;  /* 0x0000009c989c7223 */ /* 0x000fe200000000ea */
[----:B------:R-:W-:Y:S04]  /*20710*/  STL [R1+0x158], R237 ;  /* 0x000158ed01007387 */ /* 0x000fe80000100800 */
[----:B------:R-:W-:Y:S04]  /*20720*/  STL [R1+0x15c], R235 ;  /* 0x00015ceb01007387 */ /* 0x000fe80000100800 */
[----:B------:R1:W-:Y:S01]  /*20730*/  STL [R1+0x168], R156 ;  /* 0x0001689c01007387 */ /* 0x0003e20000100800 */
[-C--:B------:R-:W-:Y:S01]  /*20740*/  FFMA R177, R120, R160.reuse, R177 ;  /* 0x000000a078b17223 */ /* 0x080fe200000000b1 */
[-C--:B------:R-:W-:Y:S01]  /*20750*/  FFMA R35, R168, R160.reuse, R35 ;  /* 0x000000a0a8237223 */ /* 0x080fe20000000023 */
[----:B------:R-:W-:Y:S01]  /*20760*/  FFMA R20, R64, R160, R20 ;  /* 0x000000a040147223 */ /* 0x000fe20000000014 */
[-C--:B------:R-:W-:Y:S01]  /*20770*/  FFMA R25, R96, R164.reuse, R25 ;  /* 0x000000a460197223 */ /* 0x080fe20000000019 */
[----:B------:R-:W-:Y:S01]  /*20780*/  FFMA R41, R120, R164, R41 ;  /* 0x000000a478297223 */ /* 0x000fe20000000029 */
[C---:B------:R-:W-:Y:S01]  /*20790*/  FFMA R193, R104.reuse, R160, R193 ;  /* 0x000000a068c17223 */ /* 0x040fe200000000c1 */
[-C--:B------:R-:W-:Y:S01]  /*207a0*/  FFMA R29, R104, R164.reuse, R29 ;  /* 0x000000a4681d7223 */ /* 0x080fe2000000001d */
[----:B------:R-:W-:Y:S01]  /*207b0*/  FFMA R182, R64, R164, R182 ;  /* 0x000000a440b67223 */ /* 0x000fe200000000b6 */
[-C--:B------:R-:W-:Y:S01]  /*207c0*/  FFMA R199, R80, R160.reuse, R199 ;  /* 0x000000a050c77223 */ /* 0x080fe200000000c7 */
[-C--:B-1----:R-:W-:Y:S01]  /*207d0*/  FFMA R156, R81, R160.reuse, R21 ;  /* 0x000000a0519c7223 */ /* 0x082fe20000000015 */
[-C--:B------:R-:W-:Y:S01]  /*207e0*/  FFMA R21, R83, R160.reuse, R5 ;  /* 0x000000a053157223 */ /* 0x080fe20000000005 */
[-C--:B------:R-:W-:Y:S01]  /*207f0*/  FFMA R5, R2, R160.reuse, R6 ;  /* 0x000000a002057223 */ /* 0x080fe20000000006 */
[-C--:B------:R-:W-:Y:S01]  /*20800*/  FFMA R196, R92, R160.reuse, R196 ;  /* 0x000000a05cc47223 */ /* 0x080fe200000000c4 */
[-C--:B------:R-:W-:Y:S01]  /*20810*/  FFMA R176, R124, R160.reuse, R176 ;  /* 0x000000a07cb07223 */ /* 0x080fe200000000b0 */
[----:B------:R-:W-:Y:S04]  /*20820*/  STL [R1+0x8c], R156 ;  /* 0x00008c9c01007387 */ /* 0x000fe80000100800 */
[----:B------:R1:W-:Y:S01]  /*20830*/  STL [R1+0x90], R4 ;  /* 0x0000900401007387 */ /* 0x0003e20000100800 */
[----:B------:R-:W-:-:S03]  /*20840*/  FFMA R6, R132, R160, R8 ;  /* 0x000000a084067223 */ /* 0x000fc60000000008 */
[----:B------:R-:W-:Y:S01]  /*20850*/  STL [R1+0x94], R21 ;  /* 0x0000941501007387 */ /* 0x000fe20000100800 */
[-C--:B------:R-:W-:Y:S01]  /*20860*/  FFMA R23, R56, R160.reuse, R23 ;  /* 0x000000a038177223 */ /* 0x080fe20000000017 */
[----:B------:R-:W-:Y:S01]  /*20870*/  FFMA R3, R60, R160, R3 ;  /* 0x000000a03c037223 */ /* 0x000fe20000000003 */
[-C--:B------:R-:W-:Y:S01]  /*20880*/  FFMA R24, R92, R164.reuse, R24 ;  /* 0x000000a45c187223 */ /* 0x080fe20000000018 */
[-C--:B------:R-:W-:Y:S01]  /*20890*/  FFMA R44, R124, R164.reuse, R44 ;  /* 0x000000a47c2c7223 */ /* 0x080fe2000000002c */
[----:B------:R-:W-:Y:S01]  /*208a0*/  FFMA R180, R56, R164, R180 ;  /* 0x000000a438b47223 */ /* 0x000fe200000000b4 */
[----:B-1----:R-:W-:Y:S01]  /*208b0*/  FFMA R4, R233, R160, R7 ;  /* 0x000000a0e9047223 */ /* 0x002fe20000000007 */
[----:B------:R1:W-:Y:S04]  /*208c0*/  STL [R1+0x98], R5 ;  /* 0x0000980501007387 */ /* 0x0003e80000100800 */
[----:B------:R2:W-:Y:S01]  /*208d0*/  STL [R1+0x9c], R4 ;  /* 0x00009c0401007387 */ /* 0x0005e20000100800 */
[----:B------:R-:W-:Y:S01]  /*208e0*/  FFMA R181, R60, R164, R181 ;  /* 0x000000a43cb57223 */ /* 0x000fe200000000b5 */
[-C--:B------:R-:W-:Y:S01]  /*208f0*/  FFMA R178, R116, R160.reuse, R178 ;  /* 0x000000a074b27223 */ /* 0x080fe200000000b2 */
[C---:B------:R-:W-:Y:S01]  /*20900*/  FFMA R22, R72.reuse, R160, R22 ;  /* 0x000000a048167223 */ /* 0x040fe20000000016 */
[----:B------:R-:W-:Y:S01]  /*20910*/  FFMA R185, R72, R164, R185 ;  /* 0x000000a448b97223 */ /* 0x000fe200000000b9 */
[----:B------:R-:W-:Y:S01]  /*20920*/  FFMA R198, R85, R161, R198 ;  /* 0x000000a155c67223 */ /* 0x000fe200000000c6 */
[-C--:B-1----:R-:W-:Y:S01]  /*20930*/  FFMA R5, R136, R160.reuse, R9 ;  /* 0x000000a088057223 */ /* 0x082fe20000000009 */
[----:B------:R1:W-:Y:S01]  /*20940*/  STL [R1+0xa0], R6 ;  /* 0x0000a00601007387 */ /* 0x0003e20000100800 */
[----:B--2---:R-:W-:-:S03]  /*20950*/  FFMA R4, R140, R160, R10 ;  /* 0x000000a08c047223 */ /* 0x004fc6000000000a */
[----:B------:R2:W-:Y:S04]  /*20960*/  STL [R1+0xa4], R5 ;  /* 0x0000a40501007387 */ /* 0x0005e80000100800 */
[----:B------:R3:W-:Y:S01]  /*20970*/  STL [R1+0xa8], R4 ;  /* 0x0000a80401007387 */ /* 0x0007e20000100800 */
[-C--:B-1----:R-:W-:Y:S01]  /*20980*/  FFMA R6, R144, R160.reuse, R11 ;  /* 0x000000a090067223 */ /* 0x082fe2000000000b */
[----:B------:R-:W-:Y:S01]  /*20990*/  FFMA R17, R85, R165, R17 ;  /* 0x000000a555117223 */ /* 0x000fe20000000011 */
[C---:B------:R-:W-:Y:S01]  /*209a0*/  FFMA R197, R89.reuse, R161, R197 ;  /* 0x000000a159c57223 */ /* 0x040fe200000000c5 */
[----:B------:R-:W-:Y:S01]  /*209b0*/  FFMA R18, R89, R165, R18 ;  /* 0x000000a559127223 */ /* 0x000fe20000000012 */
[-C--:B--2---:R-:W-:Y:S01]  /*209c0*/  FFMA R5, R148, R160.reuse, R12 ;  /* 0x000000a094057223 */ /* 0x084fe2000000000c */
[----:B------:R-:W-:Y:S01]  /*209d0*/  STL [R1+0xac], R6 ;  /* 0x0000ac0601007387 */ /* 0x000fe20000100800 */
[----:B---3--:R-:W-:-:S03]  /*209e0*/  FFMA R4, R152, R160, R13 ;  /* 0x000000a098047223 */ /* 0x008fc6000000000d */
[----:B------:R1:W-:Y:S04]  /*209f0*/  STL [R1+0xb0], R5 ;  /* 0x0000b00501007387 */ /* 0x0003e80000100800 */
[----:B------:R2:W-:Y:S01]  /*20a00*/  STL [R1+0xb4], R4 ;  /* 0x0000b40401007387 */ /* 0x0005e20000100800 */
[C---:B------:R-:W-:Y:S01]  /*20a10*/  FFMA R230, R113.reuse, R129, R230 ;  /* 0x0000008171e67223 */ /* 0x040fe200000000e6 */
[C---:B------:R-:W-:Y:S01]  /*20a20*/  FFMA R215, R113.reuse, R157, R215 ;  /* 0x0000009d71d77223 */ /* 0x040fe200000000d7 */
[C---:B------:R-:W-:Y:S01]  /*20a30*/  FFMA R179, R113.reuse, R161, R179 ;  /* 0x000000a171b37223 */ /* 0x040fe200000000b3 */
[----:B------:R-:W-:Y:S01]  /*20a40*/  FFMA R37, R113, R165, R37 ;  /* 0x000000a571257223 */ /* 0x000fe20000000025 */
[----:B------:R-:W-:Y:S01]  /*20a50*/  FFMA R211, R125, R157, R211 ;  /* 0x0000009d7dd37223 */ /* 0x000fe200000000d3 */
[----:B-1----:R-:W-:Y:S01]  /*20a60*/  FFMA R5, R82, R164, R189 ;  /* 0x000000a452057223 */ /* 0x002fe200000000bd */
[-C--:B------:R-:W-:Y:S01]  /*20a70*/  FFMA R192, R108, R160.reuse, R192 ;  /* 0x000000a06cc07223 */ /* 0x080fe200000000c0 */
[-C--:B------:R-:W-:Y:S01]  /*20a80*/  FFMA R34, R172, R160.reuse, R34 ;  /* 0x000000a0ac227223 */ /* 0x080fe20000000022 */
[----:B------:R-:W-:Y:S01]  /*20a90*/  FFMA R15, R68, R160, R15 ;  /* 0x000000a0440f7223 */ /* 0x000fe2000000000f */
[----:B--2---:R-:W-:Y:S01]  /*20aa0*/  FFMA R4, R81, R164, R188 ;  /* 0x000000a451047223 */ /* 0x004fe200000000bc */
[----:B------:R-:W-:Y:S01]  /*20ab0*/  FFMA R14, R76, R160, R14 ;  /* 0x000000a04c0e7223 */ /* 0x000fe2000000000e */
[----:B------:R-:W2:Y:S04]  /*20ac0*/  LDL.LU R81, [R1+0x2dc] ;  /* 0x0002dc0001517983 */ /* 0x000ea80000300800 */
[----:B------:R-:W3:Y:S04]  /*20ad0*/  LDL.LU R82, [R1+0x2d8] ;  /* 0x0002d80001527983 */ /* 0x000ee80000300800 */
[----:B------:R1:W-:Y:S01]  /*20ae0*/  STL [R1+0x60], R4 ;  /* 0x0000600401007387 */ /* 0x0003e20000100800 */
[-C--:B------:R-:W-:Y:S01]  /*20af0*/  FFMA R36, R108, R164.reuse, R36 ;  /* 0x000000a46c247223 */ /* 0x080fe20000000024 */
[-C--:B------:R-:W-:Y:S01]  /*20b00*/  FFMA R48, R172, R164.reuse, R48 ;  /* 0x000000a4ac307223 */ /* 0x080fe20000000030 */
[C---:B------:R-:W-:Y:S01]  /*20b10*/  FFMA R226, R97.reuse, R129, R226 ;  /* 0x0000008161e27223 */ /* 0x040fe200000000e2 */
[C---:B------:R-:W-:Y:S01]  /*20b20*/  FFMA R220, R97.reuse, R157, R220 ;  /* 0x0000009d61dc7223 */ /* 0x040fe200000000dc */
[-C--:B------:R-:W-:Y:S01]  /*20b30*/  FFMA R195, R97, R161.reuse, R195 ;  /* 0x000000a161c37223 */ /* 0x080fe200000000c3 */
[----:B------:R-:W-:Y:S01]  /*20b40*/  FFMA R194, R101, R161, R194 ;  /* 0x000000a165c27223 */ /* 0x000fe200000000c2 */
[C---:B------:R-:W-:Y:S01]  /*20b50*/  FFMA R232, R121.reuse, R129, R232 ;  /* 0x0000008179e87223 */ /* 0x040fe200000000e8 */
[----:B------:R-:W-:Y:S01]  /*20b60*/  FFMA R212, R121, R157, R212 ;  /* 0x0000009d79d47223 */ /* 0x000fe200000000d4 */
[----:B------:R-:W-:Y:S01]  /*20b70*/  FFMA R205, R125, R129, R205 ;  /* 0x000000817dcd7223 */ /* 0x000fe200000000cd */
[-C--:B-1----:R-:W-:Y:S01]  /*20b80*/  FFMA R4, R83, R164.reuse, R183 ;  /* 0x000000a453047223 */ /* 0x082fe200000000b7 */
[----:B------:R-:W-:Y:S01]  /*20b90*/  FFMA R210, R169, R157, R210 ;  /* 0x0000009da9d27223 */ /* 0x000fe200000000d2 */
[----:B------:R-:W4:Y:S04]  /*20ba0*/  LDL.LU R83, [R1+0x2d4] ;  /* 0x0002d40001537983 */ /* 0x000f280000300800 */
[----:B------:R1:W-:Y:S01]  /*20bb0*/  STL [R1+0x64], R5 ;  /* 0x0000640501007387 */ /* 0x0003e20000100800 */
[-C--:B------:R-:W-:Y:S01]  /*20bc0*/  FFMA R6, R132, R164.reuse, R50 ;  /* 0x000000a484067223 */ /* 0x080fe20000000032 */
        /* <DEDUP_REMOVED lines=8> */
[-C--:B-1----:R-:W-:Y:S01]  /*20c50*/  FFMA R5, R2, R164.reuse, R187 ;  /* 0x000000a402057223 */ /* 0x082fe200000000bb */
[-C--:B------:R-:W-:Y:S01]  /*20c60*/  FFMA R217, R105, R157.reuse, R217 ;  /* 0x0000009d69d97223 */ /* 0x080fe200000000d9 */
[----:B------:R1:W5:Y:S04]  /*20c70*/  LDL.LU R2, [R1+0x2d0] ;  /* 0x0002d00001027983 */ /* 0x0003680000300800 */
[----:B------:R1:W-:Y:S04]  /*20c80*/  STL [R1+0x68], R4 ;  /* 0x0000680401007387 */ /* 0x0003e80000100800 */
[----:B------:R1:W-:Y:S01]  /*20c90*/  STL [R1+0x6c], R5 ;  /* 0x00006c0501007387 */ /* 0x0003e20000100800 */
[----:B------:R-:W-:Y:S01]  /*20ca0*/  FFMA R213, R117, R157, R213 ;  /* 0x0000009d75d57223 */ /* 0x000fe200000000d5 */
[C---:B------:R-:W-:Y:S01]  /*20cb0*/  FFMA R222, R93.reuse, R129, R222 ;  /* 0x000000815dde7223 */ /* 0x040fe200000000de */
[----:B------:R-:W-:Y:S01]  /*20cc0*/  FFMA R221, R93, R157, R221 ;  /* 0x0000009d5ddd7223 */ /* 0x000fe200000000dd */
[----:B------:R-:W-:Y:S01]  /*20cd0*/  FFMA R47, R57, R129, R47 ;  /* 0x00000081392f7223 */ /* 0x000fe2000000002f */
[-C--:B------:R-:W-:Y:S01]  /*20ce0*/  FFMA R206, R61, R157.reuse, R206 ;  /* 0x0000009d3dce7223 */ /* 0x080fe200000000ce */
[-C--:B-1----:R-:W-:Y:S01]  /*20cf0*/  FFMA R4, R233, R164.reuse, R191 ;  /* 0x000000a4e9047223 */ /* 0x082fe200000000bf */
[-C--:B------:R-:W-:Y:S01]  /*20d00*/  FFMA R128, R77, R157.reuse, R128 ;  /* 0x0000009d4d807223 */ /* 0x080fe20000000080 */
[----:B------:R-:W-:Y:S01]  /*20d10*/  FFMA R209, R173, R157, R209 ;  /* 0x0000009dadd17223 */ /* 0x000fe200000000d1 */
[-C--:B------:R-:W-:Y:S01]  /*20d20*/  FFMA R39, R73, R129.reuse, R39 ;  /* 0x0000008149277223 */ /* 0x080fe20000000027 */
[----:B------:R-:W-:Y:S01]  /*20d30*/  FFMA R5, R136, R164, R26 ;  /* 0x000000a488057223 */ /* 0x000fe2000000001a */
        /* <DEDUP_REMOVED lines=9> */
[----:B------:R-:W-:-:S03]  /*20dd0*/  FFMA R6, R144, R164, R38 ;  /* 0x000000a490067223 */ /* 0x000fc60000000026 */
[----:B------:R1:W-:Y:S01]  /*20de0*/  STL [R1+0x7c], R4 ;  /* 0x00007c0401007387 */ /* 0x0003e20000100800 */
[----:B------:R-:W-:Y:S01]  /*20df0*/  FFMA R25, R97, R165, R25 ;  /* 0x000000a561197223 */ /* 0x000fe20000000019 */
[C---:B------:R-:W-:Y:S01]  /*20e00*/  FFMA R177, R121.reuse, R161, R177 ;  /* 0x000000a179b17223 */ /* 0x040fe200000000b1 */
[----:B------:R-:W-:Y:S01]  /*20e10*/  FFMA R41, R121, R165, R41 ;  /* 0x000000a579297223 */ /* 0x000fe20000000029 */
[-C--:B------:R-:W-:Y:S01]  /*20e20*/  FFMA R28, R100, R164.reuse, R28 ;  /* 0x000000a4641c7223 */ /* 0x080fe2000000001c */
[-C--:B------:R-:W-:Y:S01]  /*20e30*/  FFMA R45, R168, R164.reuse, R45 ;  /* 0x000000a4a82d7223 */ /* 0x080fe2000000002d */
[-C--:B-1----:R-:W-:Y:S01]  /*20e40*/  FFMA R5, R148, R164.reuse, R42 ;  /* 0x000000a494057223 */ /* 0x082fe2000000002a */
[----:B------:R-:W-:Y:S01]  /*20e50*/  FFMA R35, R169, R161, R35 ;  /* 0x000000a1a9237223 */ /* 0x000fe20000000023 */
[C---:B------:R-:W-:Y:S01]  /*20e60*/  FFMA R113, R65.reuse, R157, R202 ;  /* 0x0000009d41717223 */ /* 0x040fe200000000ca */
[-C--:B------:R-:W-:Y:S01]  /*20e70*/  FFMA R49, R52, R164.reuse, R49 ;  /* 0x000000a434317223 */ /* 0x080fe20000000031 */
[----:B------:R-:W-:Y:S01]  /*20e80*/  FFMA R4, R152, R164, R46 ;  /* 0x000000a498047223 */ /* 0x000fe2000000002e */
[-C--:B------:R-:W-:Y:S01]  /*20e90*/  FFMA R20, R65, R161.reuse, R20 ;  /* 0x000000a141147223 */ /* 0x080fe20000000014 */
[----:B------:R-:W-:Y:S01]  /*20ea0*/  STL [R1+0x80], R6 ;  /* 0x0000800601007387 */ /* 0x000fe20000100800 */
[C---:B------:R-:W-:Y:S01]  /*20eb0*/  FFMA R193, R105.reuse, R161, R193 ;  /* 0x000000a169c17223 */ /* 0x040fe200000000c1 */
[-C--:B------:R-:W-:Y:S01]  /*20ec0*/  FFMA R29, R105, R165.reuse, R29 ;  /* 0x000000a5691d7223 */ /* 0x080fe2000000001d */
[----:B------:R-:W-:Y:S01]  /*20ed0*/  FFMA R182, R65, R165, R182 ;  /* 0x000000a541b67223 */ /* 0x000fe200000000b6 */
[----:B------:R-:W-:Y:S01]  /*20ee0*/  STL [R1+0x84], R5 ;  /* 0x0000840501007387 */ /* 0x000fe20000100800 */
        /* <DEDUP_REMOVED lines=19> */
[-C--:B------:R-:W-:Y:S01]  /*21020*/  FFMA R215, R114, R158.reuse, R215 ;  /* 0x0000009e72d77223 */ /* 0x080fe200000000d7 */
[----:B------:R-:W-:Y:S01]  /*21030*/  FFMA R125, R126, R158, R211 ;  /* 0x0000009e7e7d7223 */ /* 0x000fe200000000d3 */
[C---:B------:R-:W-:Y:S01]  /*21040*/  FFMA R192, R109.reuse, R161, R192 ;  /* 0x000000a16dc07223 */ /* 0x040fe200000000c0 */
        /* <DEDUP_REMOVED lines=11> */
[-C--:B------:R-:W-:Y:S01]  /*21100*/  FFMA R194, R102, R162.reuse, R194 ;  /* 0x000000a266c27223 */ /* 0x080fe200000000c2 */
[----:B-1----:R-:W-:Y:S01]  /*21110*/  FFMA R4, R114, R162, R179 ;  /* 0x000000a272047223 */ /* 0x002fe200000000b3 */
[C---:B------:R-:W-:Y:S01]  /*21120*/  FFMA R172, R122.reuse, R130, R232 ;  /* 0x000000827aac7223 */ /* 0x040fe200000000e8 */
        /* <DEDUP_REMOVED lines=86> */
[C---:B------:R-:W-:Y:S01]  /*21690*/  FFMA R117, R95.reuse, R131, R117 ;  /* 0x000000835f757223 */ /* 0x040fe20000000075 */
[C---:B------:R-:W-:Y:S01]  /*216a0*/  FFMA R207, R95.reuse, R159, R207 ;  /* 0x0000009f5fcf7223 */ /* 0x040fe200000000cf */
[C---:B------:R-:W-:Y:S01]  /*216b0*/  FFMA R116, R95.reuse, R163, R116 ;  /* 0x000000a35f747223 */ /* 0x040fe20000000074 */
[----:B------:R-:W-:Y:S01]  /*216c0*/  FFMA R181, R95, R167, R24 ;  /* 0x000000a75fb57223 */ /* 0x000fe20000000018 */
[----:B------:R-:W-:Y:S01]  /*216d0*/  LDS.128 R4, [R32+0xe0] ;  /* 0x0000e00020047984 */ /* 0x000fe20000000c00 */
[C---:B------:R-:W-:Y:S01]  /*216e0*/  FFMA R164, R59.reuse, R131, R164 ;  /* 0x000000833ba47223 */ /* 0x040fe200000000a4 */
[C---:B------:R-:W-:Y:S01]  /*216f0*/  FFMA R191, R59.reuse, R159, R191 ;  /* 0x0000009f3bbf7223 */ /* 0x040fe200000000bf */
[C---:B------:R-:W-:Y:S01]  /*21700*/  FFMA R114, R59.reuse, R163, R114 ;  /* 0x000000a33b727223 */ /* 0x040fe20000000072 */
[----:B------:R-:W-:Y:S01]  /*21710*/  LDS.128 R8, [R32+0x1e0] ;  /* 0x0001e00020087984 */ /* 0x000fe20000000c00 */
[----:B------:R-:W-:Y:S01]  /*21720*/  FFMA R122, R59, R167, R122 ;  /* 0x000000a73b7a7223 */ /* 0x000fe2000000007a */
[C---:B------:R-:W-:Y:S01]  /*21730*/  FFMA R121, R63.reuse, R131, R121 ;  /* 0x000000833f797223 */ /* 0x040fe20000000079 */
[C---:B------:R-:W-:Y:S01]  /*21740*/  FFMA R213, R63.reuse, R159, R213 ;  /* 0x0000009f3fd57223 */ /* 0x040fe200000000d5 */
[----:B------:R-:W-:Y:S01]  /*21750*/  LDS.128 R12, [R32+0x2e0] ;  /* 0x0002e000200c7984 */ /* 0x000fe20000000c00 */
[C---:B------:R-:W-:Y:S01]  /*21760*/  FFMA R190, R63.reuse, R163, R190 ;  /* 0x000000a33fbe7223 */ /* 0x040fe200000000be */
[----:B------:R-:W-:Y:S01]  /*21770*/  FFMA R212, R63, R167, R212 ;  /* 0x000000a73fd47223 */ /* 0x000fe200000000d4 */
[C---:B------:R-:W-:Y:S01]  /*21780*/  FFMA R211, R67.reuse, R131, R211 ;  /* 0x0000008343d37223 */ /* 0x040fe200000000d3 */
[----:B------:R-:W1:Y:S01]  /*21790*/  LDS.128 R104, [R0.X4+UR5+0x2e0] ;  /* 0x0002e00500687984 */ /* 0x000e620008004c00 */
[C---:B------:R-:W-:Y:S01]  /*217a0*/  FFMA R113, R67.reuse, R159, R113 ;  /* 0x0000009f43717223 */ /* 0x040fe20000000071 */
[C---:B------:R-:W-:Y:S01]  /*217b0*/  FFMA R73, R67.reuse, R163, R73 ;  /* 0x000000a343497223 */ /* 0x040fe20000000049 */
[----:B------:R-:W-:Y:S01]  /*217c0*/  FFMA R74, R67, R167, R66 ;  /* 0x000000a7434a7223 */ /* 0x000fe20000000042 */
[----:B------:R-:W1:Y:S04]  /*217d0*/  LDS.128 R88, [R0.X4+UR5+0x3e0] ;  /* 0x0003e00500587984 */ /* 0x000e680008004c00 */
[----:B------:R-:W1:Y:S04]  /*217e0*/  LDS.128 R84, [R0.X4+UR5+0x11e0] ;  /* 0x0011e00500547984 */ /* 0x000e680008004c00 */
[----:B------:R-:W1:Y:S04]  /*217f0*/  LDS.128 R92, [R0.X4+UR5+0x10e0] ;  /* 0x0010e005005c7984 */ /* 0x000e680008004c00 */
[----:B------:R-:W-:Y:S04]  /*21800*/  LDS.128 R64, [R0.X4+UR5+0x12e0] ;  /* 0x0012e00500407984 */ /* 0x000fe80008004c00 */
[----:B------:R-:W1:Y:S04]  /*21810*/  LDS.128 R60, [R0.X4+UR5+0x20e0] ;  /* 0x0020e005003c7984 */ /* 0x000e680008004c00 */
[----:B------:R-:W-:Y:S01]  /*21820*/  LDS.128 R56, [R0.X4+UR5+0x21e0] ;  /* 0x0021e00500387984 */ /* 0x000fe20008004c00 */
        /* <DEDUP_REMOVED lines=8> */
[----:B------:R-:W-:Y:S04]  /*218b0*/  LDS.128 R248, [R0.X4+UR5+0x43f0] ;  /* 0x0043f00500f87984 */ /* 0x000fe80008004c00 */
[----:B------:R-:W-:Y:S04]  /*218c0*/  LDS.128 R236, [R0.X4+UR5+0x40f0] ;  /* 0x0040f00500ec7984 */ /* 0x000fe80008004c00 */
[----:B------:R-:W-:Y:S04]  /*218d0*/  LDS.128 R240, [R0.X4+UR5+0x41f0] ;  /* 0x0041f00500f07984 */ /* 0x000fe80008004c00 */
[----:B------:R-:W-:Y:S01]  /*218e0*/  LDS.128 R244, [R0.X4+UR5+0x42f0] ;  /* 0x0042f00500f47984 */ /* 0x000fe20008004c00 */
        /* <DEDUP_REMOVED lines=16> */
[----:B------:R-:W-:Y:S01]  /*219f0*/  FFMA R202, R111, R131, R202 ;  /* 0x000000836fca7223 */ /* 0x000fe200000000ca */
[C---:B------:R-:W-:Y:S01]  /*21a00*/  FFMA R200, R119.reuse, R159, R200 ;  /* 0x0000009f77c87223 */ /* 0x040fe200000000c8 */
[----:B------:R-:W-:Y:S01]  /*21a10*/  FFMA R173, R119, R163, R173 ;  /* 0x000000a377ad7223 */ /* 0x000fe200000000ad */
[----:B------:R-:W-:Y:S01]  /*21a20*/  FFMA R187, R78, R130, R187 ;  /* 0x000000824ebb7223 */ /* 0x000fe200000000bb */
[C---:B----4-:R-:W-:Y:S01]  /*21a30*/  FFMA R209, R83.reuse, R131, R19 ;  /* 0x0000008353d17223 */ /* 0x050fe20000000013 */
[C---:B------:R-:W-:Y:S01]  /*21a40*/  FFMA R20, R83.reuse, R167, R16 ;  /* 0x000000a753147223 */ /* 0x040fe20000000010 */
[C---:B------:R-:W-:Y:S01]  /*21a50*/  FFMA R109, R83.reuse, R159, R109 ;  /* 0x0000009f536d7223 */ /* 0x040fe2000000006d */
[----:B------:R-:W2:Y:S01]  /*21a60*/  LDS.128 R16, [R32+0x3e0] ;  /* 0x0003e00020107984 */ /* 0x000ea20000000c00 */
[----:B------:R-:W-:-:S03]  /*21a70*/  FFMA R118, R83, R163, R199 ;  /* 0x000000a353767223 */ /* 0x000fc600000000c7 */
[----:B------:R-:W3:Y:S01]  /*21a80*/  LDS.128 R80, [R0.X4+UR5+0x13e0] ;  /* 0x0013e00500507984 */ /* 0x000ee20008004c00 */
[C---:B------:R-:W-:Y:S01]  /*21a90*/  FFMA R35, R103.reuse, R131, R227 ;  /* 0x0000008367237223 */ /* 0x040fe200000000e3 */
[C---:B------:R-:W-:Y:S01]  /*21aa0*/  FFMA R205, R103.reuse, R159, R219 ;  /* 0x0000009f67cd7223 */ /* 0x040fe200000000db */
        /* <DEDUP_REMOVED lines=12> */
[C---:B------:R-:W-:Y:S01]  /*21b70*/  FFMA R140, R175.reuse, R163, R140 ;  /* 0x000000a3af8c7223 */ /* 0x040fe2000000008c */
[----:B------:R-:W-:Y:S01]  /*21b80*/  FFMA R192, R175, R167, R48 ;  /* 0x000000a7afc07223 */ /* 0x000fe20000000030 */
[----:B------:R-:W4:Y:S01]  /*21b90*/  LDS.128 R100, [R0.X4+UR5+0x1e0] ;  /* 0x0001e00500647984 */ /* 0x000f220008004c00 */
[C---:B------:R-:W-:Y:S01]  /*21ba0*/  FFMA R72, R71.reuse, R131, R72 ;  /* 0x0000008347487223 */ /* 0x040fe20000000048 */
[C---:B------:R-:W-:Y:S01]  /*21bb0*/  FFMA R120, R71.reuse, R159, R120 ;  /* 0x0000009f47787223 */ /* 0x040fe20000000078 */
[----:B------:R-:W-:Y:S01]  /*21bc0*/  FFMA R112, R71, R167, R112 ;  /* 0x000000a747707223 */ /* 0x000fe20000000070 */
[C---:B-1----:R-:W-:Y:S01]  /*21bd0*/  FFMA R182, R104.reuse, R4, R182 ;  /* 0x0000000468b67223 */ /* 0x042fe200000000b6 */
        /* <DEDUP_REMOVED lines=11> */
[----:B------:R-:W-:Y:S01]  /*21c90*/  LDS.128 R68, [R0.X4+UR5+0x42e0] ;  /* 0x0042e00500447984 */ /* 0x000fe20008004c00 */
[----:B------:R-:W-:Y:S01]  /*21ca0*/  FFMA R175, R60, R4, R36 ;  /* 0x000000043caf7223 */ /* 0x000fe20000000024 */
[-C--:B--2---:R-:W-:Y:S01]  /*21cb0*/  FFMA R119, R96, R16.reuse, R20 ;  /* 0x0000001060777223 */ /* 0x084fe20000000014 */
[-C--:B------:R-:W-:Y:S01]  /*21cc0*/  FFMA R208, R104, R16.reuse, R208 ;  /* 0x0000001068d07223 */ /* 0x080fe200000000d0 */
[-C--:B------:R-:W-:Y:S01]  /*21cd0*/  FFMA R181, R88, R16.reuse, R181 ;  /* 0x0000001058b57223 */ /* 0x080fe200000000b5 */
[----:B------:R-:W1:Y:S01]  /*21ce0*/  LDS.128 R20, [R0.X4+UR5+0x30e0] ;  /* 0x0030e00500147984 */ /* 0x000e620008004c00 */
[----:B------:R-:W-:Y:S01]  /*21cf0*/  FFMA R204, R84, R16, R204 ;  /* 0x0000001054cc7223 */ /* 0x000fe200000000cc */
[----:B------:R-:W-:Y:S01]  /*21d00*/  FFMA R88, R64, R4, R38 ;  /* 0x0000000440587223 */ /* 0x000fe20000000026 */
[----:B---3--:R-:W-:Y:S01]  /*21d10*/  FFMA R84, R80, R8, R37 ;  /* 0x0000000850547223 */ /* 0x008fe20000000025 */
[----:B------:R-:W-:Y:S01]  /*21d20*/  FFMA R104, R56, R4, R168 ;  /* 0x0000000438687223 */ /* 0x000fe200000000a8 */
[----:B------:R-:W2:Y:S01]  /*21d30*/  LDS.128 R36, [R0.X4+UR5+0x43e0] ;  /* 0x0043e00500247984 */ /* 0x000ea20008004c00 */
[C---:B------:R-:W-:Y:S01]  /*21d40*/  FFMA R187, R79.reuse, R131, R187 ;  /* 0x000000834fbb7223 */ /* 0x040fe200000000bb */
[----:B------:R-:W-:-:S02]  /*21d50*/  FFMA R186, R79, R159, R186 ;  /* 0x0000009f4fba7223 */ /* 0x000fc400000000ba */
[----:B------:R-:W3:Y:S01]  /*21d60*/  LDS.128 R168, [R0.X4+UR5+0x50e0] ;  /* 0x0050e00500a87984 */ /* 0x000ee20008004c00 */
[C---:B------:R-:W-:Y:S01]  /*21d70*/  FFMA R184, R79.reuse, R163, R184 ;  /* 0x000000a34fb87223 */ /* 0x040fe200000000b8 */
[----:B------:R-:W-:Y:S01]  /*21d80*/  FFMA R185, R79, R167, R185 ;  /* 0x000000a74fb97223 */ /* 0x000fe200000000b9 */
[----:B------:R-:W-:Y:S01]  /*21d90*/  FFMA R49, R53, R165, R49 ;  /* 0x000000a535317223 */ /* 0x000fe20000000031 */
[----:B------:R-:W2:Y:S01]  /*21da0*/  LDS.128 R28, [R0.X4+UR5+0x22e0] ;  /* 0x0022e005001c7984 */ /* 0x000ea20008004c00 */
[----:B------:R-:W-:Y:S01]  /*21db0*/  FFMA R196, R127, R167, R44 ;  /* 0x000000a77fc47223 */ /* 0x000fe2000000002c */
[C---:B------:R-:W-:Y:S02]  /*21dc0*/  FFMA R148, R54.reuse, R130, R43 ;  /* 0x0000008236947223 */ /* 0x040fe4000000002b */
[----:B------:R-:W2:Y:S04]  /*21dd0*/  LDS.128 R24, [R0.X4+UR5+0x23e0] ;  /* 0x0023e00500187984 */ /* 0x000ea80008004c00 */
[----:B------:R-:W3:Y:S01]  /*21de0*/  LDS.128 R76, [R0.X4+UR5+0x33e0] ;  /* 0x0033e005004c7984 */ /* 0x000ee20008004c00 */
[----:B------:R-:W-:-:S03]  /*21df0*/  FFMA R152, R54, R158, R152 ;  /* 0x0000009e36987223 */ /* 0x000fc60000000098 */
[----:B------:R-:W3:Y:S01]  /*21e00*/  LDS.128 R44, [R0.X4+UR5+0x40e0] ;  /* 0x0040e005002c7984 */ /* 0x000ee20008004c00 */
[----:B------:R-:W-:-:S03]  /*21e10*/  FFMA R214, R54, R166, R49 ;  /* 0x000000a636d67223 */ /* 0x000fc60000000031 */
[----:B------:R-:W3:Y:S01]  /*21e20*/  LDS.128 R40, [R0.X4+UR5+0x41e0] ;  /* 0x0041e00500287984 */ /* 0x000ee20008004c00 */
[C---:B------:R-:W-:Y:S01]  /*21e30*/  FFMA R148, R55.reuse, R131, R148 ;  /* 0x0000008337947223 */ /* 0x040fe20000000094 */
[C---:B------:R-:W-:Y:S01]  /*21e40*/  FFMA R152, R55.reuse, R159, R152 ;  /* 0x0000009f37987223 */ /* 0x040fe20000000098 */
[C---:B------:R-:W-:Y:S01]  /*21e50*/  FFMA R156, R55.reuse, R163, R156 ;  /* 0x000000a3379c7223 */ /* 0x040fe2000000009c */
[----:B------:R-:W-:Y:S01]  /*21e60*/  FFMA R214, R55, R167, R214 ;  /* 0x000000a737d67223 */ /* 0x000fe200000000d6 */
[----:B------:R-:W-:Y:S04]  /*21e70*/  LDS.128 R48, [R0.X4+UR5+0x32e0] ;  /* 0x0032e00500307984 */ /* 0x000fe80008004c00 */
[----:B------:R-:W3:Y:S01]  /*21e80*/  LDS.128 R52, [R0.X4+UR5+0x31e0] ;  /* 0x0031e00500347984 */ /* 0x000ee20008004c00 */
        /* <DEDUP_REMOVED lines=18> */
[----:B--2---:R-:W-:Y:S01]  /*21fb0*/  FFMA R68, R36, R12, R110 ;  /* 0x0000000c24447223 */ /* 0x004fe2000000006e */
[-C--:B---3--:R-:W-:Y:S01]  /*21fc0*/  FFMA R187, R168, R4.reuse, R187 ;  /* 0x00000004a8bb7223 */ /* 0x088fe200000000bb */
        /* <DEDUP_REMOVED lines=51> */
[----:B------:R1:W-:Y:S01]  /*22300*/  STL [R1+0x54], R21 ;  /* 0x0000541501007387 */ /* 0x0003e20000100800 */
[C---:B------:R-:W-:Y:S01]  /*22310*/  FFMA R206, R92.reuse, R8, R206 ;  /* 0x000000085cce7223 */ /* 0x040fe200000000ce */
[C---:B------:R-:W-:Y:S01]  /*22320*/  FFMA R179, R92.reuse, R12, R179 ;  /* 0x0000000c5cb37223 */ /* 0x040fe200000000b3 */
[-C--:B------:R-:W-:Y:S01]  /*22330*/  FFMA R180, R92, R16.reuse, R180 ;  /* 0x000000105cb47223 */ /* 0x080fe200000000b4 */
[----:B------:R-:W-:Y:S01]  /*22340*/  FFMA R203, R64, R16, R203 ;  /* 0x0000001040cb7223 */ /* 0x000fe200000000cb */
[C---:B------:R-:W-:Y:S01]  /*22350*/  FFMA R173, R56.reuse, R12, R173 ;  /* 0x0000000c38ad7223 */ /* 0x040fe200000000ad */
[----:B------:R-:W-:Y:S01]  /*22360*/  FFMA R199, R56, R16, R199 ;  /* 0x0000001038c77223 */ /* 0x000fe200000000c7 */
        /* <DEDUP_REMOVED lines=26> */
[C---:B------:R-:W-:Y:S01]  /*22510*/  FFMA R34, R65.reuse, R9, R34 ;  /* 0x0000000941227223 */ /* 0x040fe20000000022 */
[----:B------:R-:W-:Y:S01]  /*22520*/  FFMA R105, R65, R13, R177 ;  /* 0x0000000d41697223 */ /* 0x000fe200000000b1 */
        /* <DEDUP_REMOVED lines=47> */
[----:B-1----:R-:W-:Y:S01]  /*22820*/  FFMA R29, R82, R14, R33 ;  /* 0x0000000e521d7223 */ /* 0x002fe20000000021 */
[----:B------:R-:W-:Y:S01]  /*22830*/  FFMA R28, R58, R10, R28 ;  /* 0x0000000a3a1c7223 */ /* 0x000fe2000000001c */
[C---:B--2---:R-:W-:Y:S01]  /*22840*/  FFMA R25, R30.reuse, R6, R172 ;  /* 0x000000061e197223 */ /* 0x044fe200000000ac */
[-C--:B------:R-:W-:Y:S01]  /*22850*/  FFMA R24, R30, R10.reuse, R24 ;  /* 0x0000000a1e187223 */ /* 0x080fe20000000018 */
[-C--:B---3--:R-:W-:Y:S01]  /*22860*/  FFMA R21, R26, R10.reuse, R125 ;  /* 0x0000000a1a157223 */ /* 0x088fe2000000007d */
        /* <DEDUP_REMOVED lines=75> */
[----:B------:R-:W-:Y:S01]  /*22d20*/  LDS.128 R20, [R32+0xf0] ;  /* 0x0000f00020147984 */ /* 0x000fe20000000c00 */
[----:B------:R-:W-:-:S03]  /*22d30*/  FFMA R174, R61, R17, R201 ;  /* 0x000000113dae7223 */ /* 0x000fc600000000c9 */
[----:B------:R-:W-:Y:S04]  /*22d40*/  LDS.128 R24, [R32+0x1f0] ;  /* 0x0001f00020187984 */ /* 0x000fe80000000c00 */
[----:B------:R-:W-:Y:S04]  /*22d50*/  LDS.128 R28, [R32+0x2f0] ;  /* 0x0002f000201c7984 */ /* 0x000fe80000000c00 */
[----:B------:R-:W1:Y:S04]  /*22d60*/  LDS.128 R204, [R0.X4+UR5+0x20f0] ;  /* 0x0020f00500cc7984 */ /* 0x000e680008004c00 */
[----:B------:R-:W2:Y:S04]  /*22d70*/  LDS.128 R32, [R32+0x3f0] ;  /* 0x0003f00020207984 */ /* 0x000ea80000000c00 */
[----:B------:R-:W3:Y:S04]  /*22d80*/  LDS.128 R200, [R0.X4+UR5+0x13f0] ;  /* 0x0013f00500c87984 */ /* 0x000ee80008004c00 */
[----:B------:R-:W4:Y:S04]  /*22d90*/  LDS.128 R208, [R0.X4+UR5+0x21f0] ;  /* 0x0021f00500d07984 */ /* 0x000f280008004c00 */
[----:B------:R-:W1:Y:S04]  /*22da0*/  LDS.128 R212, [R0.X4+UR5+0x22f0] ;  /* 0x0022f00500d47984 */ /* 0x000e680008004c00 */
[----:B------:R-:W1:Y:S04]  /*22db0*/  LDS.128 R216, [R0.X4+UR5+0x23f0] ;  /* 0x0023f00500d87984 */ /* 0x000e680008004c00 */
[----:B------:R-:W1:Y:S04]  /*22dc0*/  LDS.128 R220, [R0.X4+UR5+0x30f0] ;  /* 0x0030f00500dc7984 */ /* 0x000e680008004c00 */
[----:B------:R-:W2:Y:S01]  /*22dd0*/  LDS.128 R224, [R0.X4+UR5+0x31f0] ;  /* 0x0031f00500e07984 */ /* 0x000ea20008004c00 */
[C---:B------:R-:W-:Y:S01]  /*22de0*/  FFMA R175, R61.reuse, R5, R175 ;  /* 0x000000053daf7223 */ /* 0x040fe200000000af */
[----:B------:R-:W-:-:S02]  /*22df0*/  FFMA R252, R61, R9, R252 ;  /* 0x000000093dfc7223 */ /* 0x000fc400000000fc */
        /* <DEDUP_REMOVED lines=8> */
[C---:B------:R-:W-:Y:S01]  /*22e80*/  FFMA R179, R93.reuse, R13, R179 ;  /* 0x0000000d5db37223 */ /* 0x040fe200000000b3 */
[----:B------:R-:W3:Y:S01]  /*22e90*/  LDS.128 R232, [R0.X4+UR5+0x33f0] ;  /* 0x0033f00500e87984 */ /* 0x000ee20008004c00 */
[----:B------:R-:W-:Y:S01]  /*22ea0*/  FFMA R180, R93, R17, R180 ;  /* 0x000000115db47223 */ /* 0x000fe200000000b4 */
[C---:B------:R-:W-:Y:S01]  /*22eb0*/  FFMA R53, R63.reuse, R7, R53 ;  /* 0x000000073f357223 */ /* 0x040fe20000000035 */
[C---:B------:R-:W-:Y:S01]  /*22ec0*/  FFMA R252, R63.reuse, R11, R252 ;  /* 0x0000000b3ffc7223 */ /* 0x040fe200000000fc */
[----:B------:R-:W-:Y:S01]  /*22ed0*/  FFMA R52, R63, R15, R52 ;  /* 0x0000000f3f347223 */ /* 0x000fe20000000034 */
[C---:B------:R-:W-:Y:S01]  /*22ee0*/  FFMA R88, R67.reuse, R7, R88 ;  /* 0x0000000743587223 */ /* 0x040fe20000000058 */
[C---:B------:R-:W-:Y:S01]  /*22ef0*/  FFMA R105, R67.reuse, R15, R105 ;  /* 0x0000000f43697223 */ /* 0x040fe20000000069 */
[-C--:B------:R-:W-:Y:S01]  /*22f00*/  FFMA R86, R67, R19.reuse, R86 ;  /* 0x0000001343567223 */ /* 0x080fe20000000056 */
[----:B------:R-:W-:Y:S01]  /*22f10*/  FFMA R82, R63, R19, R82 ;  /* 0x000000133f527223 */ /* 0x000fe20000000052 */
[----:B------:R-:W-:Y:S01]  /*22f20*/  FFMA R115, R93, R5, R115 ;  /* 0x000000055d737223 */ /* 0x000fe20000000073 */
        /* <DEDUP_REMOVED lines=15> */
[----:B------:R-:W4:Y:S01]  /*23020*/  LDS.128 R172, [R0.X4+UR5+0xf0] ;  /* 0x0000f00500ac7984 */ /* 0x000f220008004c00 */
[C---:B-1----:R-:W-:Y:S01]  /*23030*/  FFMA R53, R204.reuse, R20, R53 ;  /* 0x00000014cc357223 */ /* 0x042fe20000000035 */
[C---:B------:R-:W-:Y:S01]  /*23040*/  FFMA R252, R204.reuse, R24, R252 ;  /* 0x00000018ccfc7223 */ /* 0x040fe200000000fc */
[----:B------:R-:W-:Y:S01]  /*23050*/  FFMA R52, R204, R28, R52 ;  /* 0x0000001ccc347223 */ /* 0x000fe20000000034 */
[----:B------:R-:W-:Y:S01]  /*23060*/  FFMA R90, R94, R18, R180 ;  /* 0x000000125e5a7223 */ /* 0x000fe200000000b4 */
[----:B------:R-:W1:Y:S01]  /*23070*/  LDS.128 R176, [R0.X4+UR5+0x1f0] ;  /* 0x0001f00500b07984 */ /* 0x000e620008004c00 */
[C---:B------:R-:W-:Y:S01]  /*23080*/  FFMA R148, R51.reuse, R7, R148 ;  /* 0x0000000733947223 */ /* 0x040fe20000000094 */
[C---:B------:R-:W-:Y:S01]  /*23090*/  FFMA R152, R51.reuse, R11, R152 ;  /* 0x0000000b33987223 */ /* 0x040fe20000000098 */
[C---:B------:R-:W-:Y:S01]  /*230a0*/  FFMA R156, R51.reuse, R15, R156 ;  /* 0x0000000f339c7223 */ /* 0x040fe2000000009c */
[----:B------:R-:W-:Y:S01]  /*230b0*/  FFMA R80, R51, R19, R80 ;  /* 0x0000001333507223 */ /* 0x000fe20000000050 */
[----:B------:R-:W1:Y:S01]  /*230c0*/  LDS.128 R188, [R0.X4+UR5+0x10f0] ;  /* 0x0010f00500bc7984 */ /* 0x000e620008004c00 */
[----:B--2---:R-:W-:Y:S01]  /*230d0*/  FFMA R82, R204, R32, R82 ;  /* 0x00000020cc527223 */ /* 0x004fe20000000052 */
[C---:B------:R-:W-:Y:S01]  /*230e0*/  FFMA R96, R98.reuse, R6, R96 ;  /* 0x0000000662607223 */ /* 0x040fe20000000060 */
[C---:B------:R-:W-:Y:S01]  /*230f0*/  FFMA R109, R98.reuse, R10, R109 ;  /* 0x0000000a626d7223 */ /* 0x040fe2000000006d */
[----:B------:R-:W2:Y:S01]  /*23100*/  LDS.128 R196, [R0.X4+UR5+0x12f0] ;  /* 0x0012f00500c47984 */ /* 0x000ea20008004c00 */
[C---:B------:R-:W-:Y:S01]  /*23110*/  FFMA R118, R98.reuse, R14, R118 ;  /* 0x0000000e62767223 */ /* 0x040fe20000000076 */
[----:B------:R-:W-:Y:S01]  /*23120*/  FFMA R119, R98, R18, R119 ;  /* 0x0000001262777223 */ /* 0x000fe20000000077 */
[C---:B---3--:R-:W-:Y:S01]  /*23130*/  FFMA R85, R200.reuse, R20, R85 ;  /* 0x00000014c8557223 */ /* 0x048fe20000000055 */
[----:B------:R-:W3:Y:S01]  /*23140*/  LDS.128 R180, [R0.X4+UR5+0x2f0] ;  /* 0x0002f00500b47984 */ /* 0x000ee20008004c00 */
[C---:B------:R-:W-:Y:S01]  /*23150*/  FFMA R84, R200.reuse, R24, R84 ;  /* 0x00000018c8547223 */ /* 0x040fe20000000054 */
[C---:B------:R-:W-:Y:S01]  /*23160*/  FFMA R54, R200.reuse, R28, R54 ;  /* 0x0000001cc8367223 */ /* 0x040fe20000000036 */
[----:B------:R-:W-:Y:S01]  /*23170*/  FFMA R83, R200, R32, R83 ;  /* 0x00000020c8537223 */ /* 0x000fe20000000053 */
[----:B------:R-:W1:Y:S01]  /*23180*/  LDS.128 R184, [R0.X4+UR5+0x3f0] ;  /* 0x0003f00500b87984 */ /* 0x000e620008004c00 */
[C---:B----4-:R-:W-:Y:S01]  /*23190*/  FFMA R51, R208.reuse, R20, R104 ;  /* 0x00000014d0337223 */ /* 0x050fe20000000068 */
[----:B------:R-:W-:Y:S01]  /*231a0*/  FFMA R50, R208, R24, R50 ;  /* 0x00000018d0327223 */ /* 0x000fe20000000032 */
[C---:B------:R-:W-:Y:S01]  /*231b0*/  FFMA R69, R248.reuse, R20, R69 ;  /* 0x00000014f8457223 */ /* 0x040fe20000000045 */
[----:B------:R-:W4:Y:S01]  /*231c0*/  LDS.128 R192, [R0.X4+UR5+0x11f0] ;  /* 0x0011f00500c07984 */ /* 0x000f220008004c00 */
        /* <DEDUP_REMOVED lines=43> */
[C---:B------:R-:W-:Y:S01]  /*23480*/  FFMA R42, R217.reuse, R25, R42 ;  /* 0x00000019d92a7223 */ /* 0x040fe2000000002a */
[C---:B------:R-:W-:Y:S01]  /*23490*/  FFMA R48, R214.reuse, R22, R47 ;  /* 0x00000016d6307223 */ /* 0x040fe2000000002f */
[----:B------:R-:W-:Y:S01]  /*234a0*/  FFMA R40, R217, R29, R40 ;  /* 0x0000001dd9287223 */ /* 0x000fe20000000028 */
[----:B------:R-:W-:Y:S01]  /*234b0*/  STL [R1], R53 ;  /* 0x0000003501007387 */ /* 0x000fe20000100800 */
[----:B------:R-:W-:Y:S01]  /*234c0*/  FFMA R47, R214, R26, R46 ;  /* 0x0000001ad62f7223 */ /* 0x000fe2000000002e */
[----:B------:R-:W-:Y:S01]  /*234d0*/  FFMA R132, R55, R7, R132 ;  /* 0x0000000737847223 */ /* 0x000fe20000000084 */
[----:B------:R-:W-:Y:S01]  /*234e0*/  FFMA R39, R220, R20, R101 ;  /* 0x00000014dc277223 */ /* 0x000fe20000000065 */
[----:B------:R-:W-:Y:S01]  /*234f0*/  FFMA R41, R217, R33, R41 ;  /* 0x00000021d9297223 */ /* 0x000fe20000000029 */
[----:B------:R-:W-:Y:S01]  /*23500*/  STL [R1+0x30], R52 ;  /* 0x0000303401007387 */ /* 0x000fe20000100800 */
        /* <DEDUP_REMOVED lines=18> */
[C---:B------:R-:W-:Y:S01]  /*23630*/  FFMA R36, R221.reuse, R29, R36 ;  /* 0x0000001ddd247223 */ /* 0x040fe20000000024 */
[----:B------:R-:W-:Y:S01]  /*23640*/  STL [R1+0x40], R46 ;  /* 0x0000402e01007387 */ /* 0x000fe20000100800 */
[----:B------:R-:W-:Y:S01]  /*23650*/  FFMA R37, R221, R33, R37 ;  /* 0x00000021dd257223 */ /* 0x000fe20000000025 */
[----:B------:R-:W-:-:S02]  /*23660*/  FFMA R136, R224, R24, R136 ;  /* 0x00000018e0887223 */ /* 0x000fc40000000088 */
[----:B------:R1:W-:Y:S01]  /*23670*/  STL [R1+0x100], R44 ;  /* 0x0001002c01007387 */ /* 0x0003e20000100800 */
[----:B------:R-:W-:Y:S01]  /*23680*/  FFMA R132, R225, R21, R132 ;  /* 0x00000015e1847223 */ /* 0x000fe20000000084 */
[----:B------:R-:W-:Y:S02]  /*23690*/  FFMA R39, R222, R22, R39 ;  /* 0x00000016de277223 */ /* 0x000fe40000000027 */
[----:B------:R-:W-:Y:S01]  /*236a0*/  STL [R1+0xf0], R43 ;  /* 0x0000f02b01007387 */ /* 0x000fe20000100800 */
[----:B------:R-:W-:Y:S01]  /*236b0*/  FFMA R140, R224, R28, R140 ;  /* 0x0000001ce08c7223 */ /* 0x000fe2000000008c */
[----:B------:R-:W-:Y:S02]  /*236c0*/  FFMA R38, R222, R26, R38 ;  /* 0x0000001ade267223 */ /* 0x000fe40000000026 */
[----:B------:R-:W-:Y:S01]  /*236d0*/  STL [R1+0xe0], R42 ;  /* 0x0000e02a01007387 */ /* 0x000fe20000100800 */
[----:B------:R-:W-:Y:S01]  /*236e0*/  FFMA R81, R224, R32, R81 ;  /* 0x00000020e0517223 */ /* 0x000fe20000000051 */
[----:B-1----:R-:W-:-:S02]  /*236f0*/  FFMA R44, R222, R34, R37 ;  /* 0x00000022de2c7223 */ /* 0x002fc40000000025 */
[----:B------:R1:W-:Y:S01]  /*23700*/  STL [R1+0xd0], R40 ;  /* 0x0000d02801007387 */ /* 0x0003e20000100800 */
[C---:B------:R-:W-:Y:S01]  /*23710*/  FFMA R136, R225.reuse, R25, R136 ;  /* 0x00000019e1887223 */ /* 0x040fe20000000088 */
[----:B------:R-:W-:Y:S01]  /*23720*/  FFMA R132, R226, R22, R132 ;  /* 0x00000016e2847223 */ /* 0x000fe20000000084 */
[C---:B------:R-:W-:Y:S01]  /*23730*/  FFMA R140, R225.reuse, R29, R140 ;  /* 0x0000001de18c7223 */ /* 0x040fe2000000008c */
[----:B------:R-:W-:Y:S01]  /*23740*/  STL [R1+0x128], R39 ;  /* 0x0001282701007387 */ /* 0x000fe20000100800 */
[----:B------:R-:W-:Y:S01]  /*23750*/  FFMA R148, R228, R20, R148 ;  /* 0x00000014e4947223 */ /* 0x000fe20000000094 */
[----:B------:R-:W-:Y:S01]  /*23760*/  FFMA R225, R225, R33, R81 ;  /* 0x00000021e1e17223 */ /* 0x000fe20000000051 */
[C---:B------:R-:W-:Y:S01]  /*23770*/  FFMA R72, R70.reuse, R6, R72 ;  /* 0x0000000646487223 */ /* 0x040fe20000000048 */
[C---:B------:R-:W-:Y:S01]  /*23780*/  FFMA R111, R70.reuse, R14, R111 ;  /* 0x0000000e466f7223 */ /* 0x040fe2000000006f */
[----:B------:R-:W-:Y:S01]  /*23790*/  FFMA R112, R70, R18, R112 ;  /* 0x0000001246707223 */ /* 0x000fe20000000070 */
[----:B-1----:R-:W-:Y:S01]  /*237a0*/  FFMA R40, R222, R30, R36 ;  /* 0x0000001ede287223 */ /* 0x002fe20000000024 */
[----:B------:R-:W-:Y:S01]  /*237b0*/  STL [R1+0x11c], R38 ;  /* 0x00011c2601007387 */ /* 0x000fe20000100800 */
[C---:B------:R-:W-:Y:S01]  /*237c0*/  FFMA R152, R228.reuse, R24, R152 ;  /* 0x00000018e4987223 */ /* 0x040fe20000000098 */
[C---:B------:R-:W-:Y:S01]  /*237d0*/  FFMA R164, R79.reuse, R7, R164 ;  /* 0x000000074fa47223 */ /* 0x040fe200000000a4 */
[----:B------:R-:W-:Y:S01]  /*237e0*/  FFMA R156, R228, R28, R156 ;  /* 0x0000001ce49c7223 */ /* 0x000fe2000000009c */
[----:B------:R-:W-:Y:S01]  /*237f0*/  STL [R1+0x110], R40 ;  /* 0x0001102801007387 */ /* 0x000fe20000100800 */
[C---:B------:R-:W-:Y:S01]  /*23800*/  FFMA R218, R226.reuse, R26, R136 ;  /* 0x0000001ae2da7223 */ /* 0x040fe20000000088 */
[C---:B------:R-:W-:Y:S01]  /*23810*/  FFMA R168, R79.reuse, R11, R168 ;  /* 0x0000000b4fa87223 */ /* 0x040fe200000000a8 */
[----:B------:R-:W-:Y:S01]  /*23820*/  FFMA R136, R226, R30, R140 ;  /* 0x0000001ee2887223 */ /* 0x000fe2000000008c */
[----:B------:R-:W-:Y:S01]  /*23830*/  STL [R1+0xec], R44 ;  /* 0x0000ec2c01007387 */ /* 0x000fe20000100800 */
[----:B------:R-:W-:Y:S01]  /*23840*/  FFMA R169, R79, R15, R169 ;  /* 0x0000000f4fa97223 */ /* 0x000fe200000000a9 */
[----:B------:R-:W-:-:S02]  /*23850*/  FFMA R148, R229, R21, R148 ;  /* 0x00000015e5947223 */ /* 0x000fc40000000094 */
[----:B------:R1:W-:Y:S01]  /*23860*/  STL [R1+0x138], R132 ;  /* 0x0001388401007387 */ /* 0x0003e20000100800 */
        /* <DEDUP_REMOVED lines=9> */
[----:B-1----:R-:W-:Y:S01]  /*23900*/  FFMA R132, R226, R34, R225 ;  /* 0x00000022e2847223 */ /* 0x002fe200000000e1 */
[C---:B------:R-:W-:Y:S01]  /*23910*/  FFMA R168, R232.reuse, R24, R168 ;  /* 0x00000018e8a87223 */ /* 0x040fe200000000a8 */
[----:B------:R-:W-:Y:S01]  /*23920*/  STL [R1+0x124], R218 ;  /* 0x000124da01007387 */ /* 0x000fe20000100800 */
        /* <DEDUP_REMOVED lines=11> */
[----:B------:R2:W-:Y:S01]  /*239e0*/  STL [R1+0xdc], R132 ;  /* 0x0000dc8401007387 */ /* 0x0005e20000100800 */
        /* <DEDUP_REMOVED lines=9> */
[----:B--2---:R-:W-:Y:S01]  /*23a80*/  FFMA R132, R230, R30, R156 ;  /* 0x0000001ee6847223 */ /* 0x004fe2000000009c */
[----:B------:R-:W-:Y:S01]  /*23a90*/  FFMA R168, R233, R25, R168 ;  /* 0x00000019e9a87223 */ /* 0x000fe200000000a8 */
[-C--:B------:R-:W-:Y:S01]  /*23aa0*/  FFMA R79, R79, R19.reuse, R114 ;  /* 0x000000134f4f7223 */ /* 0x080fe20000000072 */
[----:B------:R-:W-:Y:S01]  /*23ab0*/  FFMA R71, R71, R19, R112 ;  /* 0x0000001347477223 */ /* 0x000fe20000000070 */
[-C--:B------:R-:W-:Y:S01]  /*23ac0*/  FFMA R172, R176, R28.reuse, R65 ;  /* 0x0000001cb0ac7223 */ /* 0x080fe20000000041 */
[-C--:B------:R-:W-:Y:S01]  /*23ad0*/  FFMA R59, R188, R28.reuse, R106 ;  /* 0x0000001cbc3b7223 */ /* 0x080fe2000000006a */
[----:B------:R-:W-:Y:S01]  /*23ae0*/  FFMA R55, R196, R28, R105 ;  /* 0x0000001cc4377223 */ /* 0x000fe20000000069 */
        /* <DEDUP_REMOVED lines=21> */
[-C--:B------:R-:W-:Y:S01]  /*23c40*/  FFMA R86, R196, R32.reuse, R86 ;  /* 0x00000020c4567223 */ /* 0x080fe20000000056 */
[-C--:B------:R-:W-:Y:S01]  /*23c50*/  FFMA R49, R208, R32.reuse, R49 ;  /* 0x00000020d0317223 */ /* 0x080fe20000000031 */
[----:B------:R-:W-:Y:S01]  /*23c60*/  FFMA R45, R212, R32, R45 ;  /* 0x00000020d42d7223 */ /* 0x000fe2000000002d */
[C---:B------:R-:W-:Y:S01]  /*23c70*/  FFMA R78, R236.reuse, R20, R78 ;  /* 0x00000014ec4e7223 */ /* 0x040fe2000000004e */
[----:B------:R1:W-:Y:S01]  /*23c80*/  STL [R1+0x12c], R140 ;  /* 0x00012c8c01007387 */ /* 0x0003e20000100800 */
[C---:B------:R-:W-:Y:S01]  /*23c90*/  FFMA R176, R236.reuse, R24, R100 ;  /* 0x00000018ecb07223 */ /* 0x040fe20000000064 */
[C---:B------:R-:W-:Y:S01]  /*23ca0*/  FFMA R76, R236.reuse, R28, R76 ;  /* 0x0000001cec4c7223 */ /* 0x040fe2000000004c */
[-C--:B------:R-:W-:Y:S01]  /*23cb0*/  FFMA R77, R236, R32.reuse, R77 ;  /* 0x00000020ec4d7223 */ /* 0x080fe2000000004d */
[----:B------:R2:W-:Y:S01]  /*23cc0*/  STL [R1+0x118], R136 ;  /* 0x0001188801007387 */ /* 0x0005e20000100800 */
[C---:B------:R-:W-:Y:S01]  /*23cd0*/  FFMA R196, R173.reuse, R29, R66 ;  /* 0x0000001dadc47223 */ /* 0x040fe20000000042 */
[-C--:B------:R-:W-:Y:S01]  /*23ce0*/  FFMA R80, R228, R32.reuse, R80 ;  /* 0x00000020e4507223 */ /* 0x080fe20000000050 */
[----:B------:R-:W-:Y:S01]  /*23cf0*/  FFMA R79, R232, R32, R79 ;  /* 0x00000020e84f7223 */ /* 0x000fe2000000004f */
[----:B------:R3:W-:Y:S01]  /*23d00*/  STL [R1+0xfc], R132 ;  /* 0x0000fc8401007387 */ /* 0x0007e20000100800 */
[----:B-1----:R-:W-:Y:S01]  /*23d10*/  FFMA R140, R234, R22, R164 ;  /* 0x00000016ea8c7223 */ /* 0x002fe200000000a4 */
[C---:B------:R-:W-:Y:S01]  /*23d20*/  FFMA R75, R240.reuse, R20, R75 ;  /* 0x00000014f04b7223 */ /* 0x040fe2000000004b */
[C---:B------:R-:W-:Y:S01]  /*23d30*/  FFMA R184, R240.reuse, R24, R99 ;  /* 0x00000018f0b87223 */ /* 0x040fe20000000063 */
[----:B------:R-:W-:Y:S01]  /*23d40*/  FFMA R73, R240, R28, R73 ;  /* 0x0000001cf0497223 */ /* 0x000fe20000000049 */
[----:B--2---:R-:W-:Y:S01]  /*23d50*/  FFMA R136, R234, R26, R168 ;  /* 0x0000001aea887223 */ /* 0x004fe200000000a8 */
        /* <DEDUP_REMOVED lines=40> */
[C---:B------:R-:W-:Y:S01]  /*23fe0*/  FFMA R176, R237.reuse, R25, R176 ;  /* 0x00000019edb07223 */ /* 0x040fe200000000b0 */
[----:B------:R-:W-:Y:S01]  /*23ff0*/  STL [R1+0x120], R140 ;  /* 0x0001208c01007387 */ /* 0x000fe20000100800 */
[----:B------:R-:W-:Y:S01]  /*24000*/  FFMA R177, R237, R29, R76 ;  /* 0x0000001dedb17223 */ /* 0x000fe2000000004c */
[C---:B------:R-:W-:Y:S01]  /*24010*/  FFMA R185, R241.reuse, R21, R75 ;  /* 0x00000015f1b97223 */ /* 0x040fe2000000004b */
[C---:B------:R-:W-:Y:S01]  /*24020*/  FFMA R184, R241.reuse, R25, R184 ;  /* 0x00000019f1b87223 */ /* 0x040fe200000000b8 */
[----:B------:R1:W-:Y:S01]  /*24030*/  STL [R1+0x108], R136 ;  /* 0x0001088801007387 */ /* 0x0003e20000100800 */
        /* <DEDUP_REMOVED lines=31> */
[----:B-1----:R-:W-:Y:S01]  /*24230*/  FFMA R136, R238, R22, R173 ;  /* 0x00000016ee887223 */ /* 0x002fe200000000ad */
[----:B------:R1:W-:Y:S01]  /*24240*/  STL [R1+0xe8], R132 ;  /* 0x0000e88401007387 */ /* 0x0003e20000100800 */
        /* <DEDUP_REMOVED lines=16> */
[----:B-1----:R-:W-:Y:S01]  /*24350*/  FFMA R132, R238, R26, R176 ;  /* 0x0000001aee847223 */ /* 0x002fe200000000b0 */
[----:B------:R-:W1:Y:S04]  /*24360*/  LDS.128 R36, [R0.X4+UR5+0x51e0] ;  /* 0x0051e00500247984 */ /* 0x000e680008004c00 */
[----:B------:R-:W2:Y:S04]  /*24370*/  LDS.128 R40, [R0.X4+UR5+0x52e0] ;  /* 0x0052e00500287984 */ /* 0x000ea80008004c00 */
[----:B------:R-:W3:Y:S04]  /*24380*/  LDS.128 R44, [R0.X4+UR5+0x53e0] ;  /* 0x0053e005002c7984 */ /* 0x000ee80008004c00 */
        /* <DEDUP_REMOVED lines=20> */
[----:B------:R2:W-:Y:S04]  /*244d0*/  STL [R1+0x114], R136 ;  /* 0x0001148801007387 */ /* 0x0005e80000100800 */
[----:B------:R3:W-:Y:S01]  /*244e0*/  STL [R1+0xf8], R132 ;  /* 0x0000f88401007387 */ /* 0x0007e20000100800 */
[C---:B--2---:R-:W-:Y:S01]  /*244f0*/  FFMA R136, R242.reuse, R22, R185 ;  /* 0x00000016f2887223 */ /* 0x044fe200000000b9 */
[----:B---3--:R-:W-:-:S04]  /*24500*/  FFMA R132, R242, R26, R184 ;  /* 0x0000001af2847223 */ /* 0x008fc800000000b8 */
[----:B------:R-:W-:Y:S04]  /*24510*/  STL [R1+0x104], R136 ;  /* 0x0001048801007387 */ /* 0x000fe80000100800 */
[----:B------:R2:W-:Y:S02]  /*24520*/  STL [R1+0xe4], R132 ;  /* 0x0000e48401007387 */ /* 0x0005e40000100800 */
[----:B--2---:R-:W-:-:S05]  /*24530*/  FFMA R132, R246, R22, R193 ;  /* 0x00000016f6847223 */ /* 0x004fca00000000c1 */
[----:B------:R2:W-:Y:S01]  /*24540*/  STL [R1+0xf4], R132 ;  /* 0x0000f48401007387 */ /* 0x0005e20000100800 */
[-C--:B------:R-:W-:Y:S01]  /*24550*/  FFMA R229, R230, R34.reuse, R229 ;  /* 0x00000022e6e57223 */ /* 0x080fe200000000e5 */
        /* <DEDUP_REMOVED lines=8> */
[----:B------:R-:W-:Y:S01]  /*245e0*/  ISETP.NE.AND P1, PT, RZ, UR6, PT ;  /* 0x00000006ff007c0c */ /* 0x000fe2000bf25270 */
[C---:B------:R-:W-:Y:S01]  /*245f0*/  FFMA R246, R250.reuse, R22, R201 ;  /* 0x00000016faf67223 */ /* 0x040fe200000000c9 */
[C---:B------:R-:W-:Y:S01]  /*24600*/  FFMA R164, R250.reuse, R26, R200 ;  /* 0x0000001afaa47223 */ /* 0x040fe200000000c8 */
[C---:B------:R-:W-:Y:S01]  /*24610*/  FFMA R218, R250.reuse, R30, R197 ;  /* 0x0000001efada7223 */ /* 0x040fe200000000c5 */
[----:B------:R-:W-:-:S01]  /*24620*/  FFMA R249, R250, R34, R249 ;  /* 0x00000022faf97223 */ /* 0x000fc200000000f9 */
[----:B-12-4-:R-:W2:Y:S04]  /*24630*/  LDL.LU R140, [R1+0x54] ;  /* 0x00005400018c7983 */ /* 0x016ea80000300800 */
[----:B------:R-:W3:Y:S04]  /*24640*/  LDL.LU R132, [R1+0x58] ;  /* 0x0000580001847983 */ /* 0x000ee80000300800 */
[----:B------:R-:W4:Y:S01]  /*24650*/  LDL.LU R222, [R1+0x5c] ;  /* 0x00005c0001de7983 */ /* 0x000f220000300800 */
[----:B------:R-:W-:Y:S01]  /*24660*/  ULDC.64 UR10, c[0x0][0x118] ;  /* 0x00004600000a7ab9 */ /* 0x000fe20000000a00 */
[C---:B--2---:R-:W-:Y:S01]  /*24670*/  FFMA R148, R170.reuse, R6, R140 ;  /* 0x00000006aa947223 */ /* 0x044fe2000000008c */
[----:B---3--:R-:W-:-:S04]  /*24680*/  FFMA R140, R170, R10, R132 ;  /* 0x0000000aaa8c7223 */ /* 0x008fc80000000084 */
[----:B------:R1:W-:Y:S01]  /*24690*/  STL [R1+0x17c], R148 ;  /* 0x00017c9401007387 */ /* 0x0003e20000100800 */
[----:B----4-:R-:W-:-:S03]  /*246a0*/  FFMA R132, R170, R14, R222 ;  /* 0x0000000eaa847223 */ /* 0x010fc600000000de */
[----:B------:R1:W-:Y:S04]  /*246b0*/  STL [R1+0x178], R140 ;  /* 0x0001788c01007387 */ /* 0x0003e80000100800 */
[----:B------:R1:W-:Y:S02]  /*246c0*/  STL [R1+0x170], R132 ;  /* 0x0001708401007387 */ /* 0x0003e40000100800 */
[----:B------:R-:W2:Y:S04]  /*246d0*/  LDL.LU R193, [R1+0x50] ;  /* 0x0000500001c17983 */ /* 0x000ea80000300800 */
[----:B------:R-:W3:Y:S04]  /*246e0*/  LDL.LU R242, [R1+0x60] ;  /* 0x0000600001f27983 */ /* 0x000ee80000300800 */
[----:B-1----:R-:W4:Y:S04]  /*246f0*/  LDL.LU R148, [R1+0x8c] ;  /* 0x00008c0001947983 */ /* 0x002f280000300800 */
[----:B------:R-:W3:Y:S04]  /*24700*/  LDL.LU R132, [R1+0xb8] ;  /* 0x0000b80001847983 */ /* 0x000ee80000300800 */
[----:B------:R-:W3:Y:S04]  /*24710*/  LDL.LU R181, [R1+0x130] ;  /* 0x0001300001b57983 */ /* 0x000ee80000300800 */
[----:B------:R-:W3:Y:S04]  /*24720*/  LDL.LU R222, [R1+0x44] ;  /* 0x0000440001de7983 */ /* 0x000ee80000300800 */
[----:B------:R-:W4:Y:S04]  /*24730*/  LDL.LU R156, [R1+0x64] ;  /* 0x00006400019c7983 */ /* 0x000f280000300800 */
        /* <DEDUP_REMOVED lines=11> */
[----:B------:R-:W-:Y:S04]  /*247f0*/  STL [R1+0x348], R97 ;  /* 0x0003486101007387 */ /* 0x000fe80000100800 */
        /* <DEDUP_REMOVED lines=29> */
[----:B------:R2:W-:Y:S02]  /*249d0*/  STL [R1+0x2d0], R0 ;  /* 0x0002d00001007387 */ /* 0x0005e40000100800 */
[----:B--2---:R-:W-:-:S05]  /*249e0*/  FFMA R0, R170, R18, R193 ;  /* 0x00000012aa007223 */ /* 0x004fca00000000c1 */
[----:B------:R-:W-:Y:S04]  /*249f0*/  STL [R1+0x174], R0 ;  /* 0x0001740001007387 */ /* 0x000fe80000100800 */
[----:B------:R-:W2:Y:S04]  /*24a00*/  LDL.LU R109, [R1+0x4] ;  /* 0x00000400016d7983 */ /* 0x000ea80000300800 */
[----:B------:R-:W2:Y:S04]  /*24a10*/  LDL.LU R101, [R1+0x98] ;  /* 0x0000980001657983 */ /* 0x000ea80000300800 */
[----:B------:R-:W2:Y:S01]  /*24a20*/  LDL.LU R97, [R1+0xc4] ;  /* 0x0000c40001617983 */ /* 0x000ea20000300800 */
[----:B---3--:R-:W-:-:S03]  /*24a30*/  FFMA R170, R222, R165, R242 ;  /* 0x000000a5deaa7223 */ /* 0x008fc600000000f2 */
[----:B------:R-:W3:Y:S01]  /*24a40*/  LDL.LU R91, [R1+0x140] ;  /* 0x00014000015b7983 */ /* 0x000ee20000300800 */
[C---:B----4-:R-:W-:Y:S01]  /*24a50*/  FFMA R148, R222.reuse, R161, R148 ;  /* 0x000000a1de947223 */ /* 0x050fe20000000094 */
[C---:B------:R-:W-:Y:S01]  /*24a60*/  FFMA R132, R222.reuse, R157, R132 ;  /* 0x0000009dde847223 */ /* 0x040fe20000000084 */
[----:B------:R-:W-:Y:S01]  /*24a70*/  FFMA R222, R222, R129, R181 ;  /* 0x00000081dede7223 */ /* 0x000fe200000000b5 */
[----:B------:R-:W4:Y:S04]  /*24a80*/  LDL.LU R121, [R1+0x70] ;  /* 0x0000700001797983 */ /* 0x000f280000300800 */
[----:B------:R-:W4:Y:S04]  /*24a90*/  LDL.LU R117, [R1+0x9c] ;  /* 0x00009c0001757983 */ /* 0x000f280000300800 */
[----:B------:R-:W4:Y:S04]  /*24aa0*/  LDL.LU R113, [R1+0xc8] ;  /* 0x0000c80001717983 */ /* 0x000f280000300800 */
[----:B------:R-:W4:Y:S01]  /*24ab0*/  LDL.LU R87, [R1+0x148] ;  /* 0x0001480001577983 */ /* 0x000f220000300800 */
[----:B------:R-:W-:-:S03]  /*24ac0*/  FFMA R156, R140, R165, R156 ;  /* 0x000000a58c9c7223 */ /* 0x000fc6000000009c */
[----:B------:R-:W4:Y:S01]  /*24ad0*/  LDL.LU R94, [R1+0x74] ;  /* 0x00007400015e7983 */ /* 0x000f220000300800 */
[C---:B------:R-:W-:Y:S01]  /*24ae0*/  FFMA R168, R140.reuse, R161, R168 ;  /* 0x000000a18ca87223 */ /* 0x040fe200000000a8 */
        /* <DEDUP_REMOVED lines=8> */
[----:B------:R-:W-:-:S03]  /*24b70*/  FFMA R242, R152, R161, R177 ;  /* 0x000000a198f27223 */ /* 0x000fc600000000b1 */
        /* <DEDUP_REMOVED lines=10> */
[----:B------:R-:W4:Y:S01]  /*24c20*/  LDL.LU R192, [R1+0x84] ;  /* 0x0000840001c07983 */ /* 0x000f220000300800 */
[----:B------:R-:W-:-:S03]  /*24c30*/  FFMA R226, R152, R157, R226 ;  /* 0x0000009d98e27223 */ /* 0x000fc600000000e2 */
        /* <DEDUP_REMOVED lines=8> */
[----:B------:R-:W4:Y:S01]  /*24cc0*/  LDL.LU R173, [R1+0x180] ;  /* 0x0001800001ad7983 */ /* 0x000f220000300800 */
[C---:B--2---:R-:W-:Y:S01]  /*24cd0*/  FFMA R101, R238.reuse, R161, R101 ;  /* 0x000000a1ee657223 */ /* 0x044fe20000000065 */
[C---:B------:R-:W-:Y:S01]  /*24ce0*/  FFMA R97, R238.reuse, R157, R97 ;  /* 0x0000009dee617223 */ /* 0x040fe20000000061 */
[----:B---3--:R-:W-:Y:S01]  /*24cf0*/  FFMA R238, R238, R129, R91 ;  /* 0x00000081eeee7223 */ /* 0x008fe2000000005b */
        /* <DEDUP_REMOVED lines=9> */
[----:B------:R-:W-:-:S04]  /*24d90*/  FFMA R110, R137, R165, R110 ;  /* 0x000000a5896e7223 */ /* 0x000fc8000000006e */
[----:B------:R1:W-:Y:S01]  /*24da0*/  STL [R1+0xcc], R133 ;  /* 0x0000cc8501007387 */ /* 0x0003e20000100800 */
[C---:B------:R-:W-:Y:S01]  /*24db0*/  FFMA R106, R137.reuse, R161, R106 ;  /* 0x000000a1896a7223 */ /* 0x040fe2000000006a */
[C---:B------:R-:W-:Y:S01]  /*24dc0*/  FFMA R102, R137.reuse, R157, R102 ;  /* 0x0000009d89667223 */ /* 0x040fe20000000066 */
[----:B------:R-:W-:Y:S01]  /*24dd0*/  FFMA R98, R137, R129, R98 ;  /* 0x0000008189627223 */ /* 0x000fe20000000062 */
[C---:B------:R-:W-:Y:S01]  /*24de0*/  FFMA R137, R175.reuse, R27, R188 ;  /* 0x0000001baf897223 */ /* 0x040fe200000000bc */
[----:B-1----:R-:W-:Y:S01]  /*24df0*/  FFMA R133, R175, R23, R180 ;  /* 0x00000017af857223 */ /* 0x002fe200000000b4 */
[-C--:B------:R-:W-:Y:S01]  /*24e00*/  FFMA R114, R141, R129.reuse, R114 ;  /* 0x000000818d727223 */ /* 0x080fe20000000072 */
[-C--:B------:R-:W-:Y:S01]  /*24e10*/  FFMA R87, R145, R129.reuse, R189 ;  /* 0x0000008191577223 */ /* 0x080fe200000000bd */
[-C--:B------:R-:W-:Y:S01]  /*24e20*/  FFMA R103, R149, R129.reuse, R184 ;  /* 0x0000008195677223 */ /* 0x080fe200000000b8 */
[----:B------:R-:W-:Y:S01]  /*24e30*/  FFMA R119, R153, R129, R173 ;  /* 0x0000008199777223 */ /* 0x000fe200000000ad */
[----:B------:R-:W-:-:S05]  /*24e40*/  FFMA R129, R175, R31, R196 ;  /* 0x0000001faf817223 */ /* 0x000fca00000000c4 */
[----:B------:R1:W-:Y:S04]  /*24e50*/  STL [R1+0xc8], R129 ;  /* 0x0000c88101007387 */ /* 0x0003e80000100800 */
[----:B------:R2:W-:Y:S01]  /*24e60*/  STL [R1+0xc4], R137 ;  /* 0x0000c48901007387 */ /* 0x0005e20000100800 */
[----:B-1----:R-:W-:-:S03]  /*24e70*/  FFMA R129, R179, R35, R178 ;  /* 0x00000023b3817223 */ /* 0x002fc600000000b2 */
[----:B------:R1:W-:Y:S01]  /*24e80*/  STL [R1+0xc0], R133 ;  /* 0x0000c08501007387 */ /* 0x0003e20000100800 */
[----:B--2---:R-:W-:-:S03]  /*24e90*/  FFMA R137, R179, R31, R172 ;  /* 0x0000001fb3897223 */ /* 0x004fc600000000ac */
[----:B------:R2:W-:Y:S01]  /*24ea0*/  STL [R1+0xbc], R129 ;  /* 0x0000bc8101007387 */ /* 0x0005e20000100800 */
[----:B-1----:R-:W-:-:S03]  /*24eb0*/  FFMA R133, R179, R27, R160 ;  /* 0x0000001bb3857223 */ /* 0x002fc600000000a0 */
[----:B------:R1:W-:Y:S01]  /*24ec0*/  STL [R1+0xb8], R137 ;  /* 0x0000b88901007387 */ /* 0x0003e20000100800 */
[----:B--2---:R-:W-:-:S03]  /*24ed0*/  FFMA R129, R179, R23, R144 ;  /* 0x00000017b3817223 */ /* 0x004fc60000000090 */
[----:B------:R2:W-:Y:S04]  /*24ee0*/  STL [R1+0xb4], R133 ;  /* 0x0000b48501007387 */ /* 0x0005e80000100800 */
[----:B------:R3:W-:Y:S01]  /*24ef0*/  STL [R1+0xb0], R129 ;  /* 0x0000b08101007387 */ /* 0x0007e20000100800 */
[C---:B-1----:R-:W-:Y:S01]  /*24f00*/  FFMA R137, R183.reuse, R35, R182 ;  /* 0x00000023b7897223 */ /* 0x042fe200000000b6 */
[----:B--2---:R-:W-:-:S04]  /*24f10*/  FFMA R133, R183, R31, R128 ;  /* 0x0000001fb7857223 */ /* 0x004fc80000000080 */
[----:B------:R-:W-:Y:S01]  /*24f20*/  STL [R1+0xac], R137 ;  /* 0x0000ac8901007387 */ /* 0x000fe20000100800 */
[C---:B---3--:R-:W-:Y:S01]  /*24f30*/  FFMA R129, R183.reuse, R27, R3 ;  /* 0x0000001bb7817223 */ /* 0x048fe20000000003 */
[----:B------:R-:W-:Y:S02]  /*24f40*/  FFMA R128, R183, R23, R204 ;  /* 0x00000017b7807223 */ /* 0x000fe400000000cc */
[----:B------:R-:W-:Y:S01]  /*24f50*/  STL [R1+0xa8], R133 ;  /* 0x0000a88501007387 */ /* 0x000fe20000100800 */
[----:B------:R-:W-:-:S03]  /*24f60*/  FFMA R3, R187, R35, R186 ;  /* 0x00000023bb037223 */ /* 0x000fc600000000ba */
[----:B------:R1:W-:Y:S01]  /*24f70*/  STL [R1+0xa4], R129 ;  /* 0x0000a48101007387 */ /* 0x0003e20000100800 */
[----:B------:R-:W-:-:S03]  /*24f80*/  FFMA R111, R149, R161, R193 ;  /* 0x000000a1956f7223 */ /* 0x000fc600000000c1 */
[----:B------:R2:W-:Y:S01]  /*24f90*/  STL [R1+0xa0], R128 ;  /* 0x0000a08001007387 */ /* 0x0005e20000100800 */
[----:B-1----:R-:W-:-:S03]  /*24fa0*/  FFMA R129, R187, R31, R205 ;  /* 0x0000001fbb817223 */ /* 0x002fc600000000cd */
[----:B------:R1:W-:Y:S04]  /*24fb0*/  STL [R1+0x9c], R3 ;  /* 0x00009c0301007387 */ /* 0x0003e80000100800 */
[----:B------:R3:W-:Y:S04]  /*24fc0*/  STL [R1+0x98], R129 ;  /* 0x0000988101007387 */ /* 0x0007e80000100800 */
[----:B------:R-:W4:Y:S01]  /*24fd0*/  LDL.LU R193, [R1] ;  /* 0x0000000001c17983 */ /* 0x000f220000300800 */
[C---:B--2---:R-:W-:Y:S01]  /*24fe0*/  FFMA R128, R187.reuse, R27, R208 ;  /* 0x0000001bbb807223 */ /* 0x044fe200000000d0 */
[----:B-1----:R-:W-:-:S04]  /*24ff0*/  FFMA R3, R187, R23, R209 ;  /* 0x00000017bb037223 */ /* 0x002fc800000000d1 */
[----:B------:R1:W-:Y:S01]  /*25000*/  STL [R1+0x94], R128 ;  /* 0x0000948001007387 */ /* 0x0003e20000100800 */
[----:B---3--:R-:W-:-:S03]  /*25010*/  FFMA R129, R191, R27, R213 ;  /* 0x0000001bbf817223 */ /* 0x008fc600000000d5 */
[----:B------:R2:W-:Y:S01]  /*25020*/  STL [R1+0x90], R3 ;  /* 0x0000900301007387 */ /* 0x0005e20000100800 */
[C---:B-1----:R-:W-:Y:S01]  /*25030*/  FFMA R128, R191.reuse, R35, R190 ;  /* 0x00000023bf807223 */ /* 0x042fe200000000be */
[----:B--2---:R-:W-:-:S04]  /*25040*/  FFMA R3, R191, R31, R212 ;  /* 0x0000001fbf037223 */ /* 0x004fc800000000d4 */
[----:B------:R1:W-:Y:S04]  /*25050*/  STL [R1+0x8c], R128 ;  /* 0x00008c8001007387 */ /* 0x0003e80000100800 */
[----:B------:R2:W-:Y:S01]  /*25060*/  STL [R1+0x88], R3 ;  /* 0x0000880301007387 */ /* 0x0005e20000100800 */
[----:B-1----:R-:W-:-:S03]  /*25070*/  FFMA R128, R191, R23, R216 ;  /* 0x00000017bf807223 */ /* 0x002fc600000000d8 */
[----:B------:R1:W-:Y:S01]  /*25080*/  STL [R1+0x84], R129 ;  /* 0x0000848101007387 */ /* 0x0003e20000100800 */
[----:B--2---:R-:W-:-:S03]  /*25090*/  FFMA R3, R195, R35, R194 ;  /* 0x00000023c3037223 */ /* 0x004fc600000000c2 */
[----:B------:R2:W-:Y:S01]  /*250a0*/  STL [R1+0x80], R128 ;  /* 0x0000808001007387 */ /* 0x0005e20000100800 */
[----:B------:R-:W-:Y:S01]  /*250b0*/  FFMA R91, R145, R157, R201 ;  /* 0x0000009d915b7223 */ /* 0x000fe200000000c9 */
[C---:B-1----:R-:W-:Y:S02]  /*250c0*/  FFMA R129, R195.reuse, R31, R217 ;  /* 0x0000001fc3817223 */ /* 0x042fe400000000d9 */
[----:B------:R1:W-:Y:S01]  /*250d0*/  STL [R1+0x7c], R3 ;  /* 0x00007c0301007387 */ /* 0x0003e20000100800 */
[----:B--2---:R-:W-:-:S03]  /*250e0*/  FFMA R128, R195, R27, R220 ;  /* 0x0000001bc3807223 */ /* 0x004fc600000000dc */
[----:B------:R2:W-:Y:S01]  /*250f0*/  STL [R1+0x78], R129 ;  /* 0x0000788101007387 */ /* 0x0005e20000100800 */
[----:B------:R-:W-:-:S03]  /*25100*/  FFMA R127, R153, R161, R177 ;  /* 0x000000a1997f7223 */ /* 0x000fc600000000b1 */
[----:B------:R-:W3:Y:S01]  /*25110*/  LDL.LU R201, [R1+0x10] ;  /* 0x0000100001c97983 */ /* 0x000ee20000300800 */
[----:B-1----:R-:W-:-:S03]  /*25120*/  FFMA R3, R195, R23, R221 ;  /* 0x00000017c3037223 */ /* 0x002fc600000000dd */
[----:B------:R1:W-:Y:S04]  /*25130*/  STL [R1+0x74], R128 ;  /* 0x0000748001007387 */ /* 0x0003e80000100800 */
[----:B------:R-:W3:Y:S01]  /*25140*/  LDL.LU R177, [R1+0x20] ;  /* 0x0000200001b17983 */ /* 0x000ee20000300800 */
[----:B--2---:R-:W-:-:S03]  /*25150*/  FFMA R129, R199, R31, R224 ;  /* 0x0000001fc7817223 */ /* 0x004fc600000000e0 */
[----:B------:R2:W-:Y:S01]  /*25160*/  STL [R1+0x70], R3 ;  /* 0x0000700301007387 */ /* 0x0005e20000100800 */
[----:B-1----:R-:W-:Y:S01]  /*25170*/  FFMA R128, R199, R27, R228 ;  /* 0x0000001bc7807223 */ /* 0x002fe200000000e4 */
[----:B------:R-:W-:Y:S01]  /*25180*/  FFMA R123, R153, R157, R176 ;  /* 0x0000009d997b7223 */ /* 0x000fe200000000b0 */
[----:B--2---:R-:W-:-:S05]  /*25190*/  FFMA R3, R199, R35, R198 ;  /* 0x00000023c7037223 */ /* 0x004fca00000000c6 */
[----:B------:R1:W-:Y:S04]  /*251a0*/  STL [R1+0x6c], R3 ;  /* 0x00006c0301007387 */ /* 0x0003e80000100800 */
[----:B------:R2:W-:Y:S04]  /*251b0*/  STL [R1+0x68], R129 ;  /* 0x0000688101007387 */ /* 0x0005e80000100800 */
[----:B------:R-:W3:Y:S01]  /*251c0*/  LDL.LU R176, [R1+0x30] ;  /* 0x0000300001b07983 */ /* 0x000ee20000300800 */
        /* <DEDUP_REMOVED lines=8> */
[----:B------:R-:W2:Y:S01]  /*25250*/  LDL.LU R200, [R1+0x40] ;  /* 0x0000400001c87983 */ /* 0x000ea20000300800 */
[----:B------:R-:W-:-:S03]  /*25260*/  FFMA R107, R149, R157, R181 ;  /* 0x0000009d956b7223 */ /* 0x000fc600000000b5 */
[----:B------:R-:W-:Y:S01]  /*25270*/  STL [R1+0x58], R128 ;  /* 0x0000588001007387 */ /* 0x000fe20000100800 */
[----:B------:R-:W-:-:S03]  /*25280*/  FFMA R118, R141, R157, R118 ;  /* 0x0000009d8d767223 */ /* 0x000fc60000000076 */
[----:B------:R-:W2:Y:S01]  /*25290*/  LDL.LU R181, [R1+0xd4] ;  /* 0x0000d40001b57983 */ /* 0x000ea20000300800 */
[----:B------:R-:W-:-:S03]  /*252a0*/  FFMA R122, R141, R161, R122 ;  /* 0x000000a18d7a7223 */ /* 0x000fc6000000007a */
[----:B------:R2:W-:Y:S01]  /*252b0*/  STL [R1+0x54], R3 ;  /* 0x0000540301007387 */ /* 0x0005e20000100800 */
[----:B------:R-:W-:Y:S01]  /*252c0*/  FFMA R0, R153, R165, R185 ;  /* 0x000000a599007223 */ /* 0x000fe200000000b9 */
[----:B------:R-:W-:Y:S02]  /*252d0*/  FFMA R244, R203, R23, R244 ;  /* 0x00000017cbf47223 */ /* 0x000fe400000000f4 */
[----:B-1----:R-:W2:Y:S04]  /*252e0*/  LDL.LU R129, [R1+0xd8] ;  /* 0x0000d80001817983 */ /* 0x002ea80000300800 */
[----:B------:R-:W2:Y:S01]  /*252f0*/  LDL.LU R157, [R1+0xd0] ;  /* 0x0000d000019d7983 */ /* 0x000ea20000300800 */
[----:B------:R-:W-:-:S03]  /*25300*/  FFMA R126, R141, R165, R126 ;  /* 0x000000a58d7e7223 */ /* 0x000fc6000000007e */
[----:B------:R-:W2:Y:S01]  /*25310*/  LDL.LU R161, [R1+0xe0] ;  /* 0x0000e00001a17983 */ /* 0x000ea20000300800 */
[-C--:B------:R-:W-:Y:S01]  /*25320*/  FFMA R99, R145, R165.reuse, R197 ;  /* 0x000000a591637223 */ /* 0x080fe200000000c5 */
[----:B------:R-:W-:Y:S02]  /*25330*/  FFMA R115, R149, R165, R192 ;  /* 0x000000a595737223 */ /* 0x000fe400000000c0 */
[----:B------:R-:W2:Y:S04]  /*25340*/  LDL.LU R185, [R1+0xf0] ;  /* 0x0000f00001b97983 */ /* 0x000ea80000300800 */
[----:B------:R-:W2:Y:S04]  /*25350*/  LDL.LU R184, [R1+0x100] ;  /* 0x0001000001b87983 */ /* 0x000ea80000300800 */
[----:B------:R-:W2:Y:S04]  /*25360*/  LDL.LU R188, [R1+0xec] ;  /* 0x0000ec0001bc7983 */ /* 0x000ea80000300800 */
[----:B------:R-:W2:Y:S04]  /*25370*/  LDL.LU R165, [R1+0x110] ;  /* 0x0001100001a57983 */ /* 0x000ea80000300800 */
[----:B------:R-:W-:Y:S04]  /*25380*/  STL [R1+0x50], R244 ;  /* 0x000050f401007387 */ /* 0x000fe80000100800 */
[----:B------:R-:W2:Y:S04]  /*25390*/  LDL.LU R189, [R1+0x11c] ;  /* 0x00011c0001bd7983 */ /* 0x000ea80000300800 */
[----:B------:R-:W2:Y:S04]  /*253a0*/  LDL.LU R196, [R1+0x128] ;  /* 0x0001280001c47983 */ /* 0x000ea80000300800 */
[----:B------:R-:W2:Y:S04]  /*253b0*/  LDL.LU R149, [R1+0xdc] ;  /* 0x0000dc0001957983 */ /* 0x000ea80000300800 */
[----:B------:R-:W2:Y:S01]  /*253c0*/  LDL.LU R141, [R1+0x10c] ;  /* 0x00010c00018d7983 */ /* 0x000ea20000300800 */
[----:B----4-:R-:W-:-:S03]  /*253d0*/  FFMA R172, R207, R23, R193 ;  /* 0x00000017cfac7223 */ /* 0x010fc600000000c1 */
[----:B------:R-:W4:Y:S04]  /*253e0*/  LDL.LU R193, [R1+0x124] ;  /* 0x0001240001c17983 */ /* 0x000f280000300800 */
[----:B------:R-:W4:Y:S04]  /*253f0*/  LDL.LU R192, [R1+0x138] ;  /* 0x0001380001c07983 */ /* 0x000f280000300800 */
[----:B------:R-:W4:Y:S04]  /*25400*/  LDL.LU R145, [R1+0xfc] ;  /* 0x0000fc0001917983 */ /* 0x000f280000300800 */
[----:B------:R-:W4:Y:S04]  /*25410*/  LDL.LU R197, [R1+0x118] ;  /* 0x0001180001c57983 */ /* 0x000f280000300800 */
[----:B------:R-:W4:Y:S04]  /*25420*/  LDL.LU R133, [R1+0x12c] ;  /* 0x00012c0001857983 */ /* 0x000f280000300800 */
[----:B------:R-:W4:Y:S01]  /*25430*/  LDL.LU R137, [R1+0xe8] ;  /* 0x0000e80001897983 */ /* 0x000f220000300800 */
[----:B---3--:R-:W-:-:S03]  /*25440*/  FFMA R178, R211, R31, R201 ;  /* 0x0000001fd3b27223 */ /* 0x008fc600000000c9 */
[----:B------:R-:W3:Y:S01]  /*25450*/  LDL.LU R201, [R1+0x108] ;  /* 0x0001080001c97983 */ /* 0x000ee20000300800 */
[----:B--2---:R-:W-:-:S03]  /*25460*/  FFMA R182, R215, R31, R200 ;  /* 0x0000001fd7b67223 */ /* 0x004fc600000000c8 */
[----:B------:R-:W2:Y:S04]  /*25470*/  LDL.LU R200, [R1+0x120] ;  /* 0x0001200001c87983 */ /* 0x000ea80000300800 */
[----:B------:R-:W2:Y:S01]  /*25480*/  LDL.LU R153, [R1+0xf8] ;  /* 0x0000f80001997983 */ /* 0x000ea20000300800 */
[----:B------:R-:W-:-:S03]  /*25490*/  FFMA R180, R215, R23, R129 ;  /* 0x00000017d7b47223 */ /* 0x000fc60000000081 */
[----:B------:R-:W2:Y:S01]  /*254a0*/  LDL.LU R129, [R1+0x114] ;  /* 0x0001140001817983 */ /* 0x000ea20000300800 */
[----:B------:R-:W-:-:S03]  /*254b0*/  FFMA R187, R219, R35, R157 ;  /* 0x00000023dbbb7223 */ /* 0x000fc6000000009d */
[----:B------:R-:W2:Y:S01]  /*254c0*/  LDL.LU R157, [R1+0xe4] ;  /* 0x0000e400019d7983 */ /* 0x000ea20000300800 */
[----:B------:R-:W-:-:S03]  /*254d0*/  FFMA R186, R219, R31, R161 ;  /* 0x0000001fdbba7223 */ /* 0x000fc600000000a1 */
[----:B------:R-:W2:Y:S01]  /*254e0*/  LDL.LU R161, [R1+0x104] ;  /* 0x0001040001a17983 */ /* 0x000ea20000300800 */
[C---:B------:R-:W-:Y:S01]  /*254f0*/  FFMA R191, R223.reuse, R35, R188 ;  /* 0x00000023dfbf7223 */ /* 0x040fe200000000bc */
[C---:B------:R-:W-:Y:S02]  /*25500*/  FFMA R190, R223.reuse, R31, R165 ;  /* 0x0000001fdfbe7223 */ /* 0x040fe400000000a5 */
[----:B------:R-:W2:Y:S01]  /*25510*/  LDL.LU R165, [R1+0xf4] ;  /* 0x0000f40001a57983 */ /* 0x000ea20000300800 */
[----:B------:R-:W-:Y:S01]  /*25520*/  FFMA R188, R223, R23, R196 ;  /* 0x00000017dfbc7223 */ /* 0x000fe200000000c4 */
[C---:B------:R-:W-:Y:S02]  /*25530*/  FFMA R195, R227.reuse, R35, R149 ;  /* 0x00000023e3c37223 */ /* 0x040fe40000000095 */
[----:B------:R-:W2:Y:S01]  /*25540*/  LDL.LU R149, [R1+0x48] ;  /* 0x0000480001957983 */ /* 0x000ea20000300800 */
[----:B------:R-:W-:-:S03]  /*25550*/  FFMA R194, R227, R31, R141 ;  /* 0x0000001fe3c27223 */ /* 0x000fc6000000008d */
[----:B------:R-:W2:Y:S01]  /*25560*/  LDL.LU R141, [R1+0x38] ;  /* 0x00003800018d7983 */ /* 0x000ea20000300800 */
[C---:B----4-:R-:W-:Y:S01]  /*25570*/  FFMA R198, R231.reuse, R31, R145 ;  /* 0x0000001fe7c67223 */ /* 0x050fe20000000091 */
[----:B------:R-:W-:Y:S02]  /*25580*/  FFMA R196, R231, R23, R133 ;  /* 0x00000017e7c47223 */ /* 0x000fe40000000085 */
[----:B------:R-:W4:Y:S01]  /*25590*/  LDL.LU R133, [R1+0x28] ;  /* 0x0000280001857983 */ /* 0x000f220000300800 */
[----:B------:R-:W-:-:S03]  /*255a0*/  FFMA R202, R235, R31, R137 ;  /* 0x0000001febca7223 */ /* 0x000fc60000000089 */
[----:B------:R-:W4:Y:S04]  /*255b0*/  LDL.LU R137, [R1+0x18] ;  /* 0x0000180001897983 */ /* 0x000f280000300800 */
[----:B------:R-:W4:Y:S01]  /*255c0*/  LDL.LU R145, [R1+0x8] ;  /* 0x0000080001917983 */ /* 0x000f220000300800 */
[----:B------:R-:W-:Y:S01]  /*255d0*/  FFMA R189, R223, R27, R189 ;  /* 0x0000001bdfbd7223 */ /* 0x000fe200000000bd */
[-C--:B------:R-:W-:Y:S01]  /*255e0*/  FFMA R179, R211, R35.reuse, R210 ;  /* 0x00000023d3b37223 */ /* 0x080fe200000000d2 */
        /* <DEDUP_REMOVED lines=8> */
[----:B------:R-:W-:Y:S01]  /*25670*/  FFMA R173, R207, R27, R252 ;  /* 0x0000001bcfad7223 */ /* 0x000fe200000000fc */
[-C--:B------:R-:W-:Y:S01]  /*25680*/  FFMA R211, R243, R35.reuse, R241 ;  /* 0x00000023f3d37223 */ /* 0x080fe200000000f1 */
[C---:B------:R-:W-:Y:S01]  /*25690*/  FFMA R207, R239.reuse, R35, R237 ;  /* 0x00000023efcf7223 */ /* 0x040fe200000000ed */
[----:B------:R-:W-:Y:S01]  /*256a0*/  FFMA R206, R239, R31, R234 ;  /* 0x0000001fefce7223 */ /* 0x000fe200000000ea */
[C---:B------:R-:W-:Y:S01]  /*256b0*/  FFMA R203, R235.reuse, R35, R233 ;  /* 0x00000023ebcb7223 */ /* 0x040fe200000000e9 */
[-C--:B---3--:R-:W-:Y:S01]  /*256c0*/  FFMA R201, R235, R27.reuse, R201 ;  /* 0x0000001bebc97223 */ /* 0x088fe200000000c9 */
[C---:B------:R-:W-:Y:S01]  /*256d0*/  FFMA R160, R142.reuse, R162, R122 ;  /* 0x000000a28ea07223 */ /* 0x040fe2000000007a */
[-C--:B------:R-:W-:Y:S01]  /*256e0*/  FFMA R217, R251, R27.reuse, R164 ;  /* 0x0000001bfbd97223 */ /* 0x080fe200000000a4 */
[----:B------:R-:W-:Y:S01]  /*256f0*/  FFMA R164, R142, R166, R126 ;  /* 0x000000a68ea47223 */ /* 0x000fe2000000007e */
[C---:B------:R-:W-:Y:S01]  /*25700*/  FFMA R193, R227.reuse, R27, R193 ;  /* 0x0000001be3c17223 */ /* 0x040fe200000000c1 */
[-C--:B------:R-:W-:Y:S01]  /*25710*/  FFMA R192, R227, R23.reuse, R192 ;  /* 0x00000017e3c07223 */ /* 0x080fe200000000c0 */
[C---:B------:R-:W-:Y:S01]  /*25720*/  FFMA R228, R146.reuse, R130, R87 ;  /* 0x0000008292e47223 */ /* 0x040fe20000000057 */
[----:B------:R-:W-:Y:S01]  /*25730*/  FFMA R227, R146, R158, R91 ;  /* 0x0000009e92e37223 */ /* 0x000fe2000000005b */
[----:B--2---:R-:W-:Y:S01]  /*25740*/  FFMA R200, R235, R23, R200 ;  /* 0x00000017ebc87223 */ /* 0x004fe200000000c8 */
[C---:B------:R-:W-:Y:S01]  /*25750*/  FFMA R205, R239.reuse, R27, R153 ;  /* 0x0000001befcd7223 */ /* 0x040fe20000000099 */
[-C--:B------:R-:W-:Y:S01]  /*25760*/  FFMA R204, R239, R23.reuse, R129 ;  /* 0x00000017efcc7223 */ /* 0x080fe20000000081 */
        /* <DEDUP_REMOVED lines=16> */
[C---:B----4-:R-:W-:Y:S01]  /*25870*/  FFMA R129, R137.reuse, R158, R97 ;  /* 0x0000009e89817223 */ /* 0x050fe20000000061 */
[C---:B------:R-:W-:Y:S01]  /*25880*/  FFMA R132, R137.reuse, R162, R101 ;  /* 0x000000a289847223 */ /* 0x040fe20000000065 */
[----:B------:R-:W2:Y:S01]  /*25890*/  LDL.LU R97, [R1+0x348] ;  /* 0x0003480001617983 */ /* 0x000ea20000300800 */
[C---:B------:R-:W-:Y:S01]  /*258a0*/  FFMA R141, R137.reuse, R166, R105 ;  /* 0x000000a6898d7223 */ /* 0x040fe20000000069 */
[-C--:B------:R-:W-:Y:S01]  /*258b0*/  FFMA R225, R137, R130.reuse, R238 ;  /* 0x0000008289e17223 */ /* 0x080fe200000000ee */
[C---:B------:R-:W-:Y:S01]  /*258c0*/  FFMA R136, R145.reuse, R130, R109 ;  /* 0x0000008291887223 */ /* 0x040fe2000000006d */
[----:B------:R-:W3:Y:S01]  /*258d0*/  LDL.LU R101, [R1+0x344] ;  /* 0x0003440001657983 */ /* 0x000ee20000300800 */
[C---:B------:R-:W-:Y:S01]  /*258e0*/  FFMA R137, R145.reuse, R158, R113 ;  /* 0x0000009e91897223 */ /* 0x040fe20000000071 */
[----:B------:R-:W-:-:S02]  /*258f0*/  FFMA R140, R145, R162, R117 ;  /* 0x000000a2918c7223 */ /* 0x000fc40000000075 */
[----:B------:R-:W4:Y:S01]  /*25900*/  LDL.LU R105, [R1+0x340] ;  /* 0x0003400001697983 */ /* 0x000f220000300800 */
[----:B------:R-:W-:-:S03]  /*25910*/  FFMA R149, R145, R166, R121 ;  /* 0x000000a691957223 */ /* 0x000fc60000000079 */
[----:B------:R-:W2:Y:S01]  /*25920*/  LDL.LU R109, [R1+0x33c] ;  /* 0x00033c00016d7983 */ /* 0x000ea20000300800 */
[----:B------:R-:W-:-:S03]  /*25930*/  FFMA R145, R134, R158, R86 ;  /* 0x0000009e86917223 */ /* 0x000fc60000000056 */
[----:B------:R-:W2:Y:S04]  /*25940*/  LDL.LU R113, [R1+0x338] ;  /* 0x0003380001717983 */ /* 0x000ea80000300800 */
[----:B------:R-:W2:Y:S04]  /*25950*/  LDL.LU R117, [R1+0x334] ;  /* 0x0003340001757983 */ /* 0x000ea80000300800 */
[----:B------:R-:W2:Y:S04]  /*25960*/  LDL.LU R121, [R1+0x330] ;  /* 0x0003300001797983 */ /* 0x000ea80000300800 */
[----:B------:R-:W2:Y:S04]  /*25970*/  LDL.LU R125, [R1+0x32c] ;  /* 0x00032c00017d7983 */ /* 0x000ea80000300800 */
[----:B------:R-:W2:Y:S04]  /*25980*/  LDL.LU R86, [R1+0x328] ;  /* 0x0003280001567983 */ /* 0x000ea80000300800 */
[----:B------:R-:W2:Y:S04]  /*25990*/  LDL.LU R241, [R1+0x170] ;  /* 0x0001700001f17983 */ /* 0x000ea80000300800 */
[----:B------:R-:W2:Y:S04]  /*259a0*/  LDL.LU R239, [R1+0x178] ;  /* 0x0001780001ef7983 */ /* 0x000ea80000300800 */
[----:B------:R-:W2:Y:S01]  /*259b0*/  LDL.LU R234, [R1+0x17c] ;  /* 0x00017c0001ea7983 */ /* 0x000ea20000300800 */
[----:B------:R-:W-:-:S03]  /*259c0*/  FFMA R134, R138, R130, R98 ;  /* 0x000000828a867223 */ /* 0x000fc60000000062 */
[----:B------:R-:W3:Y:S01]  /*259d0*/  LDL.LU R237, [R1+0x174] ;  /* 0x0001740001ed7983 */ /* 0x000ee20000300800 */
[----:B------:R-:W-:-:S03]  /*259e0*/  FFMA R224, R133, R130, R152 ;  /* 0x0000008285e07223 */ /* 0x000fc60000000098 */
[----:B------:R-:W3:Y:S01]  /*259f0*/  LDL.LU R235, [R1+0x4c] ;  /* 0x00004c0001eb7983 */ /* 0x000ee20000300800 */
[----:B------:R-:W-:-:S03]  /*25a00*/  FFMA R152, R138, R158, R102 ;  /* 0x0000009e8a987223 */ /* 0x000fc60000000066 */
[----:B------:R-:W4:Y:S04]  /*25a10*/  LDL.LU R90, [R1+0x324] ;  /* 0x00032400015a7983 */ /* 0x000f280000300800 */
[----:B------:R-:W4:Y:S04]  /*25a20*/  LDL.LU R94, [R1+0x320] ;  /* 0x00032000015e7983 */ /* 0x000f280000300800 */
[----:B------:R-:W4:Y:S04]  /*25a30*/  LDL.LU R98, [R1+0x31c] ;  /* 0x00031c0001627983 */ /* 0x000f280000300800 */
        /* <DEDUP_REMOVED lines=14> */
[C---:B------:R-:W-:Y:S01]  /*25b20*/  FFMA R142, R146.reuse, R162, R95 ;  /* 0x000000a2928e7223 */ /* 0x040fe2000000005f */
[----:B------:R-:W-:Y:S01]  /*25b30*/  FFMA R146, R146, R166, R99 ;  /* 0x000000a692927223 */ /* 0x000fe20000000063 */
[----:B------:R-:W-:Y:S01]  /*25b40*/  FFMA R213, R247, R27, R230 ;  /* 0x0000001bf7d57223 */ /* 0x000fe200000000e6 */
[----:B------:R-:W4:Y:S01]  /*25b50*/  LDL.LU R95, [R1+0x2f4] ;  /* 0x0002f400015f7983 */ /* 0x000f220000300800 */
[C---:B------:R-:W-:Y:S01]  /*25b60*/  FFMA R232, R150.reuse, R130, R103 ;  /* 0x0000008296e87223 */ /* 0x040fe20000000067 */
[----:B------:R-:W-:Y:S01]  /*25b70*/  FFMA R199, R231, R35, R229 ;  /* 0x00000023e7c77223 */ /* 0x000fe200000000e5 */
[CC--:B------:R-:W-:Y:S01]  /*25b80*/  FFMA R230, R150.reuse, R158.reuse, R107 ;  /* 0x0000009e96e67223 */ /* 0x0c0fe2000000006b */
[----:B------:R-:W4:Y:S01]  /*25b90*/  LDL.LU R99, [R1+0x2f0] ;  /* 0x0002f00001637983 */ /* 0x000f220000300800 */
[----:B------:R-:W-:Y:S01]  /*25ba0*/  FFMA R3, R133, R158, R226 ;  /* 0x0000009e85037223 */ /* 0x000fe200000000e2 */
[----:B------:R-:W-:-:S02]  /*25bb0*/  FFMA R229, R150, R162, R111 ;  /* 0x000000a296e57223 */ /* 0x000fc4000000006f */
[----:B------:R-:W4:Y:S01]  /*25bc0*/  LDL.LU R103, [R1+0x2ec] ;  /* 0x0002ec0001677983 */ /* 0x000f220000300800 */
[----:B------:R-:W-:Y:S01]  /*25bd0*/  FFMA R226, R150, R166, R115 ;  /* 0x000000a696e27223 */ /* 0x000fe20000000073 */
[----:B------:R-:W-:Y:S02]  /*25be0*/  FFMA R197, R231, R27, R197 ;  /* 0x0000001be7c57223 */ /* 0x000fe400000000c5 */
[----:B------:R-:W4:Y:S01]  /*25bf0*/  LDL.LU R107, [R1+0x2e8] ;  /* 0x0002e800016b7983 */ /* 0x000f220000300800 */
[C---:B------:R-:W-:Y:S01]  /*25c00*/  FFMA R233, R154.reuse, R130, R119 ;  /* 0x000000829ae97223 */ /* 0x040fe20000000077 */
[----:B------:R-:W-:Y:S02]  /*25c10*/  FFMA R128, R133, R162, R242 ;  /* 0x000000a285807223 */ /* 0x000fe400000000f2 */
[----:B------:R-:W4:Y:S01]  /*25c20*/  LDL.LU R111, [R1+0x2e4] ;  /* 0x0002e400016f7983 */ /* 0x000f220000300800 */
[C---:B------:R-:W-:Y:S01]  /*25c30*/  FFMA R231, R154.reuse, R158, R123 ;  /* 0x0000009e9ae77223 */ /* 0x040fe2000000007b */
[----:B------:R-:W-:-:S02]  /*25c40*/  FFMA R162, R154, R162, R127 ;  /* 0x000000a29aa27223 */ /* 0x000fc4000000007f */
[----:B------:R-:W4:Y:S01]  /*25c50*/  LDL.LU R115, [R1+0x2e0] ;  /* 0x0002e00001737983 */ /* 0x000f220000300800 */
[----:B------:R-:W-:-:S03]  /*25c60*/  FFMA R154, R154, R166, R0 ;  /* 0x000000a69a9a7223 */ /* 0x000fc60000000000 */
[----:B------:R-:W4:Y:S01]  /*25c70*/  LDL.LU R119, [R1+0x2dc] ;  /* 0x0002dc0001777983 */ /* 0x000f220000300800 */
[----:B------:R-:W-:-:S03]  /*25c80*/  FFMA R164, R143, R167, R164 ;  /* 0x000000a78fa47223 */ /* 0x000fc600000000a4 */
[----:B------:R-:W4:Y:S01]  /*25c90*/  LDL.LU R123, [R1+0x2d8] ;  /* 0x0002d800017b7983 */ /* 0x000f220000300800 */
[C---:B------:R-:W-:Y:S01]  /*25ca0*/  FFMA R160, R143.reuse, R163, R160 ;  /* 0x000000a38fa07223 */ /* 0x040fe200000000a0 */
[C---:B------:R-:W-:Y:S02]  /*25cb0*/  FFMA R157, R143.reuse, R159, R157 ;  /* 0x0000009f8f9d7223 */ /* 0x040fe4000000009d */
[----:B------:R-:W4:Y:S01]  /*25cc0*/  LDL.LU R127, [R1+0x2d4] ;  /* 0x0002d400017f7983 */ /* 0x000f220000300800 */
[----:B------:R-:W-:Y:S01]  /*25cd0*/  FFMA R138, R143, R131, R138 ;  /* 0x000000838f8a7223 */ /* 0x000fe2000000008a */
[-C--:B------:R-:W-:Y:S02]  /*25ce0*/  FFMA R148, R135, R163.reuse, R148 ;  /* 0x000000a387947223 */ /* 0x080fe40000000094 */
[----:B------:R1:W5:Y:S01]  /*25cf0*/  LDL.LU R0, [R1+0x2d0] ;  /* 0x0002d00001007983 */ /* 0x0003620000300800 */
        /* <DEDUP_REMOVED lines=16> */
[----:B--2---:R-:W-:-:S02]  /*25e00*/  FFMA R130, R171, R7, R234 ;  /* 0x00000007ab827223 */ /* 0x004fc400000000ea */
[----:B------:R-:W2:Y:S01]  /*25e10*/  LDL R234, [R1+0x1c8] ;  /* 0x0001c80001ea7983 */ /* 0x000ea20000100800 */
[C---:B---3--:R-:W-:Y:S01]  /*25e20*/  FFMA R220, R235.reuse, R163, R220 ;  /* 0x000000a3ebdc7223 */ /* 0x048fe200000000dc */
[C---:B------:R-:W-:Y:S01]  /*25e30*/  FFMA R170, R235.reuse, R167, R170 ;  /* 0x000000a7ebaa7223 */ /* 0x040fe200000000aa */
[C---:B------:R-:W-:Y:S01]  /*25e40*/  FFMA R221, R235.reuse, R159, R221 ;  /* 0x0000009febdd7223 */ /* 0x040fe200000000dd */
[----:B------:R-:W-:Y:S01]  /*25e50*/  FFMA R222, R235, R131, R222 ;  /* 0x00000083ebde7223 */ /* 0x000fe200000000de */
[----:B------:R-:W-:Y:S01]  /*25e60*/  FFMA R220, R36, R12, R220 ;  /* 0x0000000c24dc7223 */ /* 0x000fe200000000dc */
[----:B------:R-:W3:Y:S03]  /*25e70*/  LDL R235, [R1+0x1d0] ;  /* 0x0001d00001eb7983 */ /* 0x000ee60000100800 */
[----:B------:R-:W-:Y:S01]  /*25e80*/  FFMA R220, R37, R13, R220 ;  /* 0x0000000d25dc7223 */ /* 0x000fe200000000dc */
[----:B----4-:R-:W-:-:S04]  /*25e90*/  FFMA R168, R252, R163, R168 ;  /* 0x000000a3fca87223 */ /* 0x010fc800000000a8 */
[----:B------:R-:W-:-:S04]  /*25ea0*/  FFMA R168, R40, R12, R168 ;  /* 0x0000000c28a87223 */ /* 0x000fc800000000a8 */
[----:B------:R-:W-:Y:S01]  /*25eb0*/  FFMA R168, R41, R13, R168 ;  /* 0x0000000d29a87223 */ /* 0x000fe200000000a8 */
[----:B------:R-:W-:-:S04]  /*25ec0*/  FFMA R128, R248, R163, R128 ;  /* 0x000000a3f8807223 */ /* 0x000fc80000000080 */
[----:B------:R-:W-:-:S04]  /*25ed0*/  FFMA R128, R44, R12, R128 ;  /* 0x0000000c2c807223 */ /* 0x000fc80000000080 */
[----:B------:R-:W-:Y:S01]  /*25ee0*/  FFMA R128, R45, R13, R128 ;  /* 0x0000000d2d807223 */ /* 0x000fe20000000080 */
[----:B------:R-:W-:-:S04]  /*25ef0*/  FFMA R132, R240, R163, R132 ;  /* 0x000000a3f0847223 */ /* 0x000fc80000000084 */
[-C--:B------:R-:W-:Y:S01]  /*25f00*/  FFMA R132, R48, R12.reuse, R132 ;  /* 0x0000000c30847223 */ /* 0x080fe20000000084 */
[C---:B------:R-:W-:Y:S01]  /*25f10*/  FFMA R149, R236.reuse, R167, R149 ;  /* 0x000000a7ec957223 */ /* 0x040fe20000000095 */
[C---:B------:R-:W-:Y:S01]  /*25f20*/  FFMA R140, R236.reuse, R163, R140 ;  /* 0x000000a3ec8c7223 */ /* 0x040fe2000000008c */
[C---:B------:R-:W-:Y:S01]  /*25f30*/  FFMA R137, R236.reuse, R159, R137 ;  /* 0x0000009fec897223 */ /* 0x040fe20000000089 */
[----:B------:R-:W-:Y:S02]  /*25f40*/  FFMA R136, R236, R131, R136 ;  /* 0x00000083ec887223 */ /* 0x000fe40000000088 */
[----:B------:R-:W4:Y:S01]  /*25f50*/  LDL R236, [R1+0x1d4] ;  /* 0x0001d40001ec7983 */ /* 0x000f220000100800 */
[----:B------:R-:W-:Y:S01]  /*25f60*/  FFMA R140, R52, R12, R140 ;  /* 0x0000000c348c7223 */ /* 0x000fe2000000008c */
[-C--:B------:R-:W-:Y:S02]  /*25f70*/  FFMA R132, R49, R13.reuse, R132 ;  /* 0x0000000d31847223 */ /* 0x080fe40000000084 */
[----:B------:R-:W3:Y:S01]  /*25f80*/  LDL R12, [R1+0x1d8] ;  /* 0x0001d800010c7983 */ /* 0x000ee20000100800 */
[----:B------:R-:W-:-:S03]  /*25f90*/  FFMA R140, R53, R13, R140 ;  /* 0x0000000d358c7223 */ /* 0x000fc6000000008c */
[----:B------:R-:W3:Y:S01]  /*25fa0*/  LDL R13, [R1+0x1dc] ;  /* 0x0001dc00010d7983 */ /* 0x000ee20000100800 */
        /* <DEDUP_REMOVED lines=9> */
[----:B------:R-:W-:Y:S01]  /*26040*/  SEL R163, RZ, 0x10, P0 ;  /* 0x00000010ffa37807 */ /* 0x000fe20000000000 */
[C---:B------:R-:W-:Y:S01]  /*26050*/  FFMA R147, R151.reuse, R167, R226 ;  /* 0x000000a797937223 */ /* 0x040fe200000000e2 */
[CC--:B------:R-:W-:Y:S01]  /*26060*/  FFMA R139, R151.reuse, R159.reuse, R230 ;  /* 0x0000009f978b7223 */ /* 0x0c0fe200000000e6 */
[C---:B------:R-:W-:Y:S01]  /*26070*/  FFMA R169, R252.reuse, R159, R169 ;  /* 0x0000009ffca97223 */ /* 0x040fe200000000a9 */
[----:B------:R-:W-:Y:S01]  /*26080*/  FFMA R223, R252, R131, R223 ;  /* 0x00000083fcdf7223 */ /* 0x000fe200000000df */
        /* <DEDUP_REMOVED lines=8> */
[----:B------:R-:W-:-:S02]  /*26110*/  SEL R155, R163, RZ, !P1 ;  /* 0x000000ffa39b7207 */ /* 0x000fc40004800000 */
[----:B-----5:R-:W-:Y:S01]  /*26120*/  IADD3 R2, R2, 0x1, RZ ;  /* 0x0000000102027810 */ /* 0x020fe20007ffe0ff */
[-C--:B------:R-:W-:Y:S01]  /*26130*/  FFMA R221, R36, R8.reuse, R221 ;  /* 0x0000000824dd7223 */ /* 0x080fe200000000dd */
[----:B------:R-:W-:Y:S01]  /*26140*/  ISETP.NE.U32.AND P0, PT, R155, RZ, PT ;  /* 0x000000ff9b00720c */ /* 0x000fe20003f05070 */
        /* <DEDUP_REMOVED lines=10> */
[----:B------:R-:W-:Y:S01]  /*261f0*/  ISETP.GE.AND P1, PT, R2, 0x2, PT ;  /* 0x000000020200780c */ /* 0x000fe20003f26270 */
        /* <DEDUP_REMOVED lines=22> */
[----:B------:R-:W-:Y:S01]  /*26360*/  SEL R2, R2, RZ, !P1 ;  /* 0x000000ff02027207 */ /* 0x000fe20004800000 */
[----:B------:R-:W-:Y:S01]  /*26370*/  FFMA R159, R77, R9, R159 ;  /* 0x000000094d9f7223 */ /* 0x000fe2000000009f */
[-C--:B------:R-:W-:Y:S01]  /*26380*/  FFMA R165, R252, R167.reuse, R165 ;  /* 0x000000a7fca57223 */ /* 0x080fe200000000a5 */
[----:B------:R-:W3:Y:S01]  /*26390*/  LDL R9, [R1+0x1c4] ;  /* 0x0001c40001097983 */ /* 0x000ee20000100800 */
        /* <DEDUP_REMOVED lines=23> */
[----:B------:R-:W-:-:S02]  /*26510*/  FFMA R154, R76, R16, R154 ;  /* 0x000000104c9a7223 */ /* 0x000fc4000000009a */
[----:B------:R-:W3:Y:S01]  /*26520*/  LDL R16, [R1+0x1e4] ;  /* 0x0001e40001107983 */ /* 0x000ee20000100800 */
[----:B--2---:R-:W-:Y:S02]  /*26530*/  LEA R8, R2, R234, 0xf ;  /* 0x000000ea02087211 */ /* 0x004fe400078e78ff */
[----:B----4-:R-:W-:Y:S01]  /*26540*/  IADD3 R4, P2, R236, UR6, RZ ;  /* 0x00000006ec047c10 */ /* 0x010fe2000ff5e0ff */
[----:B------:R-:W-:Y:S06]  /*26550*/  BAR.SYNC 0x0 ;  /* 0x0000000000007b1d */ /* 0x000fec0000000000 */
[----:B---3--:R-:W-:Y:S01]  /*26560*/  IADD3.X R5, R235, UR7, RZ, P2, !PT ;  /* 0x00000007eb057c10 */ /* 0x008fe200097fe4ff */
[-C--:B------:R-:W-:Y:S01]  /*26570*/  FFMA R222, R38, R6.reuse, R222 ;  /* 0x0000000626de7223 */ /* 0x080fe200000000de */
[-C--:B------:R-:W-:Y:S01]  /*26580*/  FFMA R223, R42, R6.reuse, R223 ;  /* 0x000000062adf7223 */ /* 0x080fe200000000df */
[-C--:B------:R-:W-:Y:S01]  /*26590*/  FFMA R224, R46, R6.reuse, R224 ;  /* 0x000000062ee07223 */ /* 0x080fe200000000e0 */
[-C--:B------:R-:W-:Y:S01]  /*265a0*/  FFMA R225, R50, R6.reuse, R225 ;  /* 0x0000000632e17223 */ /* 0x080fe200000000e1 */
[----:B------:R-:W-:Y:S01]  /*265b0*/  @!PT LDS RZ, [RZ] ;  /* 0x00000000fffff984 */ /* 0x000fe20000000800 */
[----:B------:R-:W-:Y:S01]  /*265c0*/  @!PT LDS RZ, [RZ] ;  /* 0x00000000fffff984 */ /* 0x000fe20000000800 */
[----:B------:R-:W-:Y:S01]  /*265d0*/  @!PT LDS RZ, [RZ] ;  /* 0x00000000fffff984 */ /* 0x000fe20000000800 */
[----:B------:R2:W-:Y:S01]  /*265e0*/  LDGSTS.E.BYPASS.128 [R8], [R4.64], P0 ;  /* 0x0000000004087fae */ /* 0x0005e20008101c4a */
        /* <DEDUP_REMOVED lines=11> */
[----:B--2---:R-:W-:Y:S01]  /*266a0*/  IADD3 R4, P1, R13, UR6, RZ ;  /* 0x000000060d047c10 */ /* 0x004fe2000ff3e0ff */
[----:B------:R-:W-:Y:S01]  /*266b0*/  FFMA R137, R54, R10, R137 ;  /* 0x0000000a36897223 */ /* 0x000fe20000000089 */
[----:B------:R-:W2:Y:S02]  /*266c0*/  LDL R13, [R1+0x1e0] ;  /* 0x0001e000010d7983 */ /* 0x000ea40000100800 */
[----:B------:R-:W-:-:S02]  /*266d0*/  IADD3.X R5, R12, UR7, RZ, P1, !PT ;  /* 0x000000070c057c10 */ /* 0x000fc40008ffe4ff */
[----:B------:R-:W3:Y:S01]  /*266e0*/  LDL R12, [R1+0x1c0] ;  /* 0x0001c000010c7983 */ /* 0x000ee20000100800 */
[-C--:B------:R-:W-:Y:S01]  /*266f0*/  FFMA R145, R58, R10.reuse, R145 ;  /* 0x0000000a3a917223 */ /* 0x080fe20000000091 */
[-C--:B------:R-:W-:Y:S01]  /*26700*/  FFMA R152, R62, R10.reuse, R152 ;  /* 0x0000000a3e987223 */ /* 0x080fe20000000098 */
[-C--:B------:R-:W-:Y:S01]  /*26710*/  FFMA R157, R66, R10.reuse, R157 ;  /* 0x0000000a429d7223 */ /* 0x080fe2000000009d */
[-C--:B------:R-:W-:Y:S01]  /*26720*/  FFMA R135, R70, R10.reuse, R135 ;  /* 0x0000000a46877223 */ /* 0x080fe20000000087 */
[-C--:B------:R-:W-:Y:S01]  /*26730*/  FFMA R139, R74, R10.reuse, R139 ;  /* 0x0000000a4a8b7223 */ /* 0x080fe2000000008b */
[----:B------:R-:W-:Y:S01]  /*26740*/  FFMA R159, R78, R10, R159 ;  /* 0x0000000a4e9f7223 */ /* 0x000fe2000000009f */
[C---:B------:R-:W-:Y:S01]  /*26750*/  FFMA R158, R171.reuse, R11, R239 ;  /* 0x0000000bab9e7223 */ /* 0x040fe200000000ef */
[----:B------:R-:W4:Y:S01]  /*26760*/  LDL R10, [R1+0x1bc] ;  /* 0x0001bc00010a7983 */ /* 0x000f220000100800 */
        /* <DEDUP_REMOVED lines=23> */
[----:B------:R-:W4:Y:S01]  /*268e0*/  LDL R76, [R1+0x240] ;  /* 0x00024000014c7983 */ /* 0x000f220000100800 */
[----:B------:R-:W-:-:S05]  /*268f0*/  LEA R6, R2, R9, 0xf ;  /* 0x0000000902067211 */ /* 0x000fca00078e78ff */
[----:B------:R1:W-:Y:S01]  /*26900*/  LDGSTS.E.BYPASS.128 [R6], [R4.64], P0 ;  /* 0x0000000004067fae */ /* 0x0003e20008101c4a */
[----:B------:R-:W-:Y:S01]  /*26910*/  FFMA R9, R47, R11, R3 ;  /* 0x0000000b2f097223 */ /* 0x000fe20000000003 */
[----:B-1----:R-:W-:Y:S01]  /*26920*/  IADD3 R4, P1, R16, UR6, RZ ;  /* 0x0000000610047c10 */ /* 0x002fe2000ff3e0ff */
        /* <DEDUP_REMOVED lines=33> */
[----:B------:R-:W4:Y:S01]  /*26b40*/  LDL R16, [R1+0x1b4] ;  /* 0x0001b40001107983 */ /* 0x000f220000100800 */
[----:B--2---:R-:W-:-:S02]  /*26b50*/  IADD3.X R5, R13, UR7, RZ, P1, !PT ;  /* 0x000000070d057c10 */ /* 0x004fc40008ffe4ff */
[----:B---3--:R-:W-:Y:S01]  /*26b60*/  LEA R3, R2, R12, 0xf ;  /* 0x0000000c02037211 */ /* 0x008fe200078e78ff */
[----:B------:R-:W2:Y:S04]  /*26b70*/  LDL R13, [R1+0x1ec] ;  /* 0x0001ec00010d7983 */ /* 0x000ea80000100800 */
[----:B------:R-:W3:Y:S04]  /*26b80*/  LDL R12, [R1+0x1e8] ;  /* 0x0001e800010c7983 */ /* 0x000ee80000100800 */
[----:B------:R2:W-:Y:S01]  /*26b90*/  LDGSTS.E.BYPASS.128 [R3], [R4.64], P0 ;  /* 0x0000000004037fae */ /* 0x0005e20008101c4a */
[----:B------:R-:W-:Y:S01]  /*26ba0*/  FFMA R7, R92, R24, R9 ;  /* 0x000000185c077223 */ /* 0x000fe20000000009 */
[----:B----4-:R-:W-:-:S02]  /*26bb0*/  LEA R9, R2, R10, 0xf ;  /* 0x0000000a02097211 */ /* 0x010fc400078e78ff */
[----:B------:R-:W4:Y:S04]  /*26bc0*/  LDL R11, [R1+0x1f0] ;  /* 0x0001f000010b7983 */ /* 0x000f280000100800 */
[----:B------:R-:W3:Y:S01]  /*26bd0*/  LDL R10, [R1+0x1b8] ;  /* 0x0001b800010a7983 */ /* 0x000ee20000100800 */
        /* <DEDUP_REMOVED lines=11> */
[----:B------:R-:W4:Y:S04]  /*26c90*/  LDL R15, [R1+0x200] ;  /* 0x00020000010f7983 */ /* 0x000f280000100800 */
        /* <DEDUP_REMOVED lines=28> */
[----:B--2---:R-:W-:-:S02]  /*26e60*/  IADD3 R4, P1, R13, UR6, RZ ;  /* 0x000000060d047c10 */ /* 0x004fc4000ff3e0ff */
[----:B---3--:R-:W-:Y:S01]  /*26e70*/  LEA R14, R2, R10, 0xf ;  /* 0x0000000a020e7211 */ /* 0x008fe200078e78ff */
[----:B------:R-:W-:Y:S01]  /*26e80*/  FFMA R154, R78, R18, R154 ;  /* 0x000000124e9a7223 */ /* 0x000fe2000000009a */
[----:B------:R-:W-:Y:S01]  /*26e90*/  IADD3.X R5, R12, UR7, RZ, P1, !PT ;  /* 0x000000070c057c10 */ /* 0x000fe20008ffe4ff */
[----:B------:R-:W2:Y:S04]  /*26ea0*/  LDL R10, [R1+0x204] ;  /* 0x00020400010a7983 */ /* 0x000ea80000100800 */
[----:B------:R-:W3:Y:S04]  /*26eb0*/  LDL R12, [R1+0x1f4] ;  /* 0x0001f400010c7983 */ /* 0x000ee80000100800 */
[----:B------:R3:W-:Y:S01]  /*26ec0*/  LDGSTS.E.BYPASS.128 [R9], [R4.64], P0 ;  /* 0x0000000004097fae */ /* 0x0007e20008101c4a */
        /* <DEDUP_REMOVED lines=25> */
[----:B------:R-:W-:-:S03]  /*27060*/  FFMA R171, R80, R32, R171 ;  /* 0x0000002050ab7223 */ /* 0x000fc600000000ab */
[----:B------:R-:W4:Y:S01]  /*27070*/  LDL R28, [R1+0x218] ;  /* 0x00021800011c7983 */ /* 0x000f220000100800 */
[-C--:B------:R-:W-:Y:S01]  /*27080*/  FFMA R166, R81, R29.reuse, R166 ;  /* 0x0000001d51a67223 */ /* 0x080fe200000000a6 */
[-C--:B------:R-:W-:Y:S02]  /*27090*/  FFMA R220, R85, R29.reuse, R220 ;  /* 0x0000001d55dc7223 */ /* 0x080fe400000000dc */
        /* <DEDUP_REMOVED lines=11> */
[----:B------:R-:W-:Y:S01]  /*27150*/  LEA R16, R2, R16, 0xf ;  /* 0x0000001002107211 */ /* 0x000fe200078e78ff */
        /* <DEDUP_REMOVED lines=13> */
[----:B---3--:R-:W-:-:S02]  /*27230*/  IADD3 R4, P1, R12, UR6, RZ ;  /* 0x000000060c047c10 */ /* 0x008fc4000ff3e0ff */
[----:B--2---:R-:W-:Y:S01]  /*27240*/  IADD3 R10, P2, R10, UR6, RZ ;  /* 0x000000060a0a7c10 */ /* 0x004fe2000ff5e0ff */
[----:B------:R-:W2:Y:S01]  /*27250*/  LDL R12, [R1+0x1b0] ;  /* 0x0001b000010c7983 */ /* 0x000ea20000100800 */
[----:B----4-:R-:W-:-:S03]  /*27260*/  IADD3.X R5, R11, UR7, RZ, P1, !PT ;  /* 0x000000070b057c10 */ /* 0x010fc60008ffe4ff */
        /* <DEDUP_REMOVED lines=26> */
[----:B------:R-:W4:Y:S04]  /*27410*/  LDL R33, [R1+0x22c] ;  /* 0x00022c0001217983 */ /* 0x000f280000100800 */
[----:B------:R-:W4:Y:S01]  /*27420*/  LDL R32, [R1+0x220] ;  /* 0x0002200001207983 */ /* 0x000f220000100800 */
[C---:B------:R-:W-:Y:S01]  /*27430*/  FFMA R223, R90.reuse, R22, R223 ;  /* 0x000000165adf7223 */ /* 0x040fe200000000df */
[C---:B------:R-:W-:Y:S01]  /*27440*/  FFMA R169, R90.reuse, R26, R169 ;  /* 0x0000001a5aa97223 */ /* 0x040fe200000000a9 */
[C---:B------:R-:W-:Y:S01]  /*27450*/  FFMA R168, R90.reuse, R30, R168 ;  /* 0x0000001e5aa87223 */ /* 0x040fe200000000a8 */
[----:B------:R-:W-:Y:S01]  /*27460*/  FFMA R165, R90, R34, R165 ;  /* 0x000000225aa57223 */ /* 0x000fe200000000a5 */
[----:B------:R-:W4:Y:S04]  /*27470*/  LDL R24, [R1+0x1a0] ;  /* 0x0001a00001187983 */ /* 0x000f280000100800 */
[----:B------:R-:W4:Y:S01]  /*27480*/  LDL R90, [R1+0x234] ;  /* 0x00023400015a7983 */ /* 0x000f220000100800 */
[----:B------:R-:W-:-:S03]  /*27490*/  FFMA R221, R85, R25, R221 ;  /* 0x0000001955dd7223 */ /* 0x000fc600000000dd */
[----:B------:R-:W4:Y:S04]  /*274a0*/  LDL R89, [R1+0x228] ;  /* 0x0002280001597983 */ /* 0x000f280000100800 */
[----:B------:R-:W4:Y:S01]  /*274b0*/  LDL R79, [R1+0x258] ;  /* 0x00025800014f7983 */ /* 0x000f220000100800 */
[----:B---3--:R-:W-:Y:S01]  /*274c0*/  IADD3 R4, P1, R11, UR6, RZ ;  /* 0x000000060b047c10 */ /* 0x008fe2000ff3e0ff */
[C---:B------:R-:W-:Y:S01]  /*274d0*/  FFMA R222, R86.reuse, R22, R222 ;  /* 0x0000001656de7223 */ /* 0x040fe200000000de */
[----:B------:R-:W-:Y:S01]  /*274e0*/  IADD3.X R11, R15, UR7, RZ, P2, !PT ;  /* 0x000000070f0b7c10 */ /* 0x000fe200097fe4ff */
[----:B------:R-:W-:Y:S01]  /*274f0*/  FFMA R220, R86, R30, R220 ;  /* 0x0000001e56dc7223 */ /* 0x000fe200000000dc */
[----:B------:R-:W-:Y:S01]  /*27500*/  IADD3.X R5, R20, UR7, RZ, P1, !PT ;  /* 0x0000000714057c10 */ /* 0x000fe20008ffe4ff */
[----:B------:R-:W-:Y:S01]  /*27510*/  FFMA R170, R86, R34, R170 ;  /* 0x0000002256aa7223 */ /* 0x000fe200000000aa */
[----:B--2---:R-:W-:Y:S01]  /*27520*/  LEA R15, R2, R12, 0xf ;  /* 0x0000000c020f7211 */ /* 0x004fe200078e78ff */
[----:B------:R-:W2:Y:S04]  /*27530*/  LDL R20, [R1+0x210] ;  /* 0x0002100001147983 */ /* 0x000ea80000100800 */
[----:B------:R-:W3:Y:S04]  /*27540*/  LDL R12, [R1+0x21c] ;  /* 0x00021c00010c7983 */ /* 0x000ee80000100800 */
[----:B------:R1:W-:Y:S04]  /*27550*/  LDGSTS.E.BYPASS.128 [R16], [R4.64], P0 ;  /* 0x0000000004107fae */ /* 0x0003e80008101c4a */
[----:B------:R1:W-:Y:S01]  /*27560*/  LDGSTS.E.BYPASS.128 [R15], [R10.64], P0 ;  /* 0x000000000a0f7fae */ /* 0x0003e20008101c4a */
[----:B------:R-:W-:Y:S01]  /*27570*/  FFMA R7, R94, R26, R7 ;  /* 0x0000001a5e077223 */ /* 0x000fe20000000007 */
[-C--:B------:R-:W-:Y:S01]  /*27580*/  FFMA R158, R81, R25.reuse, R158 ;  /* 0x00000019519e7223 */ /* 0x080fe2000000009e */
[-C--:B------:R-:W-:Y:S01]  /*27590*/  FFMA R129, R97, R25.reuse, R129 ;  /* 0x0000001961817223 */ /* 0x080fe20000000081 */
[----:B------:R-:W4:Y:S01]  /*275a0*/  LDL R88, [R1+0x244] ;  /* 0x0002440001587983 */ /* 0x000f220000100800 */
[----:B-1----:R-:W-:Y:S01]  /*275b0*/  IADD3 R4, P1, R19, UR6, RZ ;  /* 0x0000000613047c10 */ /* 0x002fe2000ff3e0ff */
[----:B------:R-:W-:-:S02]  /*275c0*/  FFMA R53, R101, R25, R137 ;  /* 0x0000001965357223 */ /* 0x000fc40000000089 */
[----:B------:R-:W4:Y:S01]  /*275d0*/  LDL R19, [R1+0x1a4] ;  /* 0x0001a40001137983 */ /* 0x000f220000100800 */
[----:B------:R-:W-:-:S03]  /*275e0*/  IADD3 R10, P2, R18, UR6, RZ ;  /* 0x00000006120a7c10 */ /* 0x000fc6000ff5e0ff */
[----:B------:R-:W4:Y:S01]  /*275f0*/  LDL R18, [R1+0x19c] ;  /* 0x00019c0001127983 */ /* 0x000f220000100800 */
[----:B------:R-:W-:Y:S01]  /*27600*/  FFMA R221, R86, R26, R221 ;  /* 0x0000001a56dd7223 */ /* 0x000fe200000000dd */
[----:B------:R-:W-:Y:S01]  /*27610*/  IADD3.X R5, R17, UR7, RZ, P1, !PT ;  /* 0x0000000711057c10 */ /* 0x000fe20008ffe4ff */
[-C--:B------:R-:W-:Y:S01]  /*27620*/  FFMA R57, R105, R25.reuse, R145 ;  /* 0x0000001969397223 */ /* 0x080fe20000000091 */
[-C--:B------:R-:W-:Y:S01]  /*27630*/  FFMA R61, R109, R25.reuse, R152 ;  /* 0x000000196d3d7223 */ /* 0x080fe20000000098 */
        /* <DEDUP_REMOVED lines=8> */
[C---:B------:R-:W-:Y:S01]  /*276c0*/  LEA R17, R2.reuse, R13, 0xf ;  /* 0x0000000d02117211 */ /* 0x040fe200078e78ff */
[----:B------:R-:W4:Y:S01]  /*276d0*/  LDL R87, [R1+0x238] ;  /* 0x0002380001577983 */ /* 0x000f220000100800 */
[----:B------:R-:W-:Y:S01]  /*276e0*/  LEA R25, R2, R21, 0xf ;  /* 0x0000001502197211 */ /* 0x000fe200078e78ff */
[----:B------:R-:W-:-:S02]  /*276f0*/  FFMA R45, R95, R27, R7 ;  /* 0x0000001b5f2d7223 */ /* 0x000fc40000000007 */
[----:B------:R-:W4:Y:S04]  /*27700*/  LDL R21, [R1+0x194] ;  /* 0x0001940001157983 */ /* 0x000f280000100800 */
[----:B------:R-:W4:Y:S04]  /*27710*/  LDL R7, [R1+0x24c] ;  /* 0x00024c0001077983 */ /* 0x000f280000100800 */
[----:B------:R4:W-:Y:S04]  /*27720*/  LDGSTS.E.BYPASS.128 [R17], [R4.64], P0 ;  /* 0x0000000004117fae */ /* 0x0009e80008101c4a */
[----:B------:R-:W4:Y:S04]  /*27730*/  LDL R86, [R1+0x254] ;  /* 0x0002540001567983 */ /* 0x000f280000100800 */
[----:B------:R-:W4:Y:S04]  /*27740*/  LDL R85, [R1+0x248] ;  /* 0x0002480001557983 */ /* 0x000f280000100800 */
[----:B------:R-:W4:Y:S01]  /*27750*/  LDL R84, [R1+0x264] ;  /* 0x0002640001547983 */ /* 0x000f220000100800 */
[C---:B------:R-:W-:Y:S01]  /*27760*/  FFMA R224, R94.reuse, R22, R224 ;  /* 0x000000165ee07223 */ /* 0x040fe200000000e0 */
[----:B------:R-:W-:-:S02]  /*27770*/  FFMA R128, R94, R30, R128 ;  /* 0x0000001e5e807223 */ /* 0x000fc40000000080 */
[----:B------:R-:W4:Y:S04]  /*27780*/  LDL R93, [R1+0x278] ;  /* 0x00027800015d7983 */ /* 0x000f280000100800 */
[----:B------:R-:W4:Y:S01]  /*27790*/  LDL R92, [R1+0x28c] ;  /* 0x00028c00015c7983 */ /* 0x000f220000100800 */
[----:B--2---:R-:W-:-:S03]  /*277a0*/  IADD3.X R11, R20, UR7, RZ, P2, !PT ;  /* 0x00000007140b7c10 */ /* 0x004fc600097fe4ff */
[----:B------:R-:W2:Y:S01]  /*277b0*/  LDL R20, [R1+0x198] ;  /* 0x0001980001147983 */ /* 0x000ea20000100800 */
[----:B---3--:R-:W-:Y:S02]  /*277c0*/  IADD3 R12, P1, R12, UR6, RZ ;  /* 0x000000060c0c7c10 */ /* 0x008fe4000ff3e0ff */
[----:B----4-:R-:W-:Y:S01]  /*277d0*/  IADD3 R4, P2, R29, UR6, RZ ;  /* 0x000000061d047c10 */ /* 0x010fe2000ff5e0ff */
[----:B------:R1:W-:Y:S01]  /*277e0*/  LDGSTS.E.BYPASS.128 [R25], [R10.64], P0 ;  /* 0x000000000a197fae */ /* 0x0003e20008101c4a */
[----:B------:R-:W-:-:S03]  /*277f0*/  IADD3.X R13, R28, UR7, RZ, P1, !PT ;  /* 0x000000071c0d7c10 */ /* 0x000fc60008ffe4ff */
[----:B------:R-:W3:Y:S01]  /*27800*/  LDL R28, [R1+0x190] ;  /* 0x00019000011c7983 */ /* 0x000ee20000100800 */
[----:B------:R-:W-:-:S03]  /*27810*/  IADD3.X R5, R32, UR7, RZ, P2, !PT ;  /* 0x0000000720057c10 */ /* 0x000fc600097fe4ff */
[----:B------:R-:W4:Y:S01]  /*27820*/  LDL R32, [R1+0x250] ;  /* 0x0002500001207983 */ /* 0x000f220000100800 */
[----:B-1----:R-:W-:-:S03]  /*27830*/  IADD3 R10, P1, R33, UR6, RZ ;  /* 0x00000006210a7c10 */ /* 0x002fc6000ff3e0ff */
[----:B------:R-:W4:Y:S04]  /*27840*/  LDL R29, [R1+0x18c] ;  /* 0x00018c00011d7983 */ /* 0x000f280000100800 */
[----:B------:R-:W4:Y:S01]  /*27850*/  LDL R33, [R1+0x25c] ;  /* 0x00025c0001217983 */ /* 0x000f220000100800 */
[----:B------:R-:W-:-:S05]  /*27860*/  LEA R19, R2, R19, 0xf ;  /* 0x0000001302137211 */ /* 0x000fca00078e78ff */
[----:B------:R1:W-:Y:S02]  /*27870*/  LDGSTS.E.BYPASS.128 [R19], [R12.64], P0 ;  /* 0x000000000c137fae */ /* 0x0003e40008101c4a */
[----:B-1----:R-:W-:Y:S02]  /*27880*/  IADD3 R12, P2, R90, UR6, RZ ;  /* 0x000000065a0c7c10 */ /* 0x002fe4000ff5e0ff */
[----:B------:R-:W-:Y:S01]  /*27890*/  LEA R24, R2, R24, 0xf ;  /* 0x0000001802187211 */ /* 0x000fe200078e78ff */
[----:B------:R-:W-:Y:S01]  /*278a0*/  FFMA R133, R94, R34, R133 ;  /* 0x000000225e857223 */ /* 0x000fe20000000085 */
[----:B------:R-:W-:Y:S01]  /*278b0*/  IADD3.X R13, R77, UR7, RZ, P2, !PT ;  /* 0x000000074d0d7c10 */ /* 0x000fe200097fe4ff */
[----:B------:R-:W4:Y:S04]  /*278c0*/  LDL R94, [R1+0x284] ;  /* 0x00028400015e7983 */ /* 0x000f280000100800 */
[----:B------:R-:W4:Y:S01]  /*278d0*/  LDL R77, [R1+0x260] ;  /* 0x00026000014d7983 */ /* 0x000f220000100800 */
[----:B------:R-:W-:-:S02]  /*278e0*/  IADD3.X R11, R89, UR7, RZ, P1, !PT ;  /* 0x00000007590b7c10 */ /* 0x000fc40008ffe4ff */
[C---:B------:R-:W-:Y:S01]  /*278f0*/  LEA R18, R2.reuse, R18, 0xf ;  /* 0x0000001202127211 */ /* 0x040fe200078e78ff */
[----:B------:R1:W-:Y:S04]  /*27900*/  LDGSTS.E.BYPASS.128 [R24], [R4.64], P0 ;  /* 0x0000000004187fae */ /* 0x0003e80008101c4a */
[----:B------:R1:W-:Y:S01]  /*27910*/  LDGSTS.E.BYPASS.128 [R18], [R10.64], P0 ;  /* 0x000000000a127fae */ /* 0x0003e20008101c4a */
[----:B------:R-:W-:Y:S01]  /*27920*/  LEA R21, R2, R21, 0xf ;  /* 0x0000001502157211 */ /* 0x000fe200078e78ff */
[C---:B------:R-:W-:Y:S01]  /*27930*/  FFMA R43, R91.reuse, R35, R165 ;  /* 0x000000235b2b7223 */ /* 0x040fe200000000a5 */
[C---:B------:R-:W-:Y:S01]  /*27940*/  FFMA R42, R91.reuse, R31, R168 ;  /* 0x0000001f5b2a7223 */ /* 0x040fe200000000a8 */
[C---:B------:R-:W-:Y:S01]  /*27950*/  FFMA R41, R91.reuse, R27, R169 ;  /* 0x0000001b5b297223 */ /* 0x040fe200000000a9 */
[----:B------:R-:W-:Y:S01]  /*27960*/  FFMA R40, R91, R23, R223 ;  /* 0x000000175b287223 */ /* 0x000fe200000000df */
[----:B------:R-:W4:Y:S01]  /*27970*/  LDL R90, [R1+0x294] ;  /* 0x00029400015a7983 */ /* 0x000f220000100800 */
[----:B-1----:R-:W-:-:S03]  /*27980*/  IADD3 R4, P1, R78, UR6, RZ ;  /* 0x000000064e047c10 */ /* 0x002fc6000ff3e0ff */
[----:B------:R-:W4:Y:S01]  /*27990*/  LDL R78, [R1+0x26c] ;  /* 0x00026c00014e7983 */ /* 0x000f220000100800 */
[----:B------:R-:W-:Y:S02]  /*279a0*/  IADD3 R10, P2, R88, UR6, RZ ;  /* 0x00000006580a7c10 */ /* 0x000fe4000ff5e0ff */
[----:B------:R-:W-:Y:S01]  /*279b0*/  IADD3.X R5, R87, UR7, RZ, P1, !PT ;  /* 0x0000000757057c10 */ /* 0x000fe20008ffe4ff */
[----:B------:R-:W4:Y:S01]  /*279c0*/  LDL R91, [R1+0x280] ;  /* 0x00028000015b7983 */ /* 0x000f220000100800 */
[----:B------:R-:W-:-:S03]  /*279d0*/  IADD3.X R11, R76, UR7, RZ, P2, !PT ;  /* 0x000000074c0b7c10 */ /* 0x000fc600097fe4ff */
[----:B------:R-:W4:Y:S04]  /*279e0*/  LDL R76, [R1+0x268] ;  /* 0x00026800014c7983 */ /* 0x000f280000100800 */
[----:B------:R-:W4:Y:S04]  /*279f0*/  LDL R89, [R1+0x288] ;  /* 0x0002880001597983 */ /* 0x000f280000100800 */
[----:B------:R-:W4:Y:S04]  /*27a00*/  LDL R87, [R1+0x290] ;  /* 0x0002900001577983 */ /* 0x000f280000100800 */
[----:B------:R-:W4:Y:S01]  /*27a10*/  LDL R88, [R1+0x29c] ;  /* 0x00029c0001587983 */ /* 0x000f220000100800 */
[----:B--2---:R-:W-:-:S05]  /*27a20*/  LEA R20, R2, R20, 0xf ;  /* 0x0000001402147211 */ /* 0x004fca00078e78ff */
[----:B------:R1:W-:Y:S01]  /*27a30*/  LDGSTS.E.BYPASS.128 [R20], [R12.64], P0 ;  /* 0x000000000c147fae */ /* 0x0003e20008101c4a */
[----:B---3--:R-:W-:-:S03]  /*27a40*/  LEA R28, R2, R28, 0xf ;  /* 0x0000001c021c7211 */ /* 0x008fc600078e78ff */
[----:B------:R2:W-:Y:S04]  /*27a50*/  LDGSTS.E.BYPASS.128 [R21], [R4.64], P0 ;  /* 0x0000000004157fae */ /* 0x0005e80008101c4a */
[----:B------:R4:W-:Y:S01]  /*27a60*/  LDGSTS.E.BYPASS.128 [R28], [R10.64], P0 ;  /* 0x000000000a1c7fae */ /* 0x0009e20008101c4a */
[----:B-1----:R-:W-:-:S03]  /*27a70*/  IADD3 R12, P1, R7, UR6, RZ ;  /* 0x00000006070c7c10 */ /* 0x002fc6000ff3e0ff */
[----:B------:R-:W3:Y:S01]  /*27a80*/  LDL R7, [R1+0x274] ;  /* 0x0002740001077983 */ /* 0x000ee20000100800 */
[----:B------:R-:W-:Y:S02]  /*27a90*/  IADD3.X R13, R85, UR7, RZ, P1, !PT ;  /* 0x00000007550d7c10 */ /* 0x000fe40008ffe4ff */
[----:B--2---:R-:W-:Y:S01]  /*27aa0*/  IADD3 R4, P2, R86, UR6, RZ ;  /* 0x0000000656047c10 */ /* 0x004fe2000ff5e0ff */
[----:B------:R-:W2:Y:S01]  /*27ab0*/  LDL R85, [R1+0x298] ;  /* 0x0002980001557983 */ /* 0x000ea20000100800 */
[----:B----4-:R-:W-:-:S03]  /*27ac0*/  IADD3 R10, P1, R33, UR6, RZ ;  /* 0x00000006210a7c10 */ /* 0x010fc6000ff3e0ff */
[----:B------:R-:W4:Y:S01]  /*27ad0*/  LDL R33, [R1+0x27c] ;  /* 0x00027c0001217983 */ /* 0x000f220000100800 */
[----:B------:R-:W-:-:S03]  /*27ae0*/  IADD3.X R5, R32, UR7, RZ, P2, !PT ;  /* 0x0000000720057c10 */ /* 0x000fc600097fe4ff */
[----:B------:R-:W2:Y:S01]  /*27af0*/  LDL R32, [R1+0x270] ;  /* 0x0002700001207983 */ /* 0x000ea20000100800 */
[----:B------:R-:W-:Y:S02]  /*27b00*/  LEA R29, R2, R29, 0xf ;  /* 0x0000001d021d7211 */ /* 0x000fe400078e78ff */
[----:B------:R-:W-:Y:S01]  /*27b10*/  IADD3.X R11, R79, UR7, RZ, P1, !PT ;  /* 0x000000074f0b7c10 */ /* 0x000fe20008ffe4ff */
[----:B------:R-:W2:Y:S04]  /*27b20*/  LDL R86, [R1+0x2a4] ;  /* 0x0002a40001567983 */ /* 0x000ea80000100800 */
[----:B------:R1:W-:Y:S04]  /*27b30*/  LDGSTS.E.BYPASS.128 [R29], [R12.64], P0 ;  /* 0x000000000c1d7fae */ /* 0x0003e80008101c4a */
[----:B------:R-:W0:Y:S04]  /*27b40*/  LDGDEPBAR ;  /* 0x00000000000079af */ /* 0x000e280000000000 */
[----:B------:R1:W-:Y:S02]  /*27b50*/  LDGSTS.E.BYPASS.128 [R8+0x10000], [R4.64], P0 ;  /* 0x1000000004087fae */ /* 0x0003e40008101c4a */
[----:B-1----:R-:W-:-:S02]  /*27b60*/  IADD3 R12, P2, R84, UR6, RZ ;  /* 0x00000006540c7c10 */ /* 0x002fc4000ff5e0ff */
[----:B------:R1:W-:Y:S04]  /*27b70*/  LDGSTS.E.BYPASS.128 [R6+0x10000], [R10.64], P0 ;  /* 0x100000000a067fae */ /* 0x0003e80008101c4a */
[----:B------:R-:W2:Y:S01]  /*27b80*/  LDL R84, [R1+0x2ac] ;  /* 0x0002ac0001547983 */ /* 0x000ea20000100800 */
[----:B------:R-:W-:-:S03]  /*27b90*/  IADD3.X R13, R77, UR7, RZ, P2, !PT ;  /* 0x000000074d0d7c10 */ /* 0x000fc600097fe4ff */
[----:B------:R-:W2:Y:S04]  /*27ba0*/  LDL R79, [R1+0x2a0] ;  /* 0x0002a000014f7983 */ /* 0x000ea80000100800 */
[----:B-1----:R-:W2:Y:S04]  /*27bb0*/  LDL R11, [R1+0x2a8] ;  /* 0x0002a800010b7983 */ /* 0x002ea80000100800 */
[----:B------:R-:W2:Y:S04]  /*27bc0*/  LDL R10, [R1+0x2bc] ;  /* 0x0002bc00010a7983 */ /* 0x000ea80000100800 */
[----:B------:R1:W-:Y:S01]  /*27bd0*/  LDGSTS.E.BYPASS.128 [R3+0x10000], [R12.64], P0 ;  /* 0x100000000c037fae */ /* 0x0003e20008101c4a */
[----:B------:R-:W-:-:S03]  /*27be0*/  IADD3 R4, P1, R78, UR6, RZ ;  /* 0x000000064e047c10 */ /* 0x000fc6000ff3e0ff */
[----:B------:R-:W2:Y:S04]  /*27bf0*/  LDL R78, [R1+0x2b4] ;  /* 0x0002b400014e7983 */ /* 0x000ea80000100800 */
[----:B------:R-:W2:Y:S04]  /*27c00*/  LDL R77, [R1+0x2c4] ;  /* 0x0002c400014d7983 */ /* 0x000ea80000100800 */
[----:B-1----:R-:W2:Y:S01]  /*27c10*/  LDL R12, [R1+0x2b8] ;  /* 0x0002b800010c7983 */ /* 0x002ea20000100800 */
[----:B------:R-:W-:-:S03]  /*27c20*/  IADD3.X R5, R76, UR7, RZ, P1, !PT ;  /* 0x000000074c057c10 */ /* 0x000fc60008ffe4ff */
[----:B------:R-:W2:Y:S04]  /*27c30*/  LDL R76, [R1+0x2b0] ;  /* 0x0002b000014c7983 */ /* 0x000ea80000100800 */
[----:B------:R1:W-:Y:S04]  /*27c40*/  LDGSTS.E.BYPASS.128 [R9+0x10000], [R4.64], P0 ;  /* 0x1000000004097fae */ /* 0x0003e80008101c4a */
[----:B------:R-:W2:Y:S01]  /*27c50*/  LDL R13, [R1+0x2c8] ;  /* 0x0002c800010d7983 */ /* 0x000ea20000100800 */
[----:B---3--:R-:W-:Y:S02]  /*27c60*/  IADD3 R6, P2, R7, UR6, RZ ;  /* 0x0000000607067c10 */ /* 0x008fe4000ff5e0ff */
[----:B----4-:R-:W-:-:S02]  /*27c70*/  IADD3 R8, P1, R33, UR6, RZ ;  /* 0x0000000621087c10 */ /* 0x010fc4000ff3e0ff */
[----:B------:R-:W3:Y:S01]  /*27c80*/  LDL R33, [R1+0x2cc] ;  /* 0x0002cc0001217983 */ /* 0x000ee20000100800 */
[----:B--2---:R-:W-:Y:S02]  /*27c90*/  IADD3.X R7, R32, UR7, RZ, P2, !PT ;  /* 0x0000000720077c10 */ /* 0x004fe400097fe4ff */
[----:B-1----:R-:W-:Y:S01]  /*27ca0*/  IADD3.X R9, R93, UR7, RZ, P1, !PT ;  /* 0x000000075d097c10 */ /* 0x002fe20008ffe4ff */
[----:B------:R-:W2:Y:S01]  /*27cb0*/  LDL R32, [R1+0x2c0] ;  /* 0x0002c00001207983 */ /* 0x000ea20000100800 */
[----:B------:R-:W-:-:S03]  /*27cc0*/  IADD3 R4, P2, R94, UR6, RZ ;  /* 0x000000065e047c10 */ /* 0x000fc6000ff5e0ff */
[----:B------:R1:W-:Y:S01]  /*27cd0*/  LDGSTS.E.BYPASS.128 [R14+0x10000], [R6.64], P0 ;  /* 0x10000000060e7fae */ /* 0x0003e20008101c4a */
[----:B------:R-:W-:-:S03]  /*27ce0*/  IADD3.X R5, R91, UR7, RZ, P2, !PT ;  /* 0x000000075b057c10 */ /* 0x000fc600097fe4ff */
[----:B------:R4:W-:Y:S04]  /*27cf0*/  LDGSTS.E.BYPASS.128 [R16+0x10000], [R8.64], P0 ;  /* 0x1000000008107fae */ /* 0x0009e80008101c4a */
[----:B------:R4:W-:Y:S01]  /*27d00*/  LDGSTS.E.BYPASS.128 [R15+0x10000], [R4.64], P0 ;  /* 0x10000000040f7fae */ /* 0x0009e20008101c4a */
[----:B-1----:R-:W-:Y:S02]  /*27d10*/  IADD3 R6, P1, R92, UR6, RZ ;  /* 0x000000065c067c10 */ /* 0x002fe4000ff3e0ff */
[----:B----4-:R-:W-:Y:S02]  /*27d20*/  IADD3 R8, P2, R90, UR6, RZ ;  /* 0x000000065a087c10 */ /* 0x010fe4000ff5e0ff */
[----:B------:R-:W-:Y:S02]  /*27d30*/  IADD3.X R7, R89, UR7, RZ, P1, !PT ;  /* 0x0000000759077c10 */ /* 0x000fe40008ffe4ff */
[----:B------:R-:W-:-:S02]  /*27d40*/  IADD3.X R9, R87, UR7, RZ, P2, !PT ;  /* 0x0000000757097c10 */ /* 0x000fc400097fe4ff */
[----:B------:R-:W-:Y:S01]  /*27d50*/  IADD3 R4, P1, R88, UR6, RZ ;  /* 0x0000000658047c10 */ /* 0x000fe2000ff3e0ff */
[----:B------:R1:W-:Y:S03]  /*27d60*/  LDGSTS.E.BYPASS.128 [R17+0x10000], [R6.64], P0 ;  /* 0x1000000006117fae */ /* 0x0003e60008101c4a */
[----:B------:R-:W-:Y:S01]  /*27d70*/  IADD3.X R5, R85, UR7, RZ, P1, !PT ;  /* 0x0000000755057c10 */ /* 0x000fe20008ffe4ff */
[----:B------:R4:W-:Y:S04]  /*27d80*/  LDGSTS.E.BYPASS.128 [R25+0x10000], [R8.64], P0 ;  /* 0x1000000008197fae */ /* 0x0009e80008101c4a */
[----:B------:R1:W-:Y:S01]  /*27d90*/  LDGSTS.E.BYPASS.128 [R19+0x10000], [R4.64], P0 ;  /* 0x1000000004137fae */ /* 0x0003e20008101c4a */
[----:B----4-:R-:W-:-:S04]  /*27da0*/  IADD3 R8, P1, R84, UR6, RZ ;  /* 0x0000000654087c10 */ /* 0x010fc8000ff3e0ff */
[----:B------:R-:W-:Y:S02]  /*27db0*/  IADD3.X R9, R11, UR7, RZ, P1, !PT ;  /* 0x000000070b097c10 */ /* 0x000fe40008ffe4ff */
[----:B------:R-:W-:-:S04]  /*27dc0*/  IADD3 R10, P1, R10, UR6, RZ ;  /* 0x000000060a0a7c10 */ /* 0x000fc8000ff3e0ff */
[----:B------:R-:W-:Y:S02]  /*27dd0*/  IADD3.X R11, R12, UR7, RZ, P1, !PT ;  /* 0x000000070c0b7c10 */ /* 0x000fe40008ffe4ff */
[----:B------:R-:W4:Y:S01]  /*27de0*/  LDL.LU R12, [R1+0x184] ;  /* 0x00018400010c7983 */ /* 0x000f220000300800 */
[----:B-1----:R-:W-:-:S04]  /*27df0*/  IADD3 R6, P2, R86, UR6, RZ ;  /* 0x0000000656067c10 */ /* 0x002fc8000ff5e0ff */
[----:B------:R-:W-:Y:S02]  /*27e00*/  IADD3.X R7, R79, UR7, RZ, P2, !PT ;  /* 0x000000074f077c10 */ /* 0x000fe400097fe4ff */
[----:B------:R-:W-:-:S03]  /*27e10*/  IADD3 R4, P2, R78, UR6, RZ ;  /* 0x000000064e047c10 */ /* 0x000fc6000ff5e0ff */
[----:B------:R1:W-:Y:S01]  /*27e20*/  LDGSTS.E.BYPASS.128 [R24+0x10000], [R6.64], P0 ;  /* 0x1000000006187fae */ /* 0x0003e20008101c4a */
[----:B------:R-:W-:-:S03]  /*27e30*/  IADD3.X R5, R76, UR7, RZ, P2, !PT ;  /* 0x000000074c057c10 */ /* 0x000fc600097fe4ff */
[----:B------:R3:W-:Y:S04]  /*27e40*/  LDGSTS.E.BYPASS.128 [R18+0x10000], [R8.64], P0 ;  /* 0x1000000008127fae */ /* 0x0007e80008101c4a */
[----:B------:R2:W-:Y:S01]  /*27e50*/  LDGSTS.E.BYPASS.128 [R20+0x10000], [R4.64], P0 ;  /* 0x1000000004147fae */ /* 0x0005e20008101c4a */
[----:B-1----:R-:W-:-:S03]  /*27e60*/  IADD3 R6, P3, R77, UR6, RZ ;  /* 0x000000064d067c10 */ /* 0x002fc6000ff7e0ff */
[----:B------:R1:W-:Y:S01]  /*27e70*/  LDGSTS.E.BYPASS.128 [R21+0x10000], [R10.64], P0 ;  /* 0x100000000a157fae */ /* 0x0003e20008101c4a */
[----:B------:R-:W-:-:S04]  /*27e80*/  UIADD3 UR4, UR4, 0x1, URZ ;  /* 0x0000000104047890 */ /* 0x000fc8000fffe03f */
[----:B------:R-:W-:-:S04]  /*27e90*/  UISETP.GE.AND UP0, UPT, UR4, 0x2, UPT ;  /* 0x000000020400788c */ /* 0x000fc8000bf06270 */
[----:B------:R-:W-:Y:S01]  /*27ea0*/  USEL UR4, UR4, URZ, !UP0 ;  /* 0x0000003f04047287 */ /* 0x000fe2000c000000 */
[C---:B------:R-:W-:Y:S01]  /*27eb0*/  FFMA R130, R82.reuse, R22, R130 ;  /* 0x0000001652827223 */ /* 0x040fe20000000082 */
[C---:B------:R-:W-:Y:S02]  /*27ec0*/  FFMA R158, R82.reuse, R26, R158 ;  /* 0x0000001a529e7223 */ /* 0x040fe4000000009e */
[----:B------:R-:W-:Y:S01]  /*27ed0*/  USHF.L.U32 UR5, UR4, 0xf, URZ ;  /* 0x0000000f04057899 */ /* 0x000fe2000800063f */
        /* <DEDUP_REMOVED lines=34> */
[----:B------:R-:W-:Y:S01]  /*28100*/  UIADD3 UR8, UR5, 0x10000, URZ ;  /* 0x0001000005087890 */ /* 0x000fe2000fffe03f */
[-C--:B------:R-:W-:Y:S01]  /*28110*/  FFMA R181, R215, R27.reuse, R181 ;  /* 0x0000001bd7b57223 */ /* 0x080fe200000000b5 */
[C---:B------:R-:W-:Y:S01]  /*28120*/  FFMA R185, R219.reuse, R27, R185 ;  /* 0x0000001bdbb97223 */ /* 0x040fe200000000b9 */
[----:B------:R-:W-:Y:S01]  /*28130*/  FFMA R184, R219, R23, R184 ;  /* 0x00000017dbb87223 */ /* 0x000fe200000000b8 */
        /* <DEDUP_REMOVED lines=43> */
[----:B---3--:R-:W-:-:S04]  /*283f0*/  IADD3 R8, P2, R33, UR6, RZ ;  /* 0x0000000621087c10 */ /* 0x008fc8000ff5e0ff */
[----:B------:R-:W-:Y:S02]  /*28400*/  IADD3.X R9, R13, UR7, RZ, P2, !PT ;  /* 0x000000070d097c10 */ /* 0x000fe400097fe4ff */
[----:B--2---:R-:W-:-:S05]  /*28410*/  IADD3.X R7, R32, UR7, RZ, P3, !PT ;  /* 0x0000000720077c10 */ /* 0x004fca0009ffe4ff */
[----:B------:R1:W-:Y:S04]  /*28420*/  LDGSTS.E.BYPASS.128 [R28+0x10000], [R6.64], P0 ;  /* 0x10000000061c7fae */ /* 0x0003e80008101c4a */
[----:B------:R1:W-:Y:S04]  /*28430*/  LDGSTS.E.BYPASS.128 [R29+0x10000], [R8.64], P0 ;  /* 0x10000000081d7fae */ /* 0x0003e80008101c4a */
[----:B------:R-:W0:Y:S01]  /*28440*/  LDGDEPBAR ;  /* 0x00000000000079af */ /* 0x000e220000000000 */
[----:B------:R-:W-:-:S04]  /*28450*/  UIADD3 UR6, UP1, UR6, 0x100, URZ ;  /* 0x0000010006067890 */ /* 0x000fc8000ff3e03f */
[----:B------:R-:W-:Y:S01]  /*28460*/  UIADD3.X UR7, URZ, UR7, URZ, UP1, !UPT ;  /* 0x000000073f077290 */ /* 0x000fe20008ffe43f */
[----:B------:R-:W-:-:S04]  /*28470*/  DEPBAR.LE SB0, 0x2 ;  /* 0x000080800000791a */ /* 0x000fc80000000000 */
[----:B----4-:R-:W-:-:S05]  /*28480*/  IADD3 R12, R12, 0x40, RZ ;  /* 0x000000400c0c7810 */ /* 0x010fca0007ffe0ff */
[----:B------:R-:W-:Y:S04]  /*28490*/  STL [R1+0x184], R12 ;  /* 0x0001840c01007387 */ /* 0x000fe80000100800 */
[----:B------:R-:W-:Y:S06]  /*284a0*/  BAR.SYNC 0x0 ;  /* 0x0000000000007b1d */ /* 0x000fec0000000000 */
[----:B------:R-:W-:-:S13]  /*284b0*/  ISETP.GE.U32.AND P0, PT, R12, 0x6c, PT ;  /* 0x0000006c0c00780c */ /* 0x000fda0003f06070 */
[----:B-1----:R-:W-:Y:S01]  /*284c0*/  @P0 CALL.REL.NOINC `(.L_x_0) ;  /* 0x0000001000000944 */ /* 0x002fe20003c00000 */
[----:B------:R-:W-:Y:S05]  /*284d0*/  BRA `(.L_x_1) ;  /* 0xfffda9b000007947 */ /* 0x000fea000383ffff */
.L_x_0:
[----:B------:R-:W2:Y:S01]  /*284e0*/  LDL.LU R232, [R1+0xa0] ;  /* 0x0000a00001e87983 */ /* 0x000ea20000300800 */
[----:B------:R-:W-:-:S04]  /*284f0*/  DEPBAR.LE SB0, 0x0 ;  /* 0x000080000000791a */ /* 0x000fc80000000000 */
[----:B------:R-:W2:Y:S04]  /*28500*/  LDL.LU R233, [R1+0xa4] ;  /* 0x0000a40001e97983 */ /* 0x000ea80000300800 */
[----:B------:R-:W2:Y:S04]  /*28510*/  LDL.LU R234, [R1+0xa8] ;  /* 0x0000a80001ea7983 */ /* 0x000ea80000300800 */
[----:B------:R-:W2:Y:S04]  /*28520*/  LDL.LU R235, [R1+0xac] ;  /* 0x0000ac0001eb7983 */ /* 0x000ea80000300800 */
[----:B------:R-:W3:Y:S04]  /*28530*/  LDL.LU R136, [R1+0xc0] ;  /* 0x0000c00001887983 */ /* 0x000ee80000300800 */
[----:B------:R-:W3:Y:S04]  /*28540*/  LDL.LU R137, [R1+0xc4] ;  /* 0x0000c40001897983 */ /* 0x000ee80000300800 */
[----:B------:R-:W3:Y:S04]  /*28550*/  LDL.LU R138, [R1+0xc8] ;  /* 0x0000c800018a7983 */ /* 0x000ee80000300800 */
[----:B------:R-:W3:Y:S04]  /*28560*/  LDL.LU R139, [R1+0xcc] ;  /* 0x0000cc00018b7983 */ /* 0x000ee80000300800 */
[----:B------:R-:W4:Y:S04]  /*28570*/  LDL.LU R2, [R1+0x1cc] ;  /* 0x0001cc0001027983 */ /* 0x000f280000300800 */
[----:B------:R-:W5:Y:S04]  /*28580*/  LDL.LU R144, [R1+0xb0] ;  /* 0x0000b00001907983 */ /* 0x000f680000300800 */
[----:B------:R-:W5:Y:S04]  /*28590*/  LDL.LU R145, [R1+0xb4] ;  /* 0x0000b40001917983 */ /* 0x000f680000300800 */
[----:B------:R-:W5:Y:S04]  /*285a0*/  LDL.LU R146, [R1+0xb8] ;  /* 0x0000b80001927983 */ /* 0x000f680000300800 */
[----:B------:R-:W5:Y:S04]  /*285b0*/  LDL.LU R147, [R1+0xbc] ;  /* 0x0000bc0001937983 */ /* 0x000f680000300800 */
[----:B------:R-:W5:Y:S04]  /*285c0*/  LDL.LU R228, [R1+0x90] ;  /* 0x0000900001e47983 */ /* 0x000f680000300800 */
[----:B------:R-:W5:Y:S04]  /*285d0*/  LDL.LU R229, [R1+0x94] ;  /* 0x0000940001e57983 */ /* 0x000f680000300800 */
[----:B------:R-:W5:Y:S04]  /*285e0*/  LDL.LU R230, [R1+0x98] ;  /* 0x0000980001e67983 */ /* 0x000f680000300800 */
[----:B------:R-:W5:Y:S04]  /*285f0*/  LDL.LU R231, [R1+0x9c] ;  /* 0x00009c0001e77983 */ /* 0x000f680000300800 */
[----:B------:R-:W1:Y:S04]  /*28600*/  S2R R0, SR_TID.X ;  /* 0x0000000000007919 */ /* 0x000e680000002100 */
[----:B------:R-:W1:Y:S04]  /*28610*/  S2R R252, SR_TID.X ;  /* 0x0000000000fc7919 */ /* 0x000e680000002100 */
[----:B------:R-:W5:Y:S04]  /*28620*/  LDL.LU R236, [R1+0x80] ;  /* 0x0000800001ec7983 */ /* 0x000f680000300800 */
[----:B------:R-:W5:Y:S04]  /*28630*/  LDL.LU R237, [R1+0x84] ;  /* 0x0000840001ed7983 */ /* 0x000f680000300800 */
[----:B------:R-:W5:Y:S04]  /*28640*/  LDL.LU R238, [R1+0x88] ;  /* 0x0000880001ee7983 */ /* 0x000f680000300800 */
[----:B------:R-:W5:Y:S01]  /*28650*/  LDL.LU R239, [R1+0x8c] ;  /* 0x00008c0001ef7983 */ /* 0x000f620000300800 */
[----:B-1----:R-:W-:-:S03]  /*28660*/  SHF.R.U32.HI R5, RZ, 0x5, R0 ;  /* 0x00000005ff057819 */ /* 0x002fc60000011600 */
[----:B------:R-:W5:Y:S01]  /*28670*/  LDL.LU R248, [R1+0x70] ;  /* 0x0000700001f87983 */ /* 0x000f620000300800 */
[----:B------:R-:W-:-:S03]  /*28680*/  SHF.L.U32 R252, R252, 0x2, RZ ;  /* 0x00000002fcfc7819 */ /* 0x000fc600000006ff */
[----:B------:R-:W5:Y:S01]  /*28690*/  LDL.LU R249, [R1+0x74] ;  /* 0x0000740001f97983 */ /* 0x000f620000300800 */
[----:B------:R-:W-:Y:S02]  /*286a0*/  SGXT.U32 R5, R5, 0x2 ;  /* 0x000000020505781a */ /* 0x000fe40000000000 */
[----:B------:R-:W-:Y:S01]  /*286b0*/  LOP3.LUT R252, R252, 0x7c, RZ, 0xc0, !PT ;  /* 0x0000007cfcfc7812 */ /* 0x000fe200078ec0ff */
[----:B------:R-:W5:Y:S01]  /*286c0*/  LDL.LU R250, [R1+0x78] ;  /* 0x0000780001fa7983 */ /* 0x000f620000300800 */
[----:B------:R-:W-:-:S03]  /*286d0*/  SHF.L.U32 R0, R0, 0x2, RZ ;  /* 0x0000000200007819 */ /* 0x000fc600000006ff */
[----:B------:R-:W-:Y:S01]  /*286e0*/  IMAD R132, R5, 0x210, R252 ;  /* 0x0000021005847824 */ /* 0x000fe200078e02fc */
[----:B------:R-:W-:Y:S06]  /*286f0*/  BAR.SYNC 0x0 ;  /* 0x0000000000007b1d */ /* 0x000fec0000000000 */
        /* <DEDUP_REMOVED lines=8> */
[----:B--2---:R-:W-:Y:S04]  /*28780*/  STS.128 [R132.X4+0x420], R232 ;  /* 0x000420e884007388 */ /* 0x004fe80000004c00 */
[----:B---3--:R-:W-:Y:S01]  /*28790*/  STS.128 [R132.X4], R136 ;  /* 0x0000008884007388 */ /* 0x008fe20000004c00 */
[----:B----4-:R-:W-:-:S02]  /*287a0*/  LOP3.LUT R0, R2, 0x7c, R0, 0xf8, !PT ;  /* 0x0000007c02007812 */ /* 0x010fc400078ef800 */
[----:B------:R-:W-:-:S05]  /*287b0*/  SHF.L.U32 R2, R132, 0x2, RZ ;  /* 0x0000000284027819 */ /* 0x000fca00000006ff */
[----:B------:R-:W-:Y:S01]  /*287c0*/  IMAD R2, R5, -0x630, R2 ;  /* 0xfffff9d005027824 */ /* 0x000fe200078e0202 */
[----:B-----5:R-:W-:Y:S04]  /*287d0*/  STS.128 [R132.X4+0x210], R144 ;  /* 0x0002109084007388 */ /* 0x020fe80000004c00 */
[----:B------:R-:W-:Y:S04]  /*287e0*/  STS.128 [R132.X4+0x630], R228 ;  /* 0x000630e484007388 */ /* 0x000fe80000004c00 */
[----:B------:R-:W-:Y:S06]  /*287f0*/  BAR.SYNC 0x0 ;  /* 0x0000000000007b1d */ /* 0x000fec0000000000 */
[----:B------:R-:W1:Y:S04]  /*28800*/  LDS.128 R4, [R2+0x18c0] ;  /* 0x0018c00002047984 */ /* 0x000e680000000c00 */
[----:B------:R-:W-:Y:S04]  /*28810*/  LDS.128 R128, [R2] ;  /* 0x0000000002807984 */ /* 0x000fe80000000c00 */
[----:B------:R-:W-:Y:S04]  /*28820*/  LDS.128 R124, [R2+0x840] ;  /* 0x00084000027c7984 */ /* 0x000fe80000000c00 */
[----:B------:R-:W-:Y:S04]  /*28830*/  LDS.128 R28, [R2+0x1080] ;  /* 0x00108000021c7984 */ /* 0x000fe80000000c00 */
[----:B------:R-:W-:Y:S06]  /*28840*/  BAR.SYNC 0x0 ;  /* 0x0000000000007b1d */ /* 0x000fec0000000000 */
[----:B------:R-:W-:Y:S01]  /*28850*/  STS.128 [R132.X4], R236 ;  /* 0x000000ec84007388 */ /* 0x000fe20000004c00 */
[----:B------:R-:W-:-:S03]  /*28860*/  ULDC UR4, c[0x0][0x180] ;  /* 0x0000600000047ab9 */ /* 0x000fc60000000800 */
[----:B-1----:R1:W-:Y:S04]  /*28870*/  STL [R1+0x300], R7 ;  /* 0x0003000701007387 */ /* 0x0023e80000100800 */
[----:B------:R-:W-:Y:S04]  /*28880*/  STS.128 [R132.X4+0x210], R248 ;  /* 0x000210f884007388 */ /* 0x000fe80000004c00 */
[----:B-1----:R-:W2:Y:S04]  /*28890*/  LDL.LU R7, [R1+0x188] ;  /* 0x0001880001077983 */ /* 0x002ea80000300800 */
[----:B------:R-:W-:Y:S01]  /*288a0*/  STS.128 [R132.X4+0x420], R240 ;  /* 0x000420f084007388 */ /* 0x000fe20000004c00 */
[----:B------:R-:W-:Y:S01]  /*288b0*/  UIMAD UR4, UR4, 0x32, URZ ;  /* 0x00000032040478a4 */ /* 0x000fe2000f8e023f */
[----:B------:R-:W-:-:S02]  /*288c0*/  ISETP.GE.AND P6, PT, R0, 0x80, PT ;  /* 0x000000800000780c */ /* 0x000fc40003fc6270 */
[----:B------:R-:W-:Y:S04]  /*288d0*/  STS.128 [R132.X4+0x630], R244 ;  /* 0x000630f484007388 */ /* 0x000fe80000004c00 */
[----:B------:R-:W-:Y:S06]  /*288e0*/  BAR.SYNC 0x0 ;  /* 0x0000000000007b1d */ /* 0x000fec0000000000 */
[----:B------:R-:W-:Y:S04]  /*288f0*/  LDS.128 R8, [R2] ;  /* 0x0000000002087984 */ /* 0x000fe80000000c00 */
[----:B------:R-:W-:Y:S04]  /*28900*/  LDS.128 R20, [R2+0x840] ;  /* 0x0008400002147984 */ /* 0x000fe80000000c00 */
[----:B------:R-:W-:Y:S04]  /*28910*/  LDS.128 R16, [R2+0x1080] ;  /* 0x0010800002107984 */ /* 0x000fe80000000c00 */
[----:B------:R-:W-:Y:S04]  /*28920*/  LDS.128 R12, [R2+0x18c0] ;  /* 0x0018c000020c7984 */ /* 0x000fe80000000c00 */
[----:B------:R-:W-:Y:S06]  /*28930*/  BAR.SYNC 0x0 ;  /* 0x0000000000007b1d */ /* 0x000fec0000000000 */
[----:B------:R-:W-:Y:S04]  /*28940*/  STS.128 [R132.X4], R172 ;  /* 0x000000ac84007388 */ /* 0x000fe80000004c00 */
[----:B------:R-:W-:Y:S04]  /*28950*/  STS.128 [R132.X4+0x210], R176 ;  /* 0x000210b084007388 */ /* 0x000fe80000004c00 */
[----:B------:R-:W-:Y:S04]  /*28960*/  STS.128 [R132.X4+0x420], R180 ;  /* 0x000420b484007388 */ /* 0x000fe80000004c00 */
[----:B------:R-:W-:Y:S04]  /*28970*/  STS.128 [R132.X4+0x630], R184 ;  /* 0x000630b884007388 */ /* 0x000fe80000004c00 */
[----:B------:R-:W-:Y:S06]  /*28980*/  BAR.SYNC 0x0 ;  /* 0x0000000000007b1d */ /* 0x000fec0000000000 */
[----:B------:R-:W1:Y:S04]  /*28990*/  LDS.128 R88, [R2] ;  /* 0x0000000002587984 */ /* 0x000e680000000c00 */
[----:B------:R-:W3:Y:S04]  /*289a0*/  LDS.128 R84, [R2+0x840] ;  /* 0x0008400002547984 */ /* 0x000ee80000000c00 */
[----:B------:R-:W4:Y:S04]  /*289b0*/  LDS.128 R32, [R2+0x1080] ;  /* 0x0010800002207984 */ /* 0x000f280000000c00 */
[----:B------:R-:W5:Y:S04]  /*289c0*/  LDS.128 R24, [R2+0x18c0] ;  /* 0x0018c00002187984 */ /* 0x000f680000000c00 */
[----:B------:R-:W-:Y:S06]  /*289d0*/  BAR.SYNC 0x0 ;  /* 0x0000000000007b1d */ /* 0x000fec0000000000 */
[----:B------:R-:W-:Y:S04]  /*289e0*/  STS.128 [R132.X4], R188 ;  /* 0x000000bc84007388 */ /* 0x000fe80000004c00 */
[----:B------:R-:W-:Y:S04]  /*289f0*/  STS.128 [R132.X4+0x210], R192 ;  /* 0x000210c084007388 */ /* 0x000fe80000004c00 */
[----:B------:R-:W-:Y:S04]  /*28a00*/  STS.128 [R132.X4+0x420], R196 ;  /* 0x000420c484007388 */ /* 0x000fe80000004c00 */
[----:B------:R-:W-:Y:S04]  /*28a10*/  STS.128 [R132.X4+0x630], R200 ;  /* 0x000630c884007388 */ /* 0x000fe80000004c00 */
[----:B------:R-:W-:Y:S06]  /*28a20*/  BAR.SYNC 0x0 ;  /* 0x0000000000007b1d */ /* 0x000fec0000000000 */
[----:B------:R-:W1:Y:S04]  /*28a30*/  LDS.128 R104, [R2] ;  /* 0x0000000002687984 */ /* 0x000e680000000c00 */
[----:B------:R-:W1:Y:S04]  /*28a40*/  LDS.128 R100, [R2+0x840] ;  /* 0x0008400002647984 */ /* 0x000e680000000c00 */
[----:B------:R-:W1:Y:S04]  /*28a50*/  LDS.128 R96, [R2+0x1080] ;  /* 0x0010800002607984 */ /* 0x000e680000000c00 */
[----:B------:R-:W1:Y:S04]  /*28a60*/  LDS.128 R92, [R2+0x18c0] ;  /* 0x0018c000025c7984 */ /* 0x000e680000000c00 */
[----:B------:R-:W-:Y:S06]  /*28a70*/  BAR.SYNC 0x0 ;  /* 0x0000000000007b1d */ /* 0x000fec0000000000 */
[----:B------:R-:W-:Y:S04]  /*28a80*/  STS.128 [R132.X4], R204 ;  /* 0x000000cc84007388 */ /* 0x000fe80000004c00 */
[----:B------:R-:W-:Y:S04]  /*28a90*/  STS.128 [R132.X4+0x210], R208 ;  /* 0x000210d084007388 */ /* 0x000fe80000004c00 */
[----:B------:R-:W-:Y:S04]  /*28aa0*/  STS.128 [R132.X4+0x420], R212 ;  /* 0x000420d484007388 */ /* 0x000fe80000004c00 */
[----:B------:R-:W-:Y:S01]  /*28ab0*/  STS.128 [R132.X4+0x630], R216 ;  /* 0x000630d884007388 */ /* 0x000fe20000004c00 */
[----:B------:R-:W-:-:S03]  /*28ac0*/  MOV R133, 0x4 ;  /* 0x0000000400857802 */ /* 0x000fc60000000f00 */
        /* <DEDUP_REMOVED lines=9> */
[----:B------:R-:W-:Y:S01]  /*28b60*/  STS.128 [R132.X4+0x630], R44 ;  /* 0x0006302c84007388 */ /* 0x000fe20000004c00 */
[----:B------:R-:W-:-:S03]  /*28b70*/  CS2R R136, SRZ ;  /* 0x0000000000887805 */ /* 0x000fc6000001ff00 */
[----:B------:R-:W-:Y:S06]  /*28b80*/  BAR.SYNC 0x0 ;  /* 0x0000000000007b1d */ /* 0x000fec0000000000 */
[----:B------:R-:W-:Y:S01]  /*28b90*/  LDS.128 R80, [R2] ;  /* 0x0000000002507984 */ /* 0x000fe20000000c00 */
[----:B------:R-:W-:-:S03]  /*28ba0*/  CS2R R138, SRZ ;  /* 0x00000000008a7805 */ /* 0x000fc6000001ff00 */
[----:B------:R-:W-:Y:S01]  /*28bb0*/  LDS.128 R44, [R2+0x840] ;  /* 0x00084000022c7984 */ /* 0x000fe20000000c00 */
[----:B------:R-:W-:-:S03]  /*28bc0*/  IMAD.WIDE R240, R0, R133, c[0x0][0x160] ;  /* 0x0000580000f07625 */ /* 0x000fc600078e0285 */
[----:B------:R-:W1:Y:S04]  /*28bd0*/  LDS.128 R40, [R2+0x1080] ;  /* 0x0010800002287984 */ /* 0x000e680000000c00 */
[----:B------:R-:W1:Y:S04]  /*28be0*/  LDS.128 R36, [R2+0x18c0] ;  /* 0x0018c00002247984 */ /* 0x000e680000000c00 */
        /* <DEDUP_REMOVED lines=15> */
[----:B--2---:R-:W-:-:S03]  /*28ce0*/  ISETP.LT.AND P2, PT, R7, UR4, !P6 ;  /* 0x0000000407007c0c */ /* 0x004fc6000f741270 */
[----:B------:R-:W-:Y:S10]  /*28cf0*/  BAR.SYNC 0x0 ;  /* 0x0000000000007b1d */ /* 0x000ff40000000000 */
[----:B------:R-:W2:Y:S01]  /*28d00*/  @P2 LDG.E.EL.128 R136, [R240.64] ;  /* 0x0000000af0882981 */ /* 0x000ea2000c2e1d00 */
[----:B------:R-:W-:-:S04]  /*28d10*/  LOP3.LUT R250, R7, 0x8, RZ, 0xfc, !PT ;  /* 0x0000000807fa7812 */ /* 0x000fc800078efcff */
[----:B------:R-:W-:Y:S01]  /*28d20*/  ISETP.LT.AND P0, PT, R250, UR4, !P6 ;  /* 0x00000004fa007c0c */ /* 0x000fe2000f701270 */
[----:B------:R-:W-:Y:S01]  /*28d30*/  CS2R R68, SRZ ;  /* 0x0000000000447805 */ /* 0x000fe2000001ff00 */
[----:B------:R-:W-:Y:S01]  /*28d40*/  CS2R R70, SRZ ;  /* 0x0000000000467805 */ /* 0x000fe2000001ff00 */
[----:B------:R-:W-:-:S10]  /*28d50*/  LOP3.LUT R252, R7, 0x4, RZ, 0xfc, !PT ;  /* 0x0000000407fc7812 */ /* 0x000fd400078efcff */
[----:B------:R-:W2:Y:S01]  /*28d60*/  @P0 LDG.E.EL.128 R68, [R240.64] ;  /* 0x0000000af0440981 */ /* 0x000ea2000c2e1d00 */
[----:B------:R-:W-:Y:S01]  /*28d70*/  ISETP.LT.AND P1, PT, R252, UR4, !P6 ;  /* 0x00000004fc007c0c */ /* 0x000fe2000f721270 */
[----:B------:R-:W-:Y:S01]  /*28d80*/  CS2R R72, SRZ ;  /* 0x0000000000487805 */ /* 0x000fe2000001ff00 */
[----:B------:R-:W-:-:S11]  /*28d90*/  CS2R R74, SRZ ;  /* 0x00000000004a7805 */ /* 0x000fd6000001ff00 */
[----:B------:R-:W2:Y:S01]  /*28da0*/  @P1 LDG.E.EL.128 R72, [R240.64] ;  /* 0x0000000af0481981 */ /* 0x000ea2000c2e1d00 */
[----:B------:R-:W-:-:S04]  /*28db0*/  LOP3.LUT R3, R3, 0xfeffffff, RZ, 0xc0, !PT ;  /* 0xfeffffff03037812 */ /* 0x000fc800078ec0ff */
[----:B------:R-:W-:-:S04]  /*28dc0*/  @P2 LOP3.LUT R3, R3, 0x1000000, RZ, 0xfc, !PT ;  /* 0x0100000003032812 */ /* 0x000fc800078efcff */
[----:B------:R-:W-:Y:S02]  /*28dd0*/  LOP3.LUT R3, R3, 0xff7fffff, RZ, 0xc0, !PT ;  /* 0xff7fffff03037812 */ /* 0x000fe400078ec0ff */
[----:B------:R-:W-:Y:S02]  /*28de0*/  LOP3.LUT R244, R7, 0xc, RZ, 0xfc, !PT ;  /* 0x0000000c07f47812 */ /* 0x000fe400078efcff */
[----:B------:R-:W-:Y:S02]  /*28df0*/  @P1 LOP3.LUT R3, R3, 0x800000, RZ, 0xfc, !PT ;  /* 0x0080000003031812 */ /* 0x000fe400078efcff */
[----:B------:R-:W-:Y:S02]  /*28e00*/  ISETP.LT.AND P2, PT, R244, UR4, !P6 ;  /* 0x00000004f4007c0c */ /* 0x000fe4000f741270 */
[----:B------:R-:W-:Y:S02]  /*28e10*/  LOP3.LUT R3, R3, 0xffbfffff, RZ, 0xc0, !PT ;  /* 0xffbfffff03037812 */ /* 0x000fe400078ec0ff */
[----:B------:R-:W-:-:S02]  /*28e20*/  LOP3.LUT R245, R7, 0x10, RZ, 0xfc, !PT ;  /* 0x0000001007f57812 */ /* 0x000fc400078efcff */
[----:B------:R-:W-:Y:S02]  /*28e30*/  @P0 LOP3.LUT R3, R3, 0x400000, RZ, 0xfc, !PT ;  /* 0x0040000003030812 */ /* 0x000fe400078efcff */
[----:B------:R-:W-:Y:S02]  /*28e40*/  ISETP.LT.AND P1, PT, R245, UR4, !P6 ;  /* 0x00000004f5007c0c */ /* 0x000fe4000f721270 */
[----:B------:R-:W-:Y:S02]  /*28e50*/  LOP3.LUT R3, R3, 0xffdfffff, RZ, 0xc0, !PT ;  /* 0xffdfffff03037812 */ /* 0x000fe400078ec0ff */
[----:B------:R-:W-:Y:S02]  /*28e60*/  LOP3.LUT R248, R7, 0x14, RZ, 0xfc, !PT ;  /* 0x0000001407f87812 */ /* 0x000fe400078efcff */
[----:B------:R-:W-:Y:S02]  /*28e70*/  @P2 LOP3.LUT R3, R3, 0x200000, RZ, 0xfc, !PT ;  /* 0x0020000003032812 */ /* 0x000fe400078efcff */
[----:B------:R-:W-:-:S02]  /*28e80*/  ISETP.LT.AND P0, PT, R248, UR4, !P6 ;  /* 0x00000004f8007c0c */ /* 0x000fc4000f701270 */
[----:B------:R-:W-:-:S04]  /*28e90*/  LOP3.LUT R3, R3, 0xffefffff, RZ, 0xc0, !PT ;  /* 0xffefffff03037812 */ /* 0x000fc800078ec0ff */
[----:B------:R-:W-:Y:S01]  /*28ea0*/  @P1 LOP3.LUT R3, R3, 0x100000, RZ, 0xfc, !PT ;  /* 0x0010000003031812 */ /* 0x000fe200078efcff */
[----:B-1----:R1:W-:Y:S03]  /*28eb0*/  STL [R1+0x2fc], R90 ;  /* 0x0002fc5a01007387 */ /* 0x0023e60000100800 */
[----:B------:R-:W-:-:S04]  /*28ec0*/  LOP3.LUT R3, R3, 0xfff7ffff, RZ, 0xc0, !PT ;  /* 0xfff7ffff03037812 */ /* 0x000fc800078ec0ff */
[----:B------:R-:W-:Y:S02]  /*28ed0*/  @P0 LOP3.LUT R3, R3, 0x80000, RZ, 0xfc, !PT ;  /* 0x0008000003030812 */ /* 0x000fe400078efcff */
[----:B-1----:R-:W-:Y:S01]  /*28ee0*/  LOP3.LUT R90, R7, 0x18, RZ, 0xfc, !PT ;  /* 0x00000018075a7812 */ /* 0x002fe200078efcff */
[----:B------:R-:W-:Y:S01]  /*28ef0*/  CS2R R132, SRZ ;  /* 0x0000000000847805 */ /* 0x000fe2000001ff00 */
[----:B------:R-:W-:Y:S01]  /*28f00*/  CS2R R134, SRZ ;  /* 0x0000000000867805 */ /* 0x000fe2000001ff00 */
[----:B------:R1:W-:Y:S01]  /*28f10*/  STL [R1+0x2f8], R91 ;  /* 0x0002f85b01007387 */ /* 0x0003e20000100800 */
[----:B------:R-:W-:Y:S02]  /*28f20*/  LOP3.LUT R3, R3, 0xfffbffff, RZ, 0xc0, !PT ;  /* 0xfffbffff03037812 */ /* 0x000fe400078ec0ff */
[C---:B-1----:R-:W-:Y:S01]  /*28f30*/  LOP3.LUT R91, R7.reuse, 0x1c, RZ, 0xfc, !PT ;  /* 0x0000001c075b7812 */ /* 0x042fe200078efcff */
[----:B---3--:R1:W-:Y:S02]  /*28f40*/  STL [R1+0x2f4], R87 ;  /* 0x0002f45701007387 */ /* 0x0083e40000100800 */
[C---:B-1----:R-:W-:Y:S01]  /*28f50*/  LOP3.LUT R87, R7.reuse, 0x20, RZ, 0xfc, !PT ;  /* 0x0000002007577812 */ /* 0x042fe200078efcff */
[----:B------:R-:W-:Y:S01]  /*28f60*/  CS2R R140, SRZ ;  /* 0x00000000008c7805 */ /* 0x000fe2000001ff00 */
[----:B------:R-:W-:Y:S01]  /*28f70*/  CS2R R142, SRZ ;  /* 0x00000000008e7805 */ /* 0x000fe2000001ff00 */
[----:B----4-:R1:W-:Y:S02]  /*28f80*/  STL [R1+0x2f0], R35 ;  /* 0x0002f02301007387 */ /* 0x0103e40000100800 */
[C---:B-1----:R-:W-:Y:S01]  /*28f90*/  LOP3.LUT R35, R7.reuse, 0x24, RZ, 0xfc, !PT ;  /* 0x0000002407237812 */ /* 0x042fe200078efcff */
[----:B------:R-:W-:Y:S01]  /*28fa0*/  CS2R R144, SRZ ;  /* 0x0000000000907805 */ /* 0x000fe2000001ff00 */
[----:B------:R-:W-:Y:S01]  /*28fb0*/  CS2R R146, SRZ ;  /* 0x0000000000927805 */ /* 0x000fe2000001ff00 */
[----:B-----5:R1:W-:Y:S02]  /*28fc0*/  STL [R1+0x2ec], R27 ;  /* 0x0002ec1b01007387 */ /* 0x0203e40000100800 */
[C---:B-1----:R-:W-:Y:S01]  /*28fd0*/  LOP3.LUT R27, R7.reuse, 0x28, RZ, 0xfc, !PT ;  /* 0x00000028071b7812 */ /* 0x042fe200078efcff */
[----:B------:R-:W-:Y:S01]  /*28fe0*/  CS2R R148, SRZ ;  /* 0x0000000000947805 */ /* 0x000fe2000001ff00 */
[----:B------:R-:W-:Y:S01]  /*28ff0*/  CS2R R150, SRZ ;  /* 0x0000000000967805 */ /* 0x000fe2000001ff00 */
[----:B------:R1:W-:Y:S02]  /*29000*/  STL [R1+0x2e8], R107 ;  /* 0x0002e86b01007387 */ /* 0x0003e40000100800 */
        /* <DEDUP_REMOVED lines=12> */
[----:B-1----:R-:W-:Y:S01]  /*290d0*/  LOP3.LUT R95, R7, 0x38, RZ, 0xfc, !PT ;  /* 0x00000038075f7812 */ /* 0x002fe200078efcff */
[----:B--2---:R-:W-:Y:S01]  /*290e0*/  FADD R64, R128, R136 ;  /* 0x0000008880407221 */ /* 0x004fe20000000000 */
[----:B------:R-:W-:Y:S01]  /*290f0*/  FADD R65, R129, R137 ;  /* 0x0000008981417221 */ /* 0x000fe20000000000 */
[----:B------:R-:W-:Y:S01]  /*29100*/  FADD R66, R130, R138 ;  /* 0x0000008a82427221 */ /* 0x000fe20000000000 */
[----:B------:R-:W-:Y:S01]  /*29110*/  FADD R67, R131, R139 ;  /* 0x0000008b83437221 */ /* 0x000fe20000000000 */
[----:B------:R-:W-:Y:S01]  /*29120*/  CS2R R128, SRZ ;  /* 0x0000000000807805 */ /* 0x000fe2000001ff00 */
[----:B------:R-:W-:-:S06]  /*29130*/  CS2R R130, SRZ ;  /* 0x0000000000827805 */ /* 0x000fcc000001ff00 */
[----:B------:R1:W2:Y:S01]  /*29140*/  @P0 LDG.E.EL.128 R128, [R240.64] ;  /* 0x0000000af0800981 */ /* 0x0002a2000c2e1d00 */
[----:B------:R-:W-:Y:S01]  /*29150*/  ISETP.LT.AND P0, PT, R90, UR4, !P6 ;  /* 0x000000045a007c0c */ /* 0x000fe2000f701270 */
[----:B------:R-:W-:Y:S01]  /*29160*/  CS2R R136, SRZ ;  /* 0x0000000000887805 */ /* 0x000fe2000001ff00 */
[----:B------:R-:W-:-:S11]  /*29170*/  CS2R R138, SRZ ;  /* 0x00000000008a7805 */ /* 0x000fd6000001ff00 */
[----:B------:R-:W-:Y:S01]  /*29180*/  @P0 LOP3.LUT R3, R3, 0x40000, RZ, 0xfc, !PT ;  /* 0x0004000003030812 */ /* 0x000fe200078efcff */
[----:B------:R1:W3:Y:S01]  /*29190*/  @P0 LDG.E.EL.128 R132, [R240.64] ;  /* 0x0000000af0840981 */ /* 0x0002e2000c2e1d00 */
[----:B------:R-:W-:Y:S02]  /*291a0*/  ISETP.LT.AND P0, PT, R91, UR4, !P6 ;  /* 0x000000045b007c0c */ /* 0x000fe4000f701270 */
[----:B------:R-:W-:-:S11]  /*291b0*/  LOP3.LUT R3, R3, 0xfffdffff, RZ, 0xc0, !PT ;  /* 0xfffdffff03037812 */ /* 0x000fd600078ec0ff */
[----:B------:R-:W-:Y:S01]  /*291c0*/  @P0 LOP3.LUT R3, R3, 0x20000, RZ, 0xfc, !PT ;  /* 0x0002000003030812 */ /* 0x000fe200078efcff */
[----:B------:R1:W4:Y:S01]  /*291d0*/  @P0 LDG.E.EL.128 R136, [R240.64] ;  /* 0x0000000af0880981 */ /* 0x000322000c2e1d00 */
[----:B------:R-:W-:Y:S02]  /*291e0*/  ISETP.LT.AND P0, PT, R87, UR4, !P6 ;  /* 0x0000000457007c0c */ /* 0x000fe4000f701270 */
[----:B------:R-:W-:-:S11]  /*291f0*/  LOP3.LUT R3, R3, 0xfffeffff, RZ, 0xc0, !PT ;  /* 0xfffeffff03037812 */ /* 0x000fd600078ec0ff */
[----:B------:R-:W-:Y:S01]  /*29200*/  @P0 LOP3.LUT R3, R3, 0x10000, RZ, 0xfc, !PT ;  /* 0x0001000003030812 */ /* 0x000fe200078efcff */
[----:B------:R1:W5:Y:S01]  /*29210*/  @P0 LDG.E.EL.128 R140, [R240.64] ;  /* 0x0000000af08c0981 */ /* 0x000362000c2e1d00 */
[----:B------:R-:W-:Y:S02]  /*29220*/  ISETP.LT.AND P0, PT, R35, UR4, !P6 ;  /* 0x0000000423007c0c */ /* 0x000fe4000f701270 */
[----:B------:R-:W-:-:S11]  /*29230*/  LOP3.LUT R3, R3, 0xffff7fff, RZ, 0xc0, !PT ;  /* 0xffff7fff03037812 */ /* 0x000fd600078ec0ff */
[----:B------:R-:W-:Y:S01]  /*29240*/  @P0 LOP3.LUT R3, R3, 0x8000, RZ, 0xfc, !PT ;  /* 0x0000800003030812 */ /* 0x000fe200078efcff */
[----:B------:R1:W2:Y:S01]  /*29250*/  @P0 LDG.E.EL.128 R144, [R240.64] ;  /* 0x0000000af0900981 */ /* 0x0002a2000c2e1d00 */
        /* <DEDUP_REMOVED lines=13> */
[----:B------:R-:W-:Y:S01]  /*29330*/  LOP3.LUT R3, R3, 0xfffff7ff, RZ, 0xc0, !PT ;  /* 0xfffff7ff03037812 */ /* 0x000fe200078ec0ff */
[----:B------:R-:W-:Y:S01]  /*29340*/  CS2R R164, SRZ ;  /* 0x0000000000a47805 */ /* 0x000fe2000001ff00 */
[----:B------:R-:W-:-:S09]  /*29350*/  CS2R R166, SRZ ;  /* 0x0000000000a67805 */ /* 0x000fd2000001ff00 */
[----:B------:R-:W-:Y:S01]  /*29360*/  @P0 LOP3.LUT R3, R3, 0x800, RZ, 0xfc, !PT ;  /* 0x0000080003030812 */ /* 0x000fe200078efcff */
[----:B------:R1:W2:Y:S01]  /*29370*/  @P0 LDG.E.EL.128 R160, [R240.64] ;  /* 0x0000000af0a00981 */ /* 0x0002a2000c2e1d00 */
[----:B------:R-:W-:Y:S02]  /*29380*/  ISETP.LT.AND P0, PT, R95, UR4, !P6 ;  /* 0x000000045f007c0c */ /* 0x000fe4000f701270 */
[----:B------:R-:W-:Y:S02]  /*29390*/  LOP3.LUT R3, R3, 0xfffffbff, RZ, 0xc0, !PT ;  /* 0xfffffbff03037812 */ /* 0x000fe400078ec0ff */
[----:B------:R-:W-:Y:S01]  /*293a0*/  LOP3.LUT R251, R7, 0x3c, RZ, 0xfc, !PT ;  /* 0x0000003c07fb7812 */ /* 0x000fe200078efcff */
[----:B------:R-:W-:-:S08]  /*293b0*/  CS2R R168, SRZ ;  /* 0x0000000000a87805 */ /* 0x000fd0000001ff00 */
[----:B------:R-:W-:Y:S01]  /*293c0*/  @P0 LOP3.LUT R3, R3, 0x400, RZ, 0xfc, !PT ;  /* 0x0000040003030812 */ /* 0x000fe200078efcff */
[----:B------:R1:W2:Y:S01]  /*293d0*/  @P0 LDG.E.EL.128 R164, [R240.64] ;  /* 0x0000000af0a40981 */ /* 0x0002a2000c2e1d00 */
[----:B------:R-:W-:Y:S01]  /*293e0*/  ISETP.LT.AND P0, PT, R251, UR4, !P6 ;  /* 0x00000004fb007c0c */ /* 0x000fe2000f701270 */
[----:B------:R-:W-:Y:S01]  /*293f0*/  CS2R R170, SRZ ;  /* 0x0000000000aa7805 */ /* 0x000fe2000001ff00 */
        /* <DEDUP_REMOVED lines=28> */
[----:B------:R-:W-:Y:S01]  /*295c0*/  FADD R68, R28, R68 ;  /* 0x000000441c447221 */ /* 0x000fe20000000000 */
[----:B------:R-:W-:Y:S02]  /*295d0*/  LOP3.LUT R3, R3, 0xffffffdf, RZ, 0xc0, !PT ;  /* 0xffffffdf03037812 */ /* 0x000fe400078ec0ff */
[----:B------:R-:W-:-:S08]  /*295e0*/  LOP3.LUT R28, R7, 0x50, RZ, 0xfc, !PT ;  /* 0x00000050071c7812 */ /* 0x000fd000078efcff */
[----:B------:R-:W-:Y:S01]  /*295f0*/  @P0 LOP3.LUT R3, R3, 0x20, RZ, 0xfc, !PT ;  /* 0x0000002003030812 */ /* 0x000fe200078efcff */
[----:B------:R1:W2:Y:S01]  /*29600*/  @P0 LDG.E.EL.128 R184, [R240.64] ;  /* 0x0000000af0b80981 */ /* 0x0002a2000c2e1d00 */
[----:B------:R-:W-:Y:S01]  /*29610*/  ISETP.LT.AND P0, PT, R28, UR4, !P6 ;  /* 0x000000041c007c0c */ /* 0x000fe2000f701270 */
[----:B------:R-:W-:Y:S01]  /*29620*/  CS2R R188, SRZ ;  /* 0x0000000000bc7805 */ /* 0x000fe2000001ff00 */
[----:B------:R-:W-:Y:S01]  /*29630*/  CS2R R190, SRZ ;  /* 0x0000000000be7805 */ /* 0x000fe2000001ff00 */
[----:B------:R1:W-:Y:S01]  /*29640*/  STL [R1+0x2d8], R43 ;  /* 0x0002d82b01007387 */ /* 0x0003e20000100800 */
[----:B------:R-:W-:Y:S01]  /*29650*/  LOP3.LUT R3, R3, 0xffffffef, RZ, 0xc0, !PT ;  /* 0xffffffef03037812 */ /* 0x000fe200078ec0ff */
[----:B------:R-:W-:Y:S01]  /*29660*/  CS2R R76, SRZ ;  /* 0x00000000004c7805 */ /* 0x000fe2000001ff00 */
[----:B------:R-:W-:Y:S01]  /*29670*/  CS2R R78, SRZ ;  /* 0x00000000004e7805 */ /* 0x000fe2000001ff00 */
[----:B-1----:R-:W-:-:S06]  /*29680*/  LOP3.LUT R43, R7, 0x54, RZ, 0xfc, !PT ;  /* 0x00000054072b7812 */ /* 0x002fcc00078efcff */
[----:B------:R1:W2:Y:S01]  /*29690*/  @P0 LDG.E.EL.128 R188, [R240.64] ;  /* 0x0000000af0bc0981 */ /* 0x0002a2000c2e1d00 */
[----:B------:R-:W-:Y:S02]  /*296a0*/  @P0 LOP3.LUT R3, R3, 0x10, RZ, 0xfc, !PT ;  /* 0x0000001003030812 */ /* 0x000fe400078efcff */
[----:B------:R-:W-:Y:S01]  /*296b0*/  ISETP.LT.AND P0, PT, R43, UR4, !P6 ;  /* 0x000000042b007c0c */ /* 0x000fe2000f701270 */
[----:B------:R1:W-:Y:S01]  /*296c0*/  STL [R1+0x2d4], R39 ;  /* 0x0002d42701007387 */ /* 0x0003e20000100800 */
[----:B------:R-:W-:Y:S01]  /*296d0*/  FADD R72, R124, R72 ;  /* 0x000000487c487221 */ /* 0x000fe20000000000 */
[----:B------:R-:W-:Y:S01]  /*296e0*/  FADD R73, R125, R73 ;  /* 0x000000497d497221 */ /* 0x000fe20000000000 */
[----:B------:R-:W-:Y:S01]  /*296f0*/  FADD R74, R126, R74 ;  /* 0x0000004a7e4a7221 */ /* 0x000fe20000000000 */
[----:B------:R3:W2:Y:S01]  /*29700*/  @P2 LDG.E.EL.128 R76, [R240.64] ;  /* 0x0000000af04c2981 */ /* 0x0006a2000c2e1d00 */
[----:B------:R-:W-:Y:S01]  /*29710*/  FADD R75, R127, R75 ;  /* 0x0000004b7f4b7221 */ /* 0x000fe20000000000 */
[----:B-1----:R-:W-:Y:S01]  /*29720*/  LOP3.LUT R39, R7, 0x58, RZ, 0xfc, !PT ;  /* 0x0000005807277812 */ /* 0x002fe200078efcff */
[----:B------:R-:W-:Y:S01]  /*29730*/  CS2R R124, SRZ ;  /* 0x00000000007c7805 */ /* 0x000fe2000001ff00 */
[----:B------:R-:W-:Y:S01]  /*29740*/  CS2R R126, SRZ ;  /* 0x00000000007e7805 */ /* 0x000fe2000001ff00 */
[----:B------:R-:W-:-:S02]  /*29750*/  LOP3.LUT R3, R3, 0xfffffff7, RZ, 0xc0, !PT ;  /* 0xfffffff703037812 */ /* 0x000fc400078ec0ff */
[----:B------:R-:W-:Y:S01]  /*29760*/  ISETP.LT.AND P2, PT, R39, UR4, !P6 ;  /* 0x0000000427007c0c */ /* 0x000fe2000f741270 */
[----:B------:R1:W-:Y:S01]  /*29770*/  STL [R1+0x2d0], R63 ;  /* 0x0002d03f01007387 */ /* 0x0003e20000100800 */
[----:B------:R-:W-:-:S03]  /*29780*/  @P0 LOP3.LUT R3, R3, 0x8, RZ, 0xfc, !PT ;  /* 0x0000000803030812 */ /* 0x000fc600078efcff */
[----:B------:R3:W4:Y:S01]  /*29790*/  @P1 LDG.E.EL.128 R124, [R240.64] ;  /* 0x0000000af07c1981 */ /* 0x000722000c2e1d00 */
[----:B------:R-:W-:Y:S02]  /*297a0*/  LOP3.LUT R3, R3, 0xfffffffb, RZ, 0xc0, !PT ;  /* 0xfffffffb03037812 */ /* 0x000fe400078ec0ff */
[----:B-1----:R-:W-:-:S04]  /*297b0*/  LOP3.LUT R63, R7, 0x5c, RZ, 0xfc, !PT ;  /* 0x0000005c073f7812 */ /* 0x002fc800078efcff */
[----:B------:R-:W-:Y:S02]  /*297c0*/  ISETP.LT.AND P1, PT, R63, UR4, !P6 ;  /* 0x000000043f007c0c */ /* 0x000fe4000f721270 */
[----:B------:R-:W-:Y:S01]  /*297d0*/  @P2 LOP3.LUT R3, R3, 0x4, RZ, 0xfc, !PT ;  /* 0x0000000403032812 */ /* 0x000fe200078efcff */
[----:B------:R-:W-:Y:S01]  /*297e0*/  FADD R69, R29, R69 ;  /* 0x000000451d457221 */ /* 0x000fe20000000000 */
[----:B------:R-:W-:Y:S02]  /*297f0*/  LOP3.LUT R29, R7, 0x60, RZ, 0xfc, !PT ;  /* 0x00000060071d7812 */ /* 0x000fe400078efcff */
[----:B------:R-:W-:Y:S01]  /*29800*/  LOP3.LUT R3, R3, 0xfffffffd, RZ, 0xc0, !PT ;  /* 0xfffffffd03037812 */ /* 0x000fe200078ec0ff */
[----:B------:R-:W-:Y:S01]  /*29810*/  FADD R70, R30, R70 ;  /* 0x000000461e467221 */ /* 0x000fe20000000000 */
[----:B------:R-:W-:Y:S02]  /*29820*/  LOP3.LUT R30, R7, 0x64, RZ, 0xfc, !PT ;  /* 0x00000064071e7812 */ /* 0x000fe400078efcff */
[----:B------:R-:W-:-:S03]  /*29830*/  ISETP.LT.AND P0, PT, R29, UR4, !P6 ;  /* 0x000000041d007c0c */ /* 0x000fc6000f701270 */
[----:B------:R-:W-:Y:S02]  /*29840*/  @P1 LOP3.LUT R3, R3, 0x2, RZ, 0xfc, !PT ;  /* 0x0000000203031812 */ /* 0x000fe400078efcff */
[----:B------:R-:W-:Y:S02]  /*29850*/  ISETP.LT.AND P5, PT, R30, UR4, !P6 ;  /* 0x000000041e007c0c */ /* 0x000fe4000f7a1270 */
[----:B------:R-:W-:-:S04]  /*29860*/  LOP3.LUT R3, R3, 0x7fffffff, RZ, 0xc0, !PT ;  /* 0x7fffffff03037812 */ /* 0x000fc800078ec0ff */
[----:B------:R-:W-:-:S04]  /*29870*/  LOP3.LUT R3, R3, 0xfffffffe, RZ, 0xc0, !PT ;  /* 0xfffffffe03037812 */ /* 0x000fc800078ec0ff */
[----:B------:R-:W-:-:S04]  /*29880*/  @P0 LOP3.LUT R3, R3, 0x1, RZ, 0xfc, !PT ;  /* 0x0000000103030812 */ /* 0x000fc800078efcff */
[----:B------:R-:W-:Y:S01]  /*29890*/  @P5 LOP3.LUT R3, R3, 0x80000000, RZ, 0xfc, !PT ;  /* 0x8000000003035812 */ /* 0x000fe200078efcff */
[----:B------:R-:W-:Y:S01]  /*298a0*/  FADD R71, R31, R71 ;  /* 0x000000471f477221 */ /* 0x000fe20000000000 */
[----:B------:R-:W-:Y:S02]  /*298b0*/  LOP3.LUT R31, R7, 0x68, RZ, 0xfc, !PT ;  /* 0x00000068071f7812 */ /* 0x000fe400078efcff */
[----:B------:R-:W-:Y:S02]  /*298c0*/  LOP3.LUT P5, RZ, R3, 0x1, RZ, 0xc0, !PT ;  /* 0x0000000103ff7812 */ /* 0x000fe400078ac0ff */
[----:B------:R-:W-:Y:S02]  /*298d0*/  LOP3.LUT R236, R7, 0x6c, RZ, 0xfc, !PT ;  /* 0x0000006c07ec7812 */ /* 0x000fe400078efcff */
[----:B------:R-:W-:Y:S02]  /*298e0*/  P2R R206, PR, RZ, 0x20 ;  /* 0x00000020ffce7803 */ /* 0x000fe40000000000 */
[----:B------:R-:W-:-:S02]  /*298f0*/  ISETP.LT.AND P5, PT, R63, UR4, !P6 ;  /* 0x000000043f007c0c */ /* 0x000fc4000f7a1270 */
[----:B------:R-:W-:Y:S02]  /*29900*/  ISETP.LT.AND P4, PT, R31, UR4, !P6 ;  /* 0x000000041f007c0c */ /* 0x000fe4000f781270 */
[----:B------:R-:W-:Y:S02]  /*29910*/  ISETP.LT.AND P3, PT, R236, UR4, !P6 ;  /* 0x00000004ec007c0c */ /* 0x000fe4000f761270 */
[----:B------:R-:W-:Y:S02]  /*29920*/  P2R R205, PR, RZ, 0x10 ;  /* 0x00000010ffcd7803 */ /* 0x000fe40000000000 */
[----:B------:R-:W-:Y:S01]  /*29930*/  P2R R204, PR, RZ, 0x8 ;  /* 0x00000008ffcc7803 */ /* 0x000fe20000000000 */
[----:B------:R-:W-:Y:S01]  /*29940*/  CS2R R200, SRZ ;  /* 0x0000000000c87805 */ /* 0x000fe2000001ff00 */
[----:B------:R-:W-:Y:S01]  /*29950*/  ISETP.LT.AND P3, PT, R43, UR4, !P6 ;  /* 0x000000042b007c0c */ /* 0x000fe2000f761270 */
[----:B------:R-:W-:Y:S01]  /*29960*/  CS2R R202, SRZ ;  /* 0x0000000000ca7805 */ /* 0x000fe2000001ff00 */
[----:B------:R-:W-:Y:S01]  /*29970*/  ISETP.LT.AND P4, PT, R39, UR4, !P6 ;  /* 0x0000000427007c0c */ /* 0x000fe2000f781270 */
[----:B------:R-:W-:Y:S01]  /*29980*/  CS2R R192, SRZ ;  /* 0x0000000000c07805 */ /* 0x000fe2000001ff00 */
[----:B------:R-:W-:Y:S01]  /*29990*/  CS2R R194, SRZ ;  /* 0x0000000000c27805 */ /* 0x000fe2000001ff00 */
[----:B------:R-:W-:Y:S01]  /*299a0*/  CS2R R196, SRZ ;  /* 0x0000000000c47805 */ /* 0x000fe2000001ff00 */
[----:B------:R-:W-:Y:S01]  /*299b0*/  CS2R R198, SRZ ;  /* 0x0000000000c67805 */ /* 0x000fe2000001ff00 */
[----:B------:R3:W5:Y:S01]  /*299c0*/  @P5 LDG.E.EL.128 R200, [R240.64] ;  /* 0x0000000af0c85981 */ /* 0x000762000c2e1d00 */
[----:B------:R-:W-:-:S02]  /*299d0*/  ISETP.NE.AND P5, PT, R206, RZ, PT ;  /* 0x000000ffce00720c */ /* 0x000fc40003fa5270 */
[----:B------:R-:W-:-:S03]  /*299e0*/  CS2R R206, SRZ ;  /* 0x0000000000ce7805 */ /* 0x000fc6000001ff00 */
[----:B------:R3:W5:Y:S01]  /*299f0*/  @P3 LDG.E.EL.128 R192, [R240.64] ;  /* 0x0000000af0c03981 */ /* 0x000762000c2e1d00 */
[----:B------:R-:W-:-:S03]  /*29a00*/  ISETP.NE.AND P3, PT, R204, RZ, PT ;  /* 0x000000ffcc00720c */ /* 0x000fc60003f65270 */
[----:B------:R3:W5:Y:S01]  /*29a10*/  @P4 LDG.E.EL.128 R196, [R240.64] ;  /* 0x0000000af0c44981 */ /* 0x000762000c2e1d00 */
[----:B------:R-:W-:Y:S02]  /*29a20*/  ISETP.NE.AND P4, PT, R205, RZ, PT ;  /* 0x000000ffcd00720c */ /* 0x000fe40003f85270 */
[----:B------:R-:W-:Y:S01]  /*29a30*/  CS2R R204, SRZ ;  /* 0x0000000000cc7805 */ /* 0x000fe2000001ff00 */
[C---:B------:R-:W-:Y:S02]  /*29a40*/  LOP3.LUT R237, R7.reuse, 0x70, RZ, 0xfc, !PT ;  /* 0x0000007007ed7812 */ /* 0x040fe400078efcff */
[C---:B------:R-:W-:Y:S02]  /*29a50*/  LOP3.LUT R238, R7.reuse, 0x74, RZ, 0xfc, !PT ;  /* 0x0000007407ee7812 */ /* 0x040fe400078efcff */
[C---:B------:R-:W-:Y:S01]  /*29a60*/  LOP3.LUT R239, R7.reuse, 0x78, RZ, 0xfc, !PT ;  /* 0x0000007807ef7812 */ /* 0x040fe200078efcff */
[----:B------:R3:W5:Y:S01]  /*29a70*/  @P5 LDG.E.EL.128 R204, [R240.64] ;  /* 0x0000000af0cc5981 */ /* 0x000762000c2e1d00 */
[----:B------:R-:W-:-:S02]  /*29a80*/  LOP3.LUT R242, R7, 0x7c, RZ, 0xfc, !PT ;  /* 0x0000007c07f27812 */ /* 0x000fc400078efcff */
[----:B------:R-:W-:Y:S02]  /*29a90*/  ISETP.LT.AND P2, PT, R237, UR4, !P6 ;  /* 0x00000004ed007c0c */ /* 0x000fe4000f741270 */
[----:B------:R-:W-:Y:S02]  /*29aa0*/  ISETP.LT.AND P1, PT, R238, UR4, !P6 ;  /* 0x00000004ee007c0c */ /* 0x000fe4000f721270 */
[----:B------:R-:W-:Y:S02]  /*29ab0*/  ISETP.LT.AND P0, PT, R239, UR4, !P6 ;  /* 0x00000004ef007c0c */ /* 0x000fe4000f701270 */
[----:B------:R-:W-:Y:S02]  /*29ac0*/  ISETP.LT.AND P6, PT, R242, UR4, !P6 ;  /* 0x00000004f2007c0c */ /* 0x000fe4000f7c1270 */
[----:B------:R-:W-:Y:S01]  /*29ad0*/  LOP3.LUT P5, RZ, R3, 0x80000000, RZ, 0xc0, !PT ;  /* 0x8000000003ff7812 */ /* 0x000fe200078ac0ff */
        /* <DEDUP_REMOVED lines=14> */
[----:B------:R3:W5:Y:S04]  /*29bc0*/  @P5 LDG.E.EL.128 R208, [R240.64] ;  /* 0x0000000af0d05981 */ /* 0x000768000c2e1d00 */
[----:B------:R3:W5:Y:S04]  /*29bd0*/  @P4 LDG.E.EL.128 R212, [R240.64] ;  /* 0x0000000af0d44981 */ /* 0x000768000c2e1d00 */
[----:B------:R3:W5:Y:S04]  /*29be0*/  @P3 LDG.E.EL.128 R216, [R240.64] ;  /* 0x0000000af0d83981 */ /* 0x000768000c2e1d00 */
[----:B------:R3:W5:Y:S04]  /*29bf0*/  @P2 LDG.E.EL.128 R220, [R240.64] ;  /* 0x0000000af0dc2981 */ /* 0x000768000c2e1d00 */
[----:B------:R3:W5:Y:S04]  /*29c00*/  @P1 LDG.E.EL.128 R224, [R240.64] ;  /* 0x0000000af0e01981 */ /* 0x000768000c2e1d00 */
[----:B------:R3:W5:Y:S04]  /*29c10*/  @P0 LDG.E.EL.128 R228, [R240.64] ;  /* 0x0000000af0e40981 */ /* 0x000768000c2e1d00 */
[----:B------:R3:W5:Y:S02]  /*29c20*/  @P6 LDG.E.EL.128 R232, [R240.64] ;  /* 0x0000000af0e86981 */ /* 0x000764000c2e1d00 */
[----:B---3--:R-:W-:-:S02]  /*29c30*/  LEA R240, R7, R0, 0x7 ;  /* 0x0000000007f07211 */ /* 0x008fc400078e38ff */
[----:B------:R-:W3:Y:S01]  /*29c40*/  LDL.LU R7, [R1+0x300] ;  /* 0x0003000001077983 */ /* 0x000ee20000300800 */
[----:B------:R-:W-:-:S04]  /*29c50*/  LOP3.LUT R3, R3, 0xfdffffff, RZ, 0xc0, !PT ;  /* 0xfdffffff03037812 */ /* 0x000fc800078ec0ff */
[----:B------:R-:W-:-:S04]  /*29c60*/  @P5 LOP3.LUT R3, R3, 0x2000000, RZ, 0xfc, !PT ;  /* 0x0200000003035812 */ /* 0x000fc800078efcff */
[C---:B------:R-:W-:Y:S02]  /*29c70*/  LOP3.LUT P5, RZ, R3.reuse, 0x200000, RZ, 0xc0, !PT ;  /* 0x0020000003ff7812 */ /* 0x040fe400078ac0ff */
[----:B------:R-:W-:-:S11]  /*29c80*/  LOP3.LUT R3, R3, 0xbfffffff, RZ, 0xc0, !PT ;  /* 0xbfffffff03037812 */ /* 0x000fd600078ec0ff */
[----:B------:R-:W-:-:S04]  /*29c90*/  @P5 LOP3.LUT R3, R3, 0x40000000, RZ, 0xfc, !PT ;  /* 0x4000000003035812 */ /* 0x000fc800078efcff */
[C---:B------:R-:W-:Y:S02]  /*29ca0*/  LOP3.LUT P5, RZ, R3.reuse, 0x1000000, RZ, 0xc0, !PT ;  /* 0x0100000003ff7812 */ /* 0x040fe400078ac0ff */
[----:B------:R-:W-:-:S04]  /*29cb0*/  LOP3.LUT R3, R3, 0xfbffffff, RZ, 0xc0, !PT ;  /* 0xfbffffff03037812 */ /* 0x000fc800078ec0ff */
[----:B------:R-:W-:-:S04]  /*29cc0*/  @P4 LOP3.LUT R3, R3, 0x4000000, RZ, 0xfc, !PT ;  /* 0x0400000003034812 */ /* 0x000fc800078efcff */
[C---:B------:R-:W-:Y:S02]  /*29cd0*/  LOP3.LUT P4, RZ, R3.reuse, 0x400000, RZ, 0xc0, !PT ;  /* 0x0040000003ff7812 */ /* 0x040fe4000788c0ff */
[----:B------:R-:W-:-:S04]  /*29ce0*/  LOP3.LUT R3, R3, 0xf7ffffff, RZ, 0xc0, !PT ;  /* 0xf7ffffff03037812 */ /* 0x000fc800078ec0ff */
[----:B------:R-:W-:-:S04]  /*29cf0*/  @P3 LOP3.LUT R3, R3, 0x8000000, RZ, 0xfc, !PT ;  /* 0x0800000003033812 */ /* 0x000fc800078efcff */
[C---:B------:R-:W-:Y:S02]  /*29d00*/  LOP3.LUT P3, RZ, R3.reuse, 0x80000, RZ, 0xc0, !PT ;  /* 0x0008000003ff7812 */ /* 0x040fe4000786c0ff */
[----:B------:R-:W-:-:S04]  /*29d10*/  LOP3.LUT R3, R3, 0xefffffff, RZ, 0xc0, !PT ;  /* 0xefffffff03037812 */ /* 0x000fc800078ec0ff */
[----:B------:R-:W-:Y:S02]  /*29d20*/  @P2 LOP3.LUT R3, R3, 0x10000000, RZ, 0xfc, !PT ;  /* 0x1000000003032812 */ /* 0x000fe400078efcff */
[----:B------:R-:W-:Y:S02]  /*29d30*/  MOV R241, 0x4 ;  /* 0x0000000400f17802 */ /* 0x000fe40000000f00 */
[C---:B------:R-:W-:Y:S02]  /*29d40*/  LOP3.LUT P2, RZ, R3.reuse, 0x100000, RZ, 0xc0, !PT ;  /* 0x0010000003ff7812 */ /* 0x040fe4000784c0ff */
[----:B------:R-:W-:Y:S01]  /*29d50*/  LOP3.LUT R3, R3, 0xdfffffff, RZ, 0xc0, !PT ;  /* 0xdfffffff03037812 */ /* 0x000fe200078ec0ff */
[----:B------:R-:W-:-:S03]  /*29d60*/  IMAD.WIDE R240, R240, R241, c[0x0][0x178] ;  /* 0x00005e00f0f07625 */ /* 0x000fc600078e02f1 */
[----:B------:R-:W-:Y:S02]  /*29d70*/  @P1 LOP3.LUT R3, R3, 0x20000000, RZ, 0xfc, !PT ;  /* 0x2000000003031812 */ /* 0x000fe400078efcff */
[----:B------:R1:W-:Y:S02]  /*29d80*/  @P5 STG.E.128 [R240.64], R64 ;  /* 0x00000040f0005986 */ /* 0x0003e4000c101d0a */
[C---:B------:R-:W-:Y:S02]  /*29d90*/  LOP3.LUT P1, RZ, R3.reuse, 0x800000, RZ, 0xc0, !PT ;  /* 0x0080000003ff7812 */ /* 0x040fe4000782c0ff */
[----:B------:R-:W-:Y:S02]  /*29da0*/  LOP3.LUT P5, RZ, R3, 0x40000000, RZ, 0xc0, !PT ;  /* 0x4000000003ff7812 */ /* 0x000fe400078ac0ff */
[----:B-1----:R-:W-:Y:S02]  /*29db0*/  MOV R241, 0x4 ;  /* 0x0000000400f17802 */ /* 0x002fe40000000f00 */
[----:B------:R-:W-:-:S05]  /*29dc0*/  LEA R64, R252, R0, 0x7 ;  /* 0x00000000fc407211 */ /* 0x000fca00078e38ff */
[----:B------:R-:W-:-:S05]  /*29dd0*/  IMAD.WIDE R64, R64, R241, c[0x0][0x178] ;  /* 0x00005e0040407625 */ /* 0x000fca00078e02f1 */
[----:B------:R1:W-:Y:S01]  /*29de0*/  @P1 STG.E.128 [R64.64], R72 ;  /* 0x0000004840001986 */ /* 0x0003e2000c101d0a */
[-C--:B------:R-:W-:Y:S02]  /*29df0*/  LEA R244, R244, R0.reuse, 0x7 ;  /* 0x00000000f4f47211 */ /* 0x080fe400078e38ff */
[-C--:B------:R-:W-:Y:S02]  /*29e00*/  LEA R245, R245, R0.reuse, 0x7 ;  /* 0x00000000f5f57211 */ /* 0x080fe400078e38ff */
[----:B-1----:R-:W-:-:S05]  /*29e10*/  LEA R64, R250, R0, 0x7 ;  /* 0x00000000fa407211 */ /* 0x002fca00078e38ff */
[----:B------:R-:W-:-:S05]  /*29e20*/  IMAD.WIDE R64, R64, R241, c[0x0][0x178] ;  /* 0x00005e0040407625 */ /* 0x000fca00078e02f1 */
[----:B------:R1:W-:Y:S01]  /*29e30*/  @P4 STG.E.128 [R64.64], R68 ;  /* 0x0000004440004986 */ /* 0x0003e2000c101d0a */
[----:B------:R-:W-:Y:S02]  /*29e40*/  LEA R248, R248, R0, 0x7 ;  /* 0x00000000f8f87211 */ /* 0x000fe400078e38ff */
[----:B------:R-:W-:Y:S01]  /*29e50*/  LOP3.LUT P4, RZ, R3, 0x40000, RZ, 0xc0, !PT ;  /* 0x0004000003ff7812 */ /* 0x000fe2000788c0ff */
[----:B--2---:R-:W-:Y:S01]  /*29e60*/  FADD R4, R4, R76 ;  /* 0x0000004c04047221 */ /* 0x004fe20000000000 */
[----:B------:R-:W-:Y:S01]  /*29e70*/  FADD R5, R5, R77 ;  /* 0x0000004d05057221 */ /* 0x000fe20000000000 */
[----:B------:R-:W-:Y:S01]  /*29e80*/  FADD R6, R6, R78 ;  /* 0x0000004e06067221 */ /* 0x000fe20000000000 */
[----:B-1----:R-:W-:Y:S01]  /*29e90*/  IMAD.WIDE R64, R244, R241, c[0x0][0x178] ;  /* 0x00005e00f4407625 */ /* 0x002fe200078e02f1 */
[----:B------:R-:W-:Y:S01]  /*29ea0*/  FADD R20, R20, R128 ;  /* 0x0000008014147221 */ /* 0x000fe20000000000 */
[----:B------:R-:W-:Y:S01]  /*29eb0*/  FADD R21, R21, R129 ;  /* 0x0000008115157221 */ /* 0x000fe20000000000 */
[----:B------:R-:W-:Y:S01]  /*29ec0*/  FADD R22, R22, R130 ;  /* 0x0000008216167221 */ /* 0x000fe20000000000 */
[----:B------:R-:W-:Y:S01]  /*29ed0*/  FADD R23, R23, R131 ;  /* 0x0000008317177221 */ /* 0x000fe20000000000 */
[----:B----4-:R-:W-:Y:S01]  /*29ee0*/  FADD R8, R8, R124 ;  /* 0x0000007c08087221 */ /* 0x010fe20000000000 */
[----:B------:R-:W-:Y:S01]  /*29ef0*/  FADD R9, R9, R125 ;  /* 0x0000007d09097221 */ /* 0x000fe20000000000 */
        /* <DEDUP_REMOVED lines=10> */
[----:B---3--:R-:W-:-:S05]  /*29fa0*/  FADD R7, R7, R79 ;  /* 0x0000004f07077221 */ /* 0x008fca0000000000 */
[----:B------:R1:W-:Y:S01]  /*29fb0*/  @P5 STG.E.128 [R64.64], R4 ;  /* 0x0000000440005986 */ /* 0x0003e2000c101d0a */
[----:B------:R-:W-:Y:S01]  /*29fc0*/  LOP3.LUT P5, RZ, R3, 0x20000, RZ, 0xc0, !PT ;  /* 0x0002000003ff7812 */ /* 0x000fe200078ac0ff */
[-C--:B-1----:R-:W-:Y:S01]  /*29fd0*/  IMAD.WIDE R4, R245, R241.reuse, c[0x0][0x178] ;  /* 0x00005e00f5047625 */ /* 0x082fe200078e02f1 */
[----:B------:R-:W-:Y:S02]  /*29fe0*/  LEA R6, R90, R0, 0x7 ;  /* 0x000000005a067211 */ /* 0x000fe400078e38ff */
[----:B------:R-:W2:Y:S04]  /*29ff0*/  LDL.LU R90, [R1+0x2fc] ;  /* 0x0002fc00015a7983 */ /* 0x000ea80000300800 */
[----:B------:R1:W-:Y:S01]  /*2a000*/  @P2 STG.E.128 [R4.64], R8 ;  /* 0x0000000804002986 */ /* 0x0003e2000c101d0a */
[----:B------:R-:W-:-:S04]  /*2a010*/  IMAD.WIDE R6, R6, R241, c[0x0][0x178] ;  /* 0x00005e0006067625 */ /* 0x000fc800078e02f1 */
[-C--:B-1----:R-:W-:Y:S01]  /*2a020*/  IMAD.WIDE R4, R248, R241.reuse, c[0x0][0x178] ;  /* 0x00005e00f8047625 */ /* 0x082fe200078e02f1 */
[-C--:B------:R-:W-:Y:S02]  /*2a030*/  LEA R8, R91, R0.reuse, 0x7 ;  /* 0x000000005b087211 */ /* 0x080fe400078e38ff */
[----:B------:R-:W3:Y:S04]  /*2a040*/  LDL.LU R91, [R1+0x2f8] ;  /* 0x0002f800015b7983 */ /* 0x000ee80000300800 */
[----:B------:R1:W-:Y:S04]  /*2a050*/  @P3 STG.E.128 [R4.64], R20 ;  /* 0x0000001404003986 */ /* 0x0003e8000c101d0a */
[----:B------:R4:W-:Y:S01]  /*2a060*/  @P4 STG.E.128 [R6.64], R16 ;  /* 0x0000001006004986 */ /* 0x0009e2000c101d0a */
[----:B------:R-:W-:Y:S01]  /*2a070*/  LOP3.LUT P2, RZ, R3, 0x10000, RZ, 0xc0, !PT ;  /* 0x0001000003ff7812 */ /* 0x000fe2000784c0ff */
[----:B-----5:R-:W-:Y:S01]  /*2a080*/  FADD R88, R88, R140 ;  /* 0x0000008c58587221 */ /* 0x020fe20000000000 */
        /* <DEDUP_REMOVED lines=11> */
[-C--:B-1----:R-:W-:Y:S01]  /*2a140*/  IMAD.WIDE R4, R8, R241.reuse, c[0x0][0x178] ;  /* 0x00005e0008047625 */ /* 0x082fe200078e02f1 */
[-C--:B------:R-:W-:Y:S01]  /*2a150*/  LEA R8, R87, R0.reuse, 0x7 ;  /* 0x0000000057087211 */ /* 0x080fe200078e38ff */
[----:B------:R-:W-:Y:S01]  /*2a160*/  FADD R105, R105, R157 ;  /* 0x0000009d69697221 */ /* 0x000fe20000000000 */
[----:B------:R-:W5:Y:S03]  /*2a170*/  LDL.LU R87, [R1+0x2f4] ;  /* 0x0002f40001577983 */ /* 0x000f660000300800 */
[----:B----4-:R-:W-:Y:S01]  /*2a180*/  IMAD.WIDE R6, R8, R241, c[0x0][0x178] ;  /* 0x00005e0008067625 */ /* 0x010fe200078e02f1 */
[----:B------:R-:W-:Y:S01]  /*2a190*/  LEA R8, R35, R0, 0x7 ;  /* 0x0000000023087211 */ /* 0x000fe200078e38ff */
[----:B------:R-:W-:Y:S01]  /*2a1a0*/  FADD R106, R106, R158 ;  /* 0x0000009e6a6a7221 */ /* 0x000fe20000000000 */
[----:B------:R-:W4:Y:S04]  /*2a1b0*/  LDL.LU R35, [R1+0x2f0] ;  /* 0x0002f00001237983 */ /* 0x000f280000300800 */
[----:B------:R1:W-:Y:S01]  /*2a1c0*/  @P5 STG.E.128 [R4.64], R12 ;  /* 0x0000000c04005986 */ /* 0x0003e2000c101d0a */
[----:B------:R-:W-:-:S02]  /*2a1d0*/  LOP3.LUT P3, RZ, R3, 0x8000, RZ, 0xc0, !PT ;  /* 0x0000800003ff7812 */ /* 0x000fc4000786c0ff */
[----:B------:R-:W-:Y:S01]  /*2a1e0*/  LOP3.LUT P4, RZ, R3, 0x4000, RZ, 0xc0, !PT ;  /* 0x0000400003ff7812 */ /* 0x000fe2000788c0ff */
[----:B------:R-:W-:Y:S01]  /*2a1f0*/  FADD R100, R100, R160 ;  /* 0x000000a064647221 */ /* 0x000fe20000000000 */
[----:B------:R-:W-:Y:S01]  /*2a200*/  FADD R101, R101, R161 ;  /* 0x000000a165657221 */ /* 0x000fe20000000000 */
[----:B------:R-:W-:Y:S01]  /*2a210*/  FADD R102, R102, R162 ;  /* 0x000000a266667221 */ /* 0x000fe20000000000 */
[-C--:B------:R-:W-:Y:S01]  /*2a220*/  LEA R251, R251, R0.reuse, 0x7 ;  /* 0x00000000fbfb7211 */ /* 0x080fe200078e38ff */
[----:B------:R-:W-:Y:S01]  /*2a230*/  FADD R96, R96, R164 ;  /* 0x000000a460607221 */ /* 0x000fe20000000000 */
[----:B------:R-:W-:Y:S01]  /*2a240*/  FADD R97, R97, R165 ;  /* 0x000000a561617221 */ /* 0x000fe20000000000 */
[----:B------:R-:W-:Y:S01]  /*2a250*/  FADD R98, R98, R166 ;  /* 0x000000a662627221 */ /* 0x000fe20000000000 */
[----:B------:R-:W-:Y:S01]  /*2a260*/  FADD R92, R92, R168 ;  /* 0x000000a85c5c7221 */ /* 0x000fe20000000000 */
[----:B------:R-:W-:Y:S01]  /*2a270*/  FADD R93, R93, R169 ;  /* 0x000000a95d5d7221 */ /* 0x000fe20000000000 */
[----:B------:R-:W-:Y:S01]  /*2a280*/  FADD R94, R94, R170 ;  /* 0x000000aa5e5e7221 */ /* 0x000fe20000000000 */
[----:B------:R-:W-:-:S02]  /*2a290*/  LEA R249, R249, R0, 0x7 ;  /* 0x00000000f9f97211 */ /* 0x000fc400078e38ff */
[-C--:B------:R-:W-:Y:S01]  /*2a2a0*/  LEA R247, R247, R0.reuse, 0x7 ;  /* 0x00000000f7f77211 */ /* 0x080fe200078e38ff */
[----:B------:R-:W-:Y:S01]  /*2a2b0*/  FADD R120, R120, R172 ;  /* 0x000000ac78787221 */ /* 0x000fe20000000000 */
[----:B-1----:R-:W-:Y:S01]  /*2a2c0*/  IMAD.WIDE R4, R8, R241, c[0x0][0x178] ;  /* 0x00005e0008047625 */ /* 0x002fe200078e02f1 */
[-C--:B------:R-:W-:Y:S01]  /*2a2d0*/  LEA R8, R27, R0.reuse, 0x7 ;  /* 0x000000001b087211 */ /* 0x080fe200078e38ff */
[----:B------:R-:W-:Y:S01]  /*2a2e0*/  FADD R121, R121, R173 ;  /* 0x000000ad79797221 */ /* 0x000fe20000000000 */
[----:B------:R-:W4:Y:S01]  /*2a2f0*/  LDL.LU R27, [R1+0x2ec] ;  /* 0x0002ec00011b7983 */ /* 0x000f220000300800 */
[----:B------:R-:W-:Y:S01]  /*2a300*/  LOP3.LUT P5, RZ, R3, 0x2000, RZ, 0xc0, !PT ;  /* 0x0000200003ff7812 */ /* 0x000fe200078ac0ff */
        /* <DEDUP_REMOVED lines=9> */
[----:B------:R-:W-:Y:S01]  /*2a3a0*/  LOP3.LUT P1, RZ, R3, 0x10, RZ, 0xc0, !PT ;  /* 0x0000001003ff7812 */ /* 0x000fe2000782c0ff */
[----:B------:R-:W-:Y:S01]  /*2a3b0*/  FADD R113, R113, R181 ;  /* 0x000000b571717221 */ /* 0x000fe20000000000 */
[----:B------:R-:W-:Y:S01]  /*2a3c0*/  FADD R114, R114, R182 ;  /* 0x000000b672727221 */ /* 0x000fe20000000000 */
[----:B------:R-:W-:Y:S01]  /*2a3d0*/  FADD R115, R115, R183 ;  /* 0x000000b773737221 */ /* 0x000fe20000000000 */
[----:B------:R-:W-:Y:S01]  /*2a3e0*/  FADD R108, R108, R184 ;  /* 0x000000b86c6c7221 */ /* 0x000fe20000000000 */
[----:B------:R-:W-:Y:S01]  /*2a3f0*/  FADD R109, R109, R185 ;  /* 0x000000b96d6d7221 */ /* 0x000fe20000000000 */
[----:B------:R-:W-:Y:S01]  /*2a400*/  FADD R110, R110, R186 ;  /* 0x000000ba6e6e7221 */ /* 0x000fe20000000000 */
[----:B------:R-:W-:Y:S01]  /*2a410*/  FADD R111, R111, R187 ;  /* 0x000000bb6f6f7221 */ /* 0x000fe20000000000 */
[----:B------:R-:W-:Y:S01]  /*2a420*/  LEA R28, R28, R0, 0x7 ;  /* 0x000000001c1c7211 */ /* 0x000fe200078e38ff */
        /* <DEDUP_REMOVED lines=8> */
[----:B------:R-:W1:Y:S04]  /*2a4b0*/  LDS.128 R12, [R2+0x840] ;  /* 0x00084000020c7984 */ /* 0x000e680000000c00 */
[----:B------:R-:W-:Y:S04]  /*2a4c0*/  LDS.128 R16, [R2+0x1080] ;  /* 0x0010800002107984 */ /* 0x000fe80000000c00 */
[----:B------:R-:W-:Y:S01]  /*2a4d0*/  LDS.128 R20, [R2+0x18c0] ;  /* 0x0018c00002147984 */ /* 0x000fe20000000c00 */
[----:B--2---:R-:W-:Y:S01]  /*2a4e0*/  FADD R90, R90, R142 ;  /* 0x0000008e5a5a7221 */ /* 0x004fe20000000000 */
[----:B---3--:R-:W-:-:S05]  /*2a4f0*/  FADD R91, R91, R143 ;  /* 0x0000008f5b5b7221 */ /* 0x008fca0000000000 */
[----:B------:R2:W-:Y:S02]  /*2a500*/  @P2 STG.E.128 [R6.64], R88 ;  /* 0x0000005806002986 */ /* 0x0005e4000c101d0a */
[----:B--2---:R-:W-:Y:S01]  /*2a510*/  IMAD.WIDE R6, R8, R241, c[0x0][0x178] ;  /* 0x00005e0008067625 */ /* 0x004fe200078e02f1 */
[----:B------:R-:W-:Y:S01]  /*2a520*/  LEA R8, R107, R0, 0x7 ;  /* 0x000000006b087211 */ /* 0x000fe200078e38ff */
[----:B-----5:R-:W-:Y:S01]  /*2a530*/  FADD R87, R87, R147 ;  /* 0x0000009357577221 */ /* 0x020fe20000000000 */
[----:B------:R-:W2:Y:S04]  /*2a540*/  LDL.LU R107, [R1+0x2e8] ;  /* 0x0002e800016b7983 */ /* 0x000ea80000300800 */
[----:B------:R3:W-:Y:S01]  /*2a550*/  @P3 STG.E.128 [R4.64], R84 ;  /* 0x0000005404003986 */ /* 0x0007e2000c101d0a */
[----:B----4-:R-:W-:-:S05]  /*2a560*/  FADD R35, R35, R151 ;  /* 0x0000009723237221 */ /* 0x010fca0000000000 */
[----:B------:R4:W-:Y:S01]  /*2a570*/  @P4 STG.E.128 [R6.64], R32 ;  /* 0x0000002006004986 */ /* 0x0009e2000c101d0a */
[-C--:B---3--:R-:W-:Y:S01]  /*2a580*/  IMAD.WIDE R4, R8, R241.reuse, c[0x0][0x178] ;  /* 0x00005e0008047625 */ /* 0x088fe200078e02f1 */
[-C--:B------:R-:W-:Y:S02]  /*2a590*/  LEA R8, R103, R0.reuse, 0x7 ;  /* 0x0000000067087211 */ /* 0x080fe400078e38ff */
[----:B------:R-:W3:Y:S03]  /*2a5a0*/  LDL.LU R103, [R1+0x2e4] ;  /* 0x0002e40001677983 */ /* 0x000ee60000300800 */
[-C--:B----4-:R-:W-:Y:S01]  /*2a5b0*/  IMAD.WIDE R6, R8, R241.reuse, c[0x0][0x178] ;  /* 0x00005e0008067625 */ /* 0x090fe200078e02f1 */
[-C--:B------:R-:W-:Y:S01]  /*2a5c0*/  LEA R8, R99, R0.reuse, 0x7 ;  /* 0x0000000063087211 */ /* 0x080fe200078e38ff */
[----:B------:R-:W-:Y:S01]  /*2a5d0*/  FADD R27, R27, R155 ;  /* 0x0000009b1b1b7221 */ /* 0x000fe20000000000 */
[----:B------:R-:W4:Y:S04]  /*2a5e0*/  LDL.LU R99, [R1+0x2e0] ;  /* 0x0002e00001637983 */ /* 0x000f280000300800 */
[----:B------:R5:W-:Y:S02]  /*2a5f0*/  @P5 STG.E.128 [R4.64], R24 ;  /* 0x0000001804005986 */ /* 0x000be4000c101d0a */
[----:B-----5:R-:W-:Y:S01]  /*2a600*/  IMAD.WIDE R4, R8, R241, c[0x0][0x178] ;  /* 0x00005e0008047625 */ /* 0x020fe200078e02f1 */
[----:B------:R-:W-:-:S02]  /*2a610*/  LEA R8, R95, R0, 0x7 ;  /* 0x000000005f087211 */ /* 0x000fc400078e38ff */
[----:B------:R-:W5:Y:S01]  /*2a620*/  LDL.LU R95, [R1+0x2dc] ;  /* 0x0002dc00015f7983 */ /* 0x000f620000300800 */
[C---:B------:R-:W-:Y:S02]  /*2a630*/  LOP3.LUT P2, RZ, R3.reuse, 0x1000, RZ, 0xc0, !PT ;  /* 0x0000100003ff7812 */ /* 0x040fe4000784c0ff */
[C---:B------:R-:W-:Y:S02]  /*2a640*/  LOP3.LUT P3, RZ, R3.reuse, 0x800, RZ, 0xc0, !PT ;  /* 0x0000080003ff7812 */ /* 0x040fe4000786c0ff */
[C---:B------:R-:W-:Y:S02]  /*2a650*/  LOP3.LUT P4, RZ, R3.reuse, 0x400, RZ, 0xc0, !PT ;  /* 0x0000040003ff7812 */ /* 0x040fe4000788c0ff */
[----:B------:R-:W-:Y:S01]  /*2a660*/  LOP3.LUT P5, RZ, R3, 0x200, RZ, 0xc0, !PT ;  /* 0x0000020003ff7812 */ /* 0x000fe200078ac0ff */
[----:B--2---:R-:W-:-:S06]  /*2a670*/  FADD R107, R107, R159 ;  /* 0x0000009f6b6b7221 */ /* 0x004fcc0000000000 */
[----:B------:R2:W-:Y:S01]  /*2a680*/  @P2 STG.E.128 [R6.64], R104 ;  /* 0x0000006806002986 */ /* 0x0005e2000c101d0a */
[----:B------:R-:W-:Y:S01]  /*2a690*/  LOP3.LUT P2, RZ, R3, 0x100, RZ, 0xc0, !PT ;  /* 0x0000010003ff7812 */ /* 0x000fe2000784c0ff */
[----:B---3--:R-:W-:Y:S01]  /*2a6a0*/  FADD R103, R103, R163 ;  /* 0x000000a367677221 */ /* 0x008fe20000000000 */
[----:B--2---:R-:W-:-:S04]  /*2a6b0*/  IMAD.WIDE R6, R8, R241, c[0x0][0x178] ;  /* 0x00005e0008067625 */ /* 0x004fc800078e02f1 */
[----:B------:R2:W-:Y:S01]  /*2a6c0*/  @P3 STG.E.128 [R4.64], R100 ;  /* 0x0000006404003986 */ /* 0x0005e2000c101d0a */
[----:B----4-:R-:W-:Y:S01]  /*2a6d0*/  FADD R99, R99, R167 ;  /* 0x000000a763637221 */ /* 0x010fe20000000000 */
[----:B------:R-:W-:-:S04]  /*2a6e0*/  LOP3.LUT P3, RZ, R3, 0x80, RZ, 0xc0, !PT ;  /* 0x0000008003ff7812 */ /* 0x000fc8000786c0ff */
[----:B------:R3:W-:Y:S01]  /*2a6f0*/  @P4 STG.E.128 [R6.64], R96 ;  /* 0x0000006006004986 */ /* 0x0007e2000c101d0a */
[----:B------:R-:W-:Y:S01]  /*2a700*/  LOP3.LUT P4, RZ, R3, 0x40, RZ, 0xc0, !PT ;  /* 0x0000004003ff7812 */ /* 0x000fe2000788c0ff */
[----:B--2---:R-:W-:Y:S01]  /*2a710*/  IMAD.WIDE R4, R251, R241, c[0x0][0x178] ;  /* 0x00005e00fb047625 */ /* 0x004fe200078e02f1 */
[----:B-----5:R-:W-:-:S03]  /*2a720*/  FADD R95, R95, R171 ;  /* 0x000000ab5f5f7221 */ /* 0x020fc60000000000 */
[----:B---3--:R-:W-:Y:S02]  /*2a730*/  IMAD.WIDE R6, R249, R241, c[0x0][0x178] ;  /* 0x00005e00f9067625 */ /* 0x008fe400078e02f1 */
[----:B------:R2:W-:Y:S01]  /*2a740*/  @P5 STG.E.128 [R4.64], R92 ;  /* 0x0000005c04005986 */ /* 0x0005e2000c101d0a */
[----:B------:R-:W-:-:S03]  /*2a750*/  LOP3.LUT P5, RZ, R3, 0x20, RZ, 0xc0, !PT ;  /* 0x0000002003ff7812 */ /* 0x000fc600078ac0ff */
[----:B------:R3:W-:Y:S01]  /*2a760*/  @P2 STG.E.128 [R6.64], R120 ;  /* 0x0000007806002986 */ /* 0x0007e2000c101d0a */
[----:B------:R-:W-:-:S03]  /*2a770*/  LEA R8, R43, R0, 0x7 ;  /* 0x000000002b087211 */ /* 0x000fc600078e38ff */
[----:B------:R-:W4:Y:S01]  /*2a780*/  LDL.LU R43, [R1+0x2d8] ;  /* 0x0002d800012b7983 */ /* 0x000f220000300800 */
[----:B--2---:R-:W-:-:S04]  /*2a790*/  IMAD.WIDE R4, R247, R241, c[0x0][0x178] ;  /* 0x00005e00f7047625 */ /* 0x004fc800078e02f1 */
[-C--:B---3--:R-:W-:Y:S01]  /*2a7a0*/  IMAD.WIDE R6, R246, R241.reuse, c[0x0][0x178] ;  /* 0x00005e00f6067625 */ /* 0x088fe200078e02f1 */
[----:B------:R2:W-:Y:S04]  /*2a7b0*/  @P3 STG.E.128 [R4.64], R116 ;  /* 0x0000007404003986 */ /* 0x0005e8000c101d0a */
[----:B------:R3:W-:Y:S01]  /*2a7c0*/  @P4 STG.E.128 [R6.64], R112 ;  /* 0x0000007006004986 */ /* 0x0007e2000c101d0a */
[----:B--2---:R-:W-:-:S04]  /*2a7d0*/  IMAD.WIDE R4, R243, R241, c[0x0][0x178] ;  /* 0x00005e00f3047625 */ /* 0x004fc800078e02f1 */
[-C--:B---3--:R-:W-:Y:S01]  /*2a7e0*/  IMAD.WIDE R6, R28, R241.reuse, c[0x0][0x178] ;  /* 0x00005e001c067625 */ /* 0x088fe200078e02f1 */
[----:B------:R2:W-:Y:S04]  /*2a7f0*/  @P5 STG.E.128 [R4.64], R108 ;  /* 0x0000006c04005986 */ /* 0x0005e8000c101d0a */
[----:B------:R3:W-:Y:S01]  /*2a800*/  @P1 STG.E.128 [R6.64], R80 ;  /* 0x0000005006001986 */ /* 0x0007e2000c101d0a */
[-C--:B--2---:R-:W-:Y:S01]  /*2a810*/  IMAD.WIDE R4, R8, R241.reuse, c[0x0][0x178] ;  /* 0x00005e0008047625 */ /* 0x084fe200078e02f1 */
[-C--:B------:R-:W-:Y:S02]  /*2a820*/  LEA R8, R39, R0.reuse, 0x7 ;  /* 0x0000000027087211 */ /* 0x080fe400078e38ff */
[----:B------:R-:W2:Y:S03]  /*2a830*/  LDL.LU R39, [R1+0x2d4] ;  /* 0x0002d40001277983 */ /* 0x000ea60000300800 */
[----:B---3--:R-:W-:Y:S01]  /*2a840*/  IMAD.WIDE R6, R8, R241, c[0x0][0x178] ;  /* 0x00005e0008067625 */ /* 0x008fe200078e02f1 */
[----:B------:R-:W-:-:S02]  /*2a850*/  LEA R8, R63, R0, 0x7 ;  /* 0x000000003f087211 */ /* 0x000fc400078e38ff */
[----:B------:R-:W3:Y:S01]  /*2a860*/  LDL.LU R63, [R1+0x2d0] ;  /* 0x0002d000013f7983 */ /* 0x000ee20000300800 */
[----:B------:R-:W-:-:S13]  /*2a870*/  LOP3.LUT P2, RZ, R3, 0x8, RZ, 0xc0, !PT ;  /* 0x0000000803ff7812 */ /* 0x000fda000784c0ff */
[----:B------:R5:W-:Y:S01]  /*2a880*/  @P2 STG.E.128 [R4.64], R44 ;  /* 0x0000002c04002986 */ /* 0x000be2000c101d0a */
[C---:B------:R-:W-:Y:S01]  /*2a890*/  LOP3.LUT P3, RZ, R3.reuse, 0x4, RZ, 0xc0, !PT ;  /* 0x0000000403ff7812 */ /* 0x040fe2000786c0ff */
[----:B-----5:R-:W-:Y:S02]  /*2a8a0*/  IMAD.WIDE R4, R8, R241, c[0x0][0x178] ;  /* 0x00005e0008047625 */ /* 0x020fe400078e02f1 */
[----:B------:R-:W5:Y:S01]  /*2a8b0*/  LDS.128 R8, [R2] ;  /* 0x0000000002087984 */ /* 0x000f620000000c00 */
[C---:B------:R-:W-:Y:S02]  /*2a8c0*/  LOP3.LUT P4, RZ, R3.reuse, 0x2, RZ, 0xc0, !PT ;  /* 0x0000000203ff7812 */ /* 0x040fe4000788c0ff */
[----:B------:R-:W-:Y:S01]  /*2a8d0*/  LOP3.LUT P5, RZ, R3, 0x1, RZ, 0xc0, !PT ;  /* 0x0000000103ff7812 */ /* 0x000fe200078ac0ff */
        /* <DEDUP_REMOVED lines=10> */
[----:B------:R-:W-:-:S02]  /*2a980*/  LOP3.LUT P1, RZ, R3, 0x20000000, RZ, 0xc0, !PT ;  /* 0x2000000003ff7812 */ /* 0x000fc4000782c0ff */
[----:B------:R-:W-:Y:S02]  /*2a990*/  LOP3.LUT P2, RZ, R3, 0x10000000, RZ, 0xc0, !PT ;  /* 0x1000000003ff7812 */ /* 0x000fe4000784c0ff */
[-C--:B------:R-:W-:Y:S02]  /*2a9a0*/  LEA R236, R236, R0.reuse, 0x7 ;  /* 0x00000000ecec7211 */ /* 0x080fe400078e38ff */
[-C--:B------:R-:W-:Y:S01]  /*2a9b0*/  LEA R237, R237, R0.reuse, 0x7 ;  /* 0x00000000eded7211 */ /* 0x080fe200078e38ff */
[----:B------:R-:W-:Y:S01]  /*2a9c0*/  FADD R48, R48, R208 ;  /* 0x000000d030307221 */ /* 0x000fe20000000000 */
[-C--:B------:R-:W-:Y:S01]  /*2a9d0*/  LEA R238, R238, R0.reuse, 0x7 ;  /* 0x00000000eeee7211 */ /* 0x080fe200078e38ff */
        /* <DEDUP_REMOVED lines=12> */
[----:B-1----:R-:W-:Y:S01]  /*2aaa0*/  FADD R224, R12, R224 ;  /* 0x000000e00ce07221 */ /* 0x002fe20000000000 */
[----:B------:R-:W-:Y:S01]  /*2aab0*/  FADD R225, R13, R225 ;  /* 0x000000e10de17221 */ /* 0x000fe20000000000 */
[----:B------:R-:W-:Y:S01]  /*2aac0*/  FADD R226, R14, R226 ;  /* 0x000000e20ee27221 */ /* 0x000fe20000000000 */
[----:B------:R-:W-:Y:S01]  /*2aad0*/  FADD R227, R15, R227 ;  /* 0x000000e30fe37221 */ /* 0x000fe20000000000 */
[----:B-----5:R-:W-:Y:S01]  /*2aae0*/  FADD R220, R8, R220 ;  /* 0x000000dc08dc7221 */ /* 0x020fe20000000000 */
[----:B------:R-:W-:Y:S01]  /*2aaf0*/  FADD R221, R9, R221 ;  /* 0x000000dd09dd7221 */ /* 0x000fe20000000000 */
[----:B------:R-:W-:Y:S01]  /*2ab00*/  FADD R222, R10, R222 ;  /* 0x000000de0ade7221 */ /* 0x000fe20000000000 */
[----:B------:R-:W-:Y:S01]  /*2ab10*/  FADD R223, R11, R223 ;  /* 0x000000df0bdf7221 */ /* 0x000fe20000000000 */
[-C--:B------:R-:W-:Y:S01]  /*2ab20*/  IMAD.WIDE R8, R237, R241.reuse, c[0x0][0x178] ;  /* 0x00005e00ed087625 */ /* 0x080fe200078e02f1 */
[----:B------:R-:W-:Y:S01]  /*2ab30*/  FADD R16, R16, R228 ;  /* 0x000000e410107221 */ /* 0x000fe20000000000 */
[----:B------:R-:W-:Y:S01]  /*2ab40*/  FADD R17, R17, R229 ;  /* 0x000000e511117221 */ /* 0x000fe20000000000 */
[----:B------:R-:W-:Y:S01]  /*2ab50*/  FADD R18, R18, R230 ;  /* 0x000000e612127221 */ /* 0x000fe20000000000 */
[----:B------:R-:W-:Y:S01]  /*2ab60*/  IMAD.WIDE R10, R238, R241, c[0x0][0x178] ;  /* 0x00005e00ee0a7625 */ /* 0x000fe200078e02f1 */
[----:B------:R-:W-:-:S03]  /*2ab70*/  FADD R19, R19, R231 ;  /* 0x000000e713137221 */ /* 0x000fc60000000000 */
[----:B------:R-:W-:Y:S01]  /*2ab80*/  IMAD.WIDE R12, R239, R241, c[0x0][0x178] ;  /* 0x00005e00ef0c7625 */ /* 0x000fe200078e02f1 */
[----:B------:R-:W-:Y:S01]  /*2ab90*/  FADD R20, R20, R232 ;  /* 0x000000e814147221 */ /* 0x000fe20000000000 */
[----:B------:R-:W-:Y:S01]  /*2aba0*/  FADD R21, R21, R233 ;  /* 0x000000e915157221 */ /* 0x000fe20000000000 */
[----:B------:R-:W-:Y:S01]  /*2abb0*/  FADD R22, R22, R234 ;  /* 0x000000ea16167221 */ /* 0x000fe20000000000 */
[----:B------:R-:W-:Y:S01]  /*2abc0*/  FADD R23, R23, R235 ;  /* 0x000000eb17177221 */ /* 0x000fe20000000000 */
[----:B----4-:R-:W-:-:S05]  /*2abd0*/  FADD R43, R43, R199 ;  /* 0x000000c72b2b7221 */ /* 0x010fca0000000000 */
[----:B------:R1:W-:Y:S01]  /*2abe0*/  @P3 STG.E.128 [R6.64], R40 ;  /* 0x0000002806003986 */ /* 0x0003e2000c101d0a */
[----:B------:R-:W-:Y:S01]  /*2abf0*/  LOP3.LUT P3, RZ, R3, 0x8000000, RZ, 0xc0, !PT ;  /* 0x0800000003ff7812 */ /* 0x000fe2000786c0ff */
[----:B-1----:R-:W-:Y:S01]  /*2ac00*/  IMAD.WIDE R6, R29, R241, c[0x0][0x178] ;  /* 0x00005e001d067625 */ /* 0x002fe200078e02f1 */
[----:B--2---:R-:W-:Y:S01]  /*2ac10*/  FADD R39, R39, R203 ;  /* 0x000000cb27277221 */ /* 0x004fe20000000000 */
[----:B---3--:R-:W-:-:S04]  /*2ac20*/  FADD R63, R63, R207 ;  /* 0x000000cf3f3f7221 */ /* 0x008fc80000000000 */
[----:B------:R1:W-:Y:S01]  /*2ac30*/  @P4 STG.E.128 [R4.64], R36 ;  /* 0x0000002404004986 */ /* 0x0003e2000c101d0a */
[----:B------:R-:W-:-:S03]  /*2ac40*/  LOP3.LUT P4, RZ, R3, 0x4000000, RZ, 0xc0, !PT ;  /* 0x0400000003ff7812 */ /* 0x000fc6000788c0ff */
[----:B------:R2:W-:Y:S01]  /*2ac50*/  @P5 STG.E.128 [R6.64], R60 ;  /* 0x0000003c06005986 */ /* 0x0005e2000c101d0a */
[----:B------:R-:W-:Y:S02]  /*2ac60*/  LOP3.LUT P5, RZ, R3, 0x2000000, RZ, 0xc0, !PT ;  /* 0x0200000003ff7812 */ /* 0x000fe400078ac0ff */
[----:B------:R-:W-:-:S05]  /*2ac70*/  LEA R3, R30, R0, 0x7 ;  /* 0x000000001e037211 */ /* 0x000fca00078e38ff */
[----:B------:R-:W-:Y:S01]  /*2ac80*/  IMAD.WIDE R2, R3, R241, c[0x0][0x178] ;  /* 0x00005e0003027625 */ /* 0x000fe200078e02f1 */
[----:B-1----:R-:W-:-:S05]  /*2ac90*/  LEA R4, R31, R0, 0x7 ;  /* 0x000000001f047211 */ /* 0x002fca00078e38ff */
[----:B------:R1:W-:Y:S01]  /*2aca0*/  @P5 STG.E.128 [R2.64], R48 ;  /* 0x0000003002005986 */ /* 0x0003e2000c101d0a */
[----:B--2---:R-:W-:-:S04]  /*2acb0*/  IMAD.WIDE R6, R236, R241, c[0x0][0x178] ;  /* 0x00005e00ec067625 */ /* 0x004fc800078e02f1 */
[----:B------:R-:W-:Y:S01]  /*2acc0*/  IMAD.WIDE R4, R4, R241, c[0x0][0x178] ;  /* 0x00005e0004047625 */ /* 0x000fe200078e02f1 */
[----:B------:R-:W-:-:S04]  /*2acd0*/  LEA R0, R242, R0, 0x7 ;  /* 0x00000000f2007211 */ /* 0x000fc800078e38ff */
[----:B------:R2:W-:Y:S04]  /*2ace0*/  @P4 STG.E.128 [R4.64], R52 ;  /* 0x0000003404004986 */ /* 0x0005e8000c101d0a */
[----:B------:R2:W-:Y:S04]  /*2acf0*/  @P3 STG.E.128 [R6.64], R56 ;  /* 0x0000003806003986 */ /* 0x0005e8000c101d0a */
[----:B------:R2:W-:Y:S04]  /*2ad00*/  @P2 STG.E.128 [R8.64], R220 ;  /* 0x000000dc08002986 */ /* 0x0005e8000c101d0a */
[----:B------:R2:W-:Y:S01]  /*2ad10*/  @P1 STG.E.128 [R10.64], R224 ;  /* 0x000000e00a001986 */ /* 0x0005e2000c101d0a */
[----:B-1----:R-:W-:-:S03]  /*2ad20*/  IMAD.WIDE R2, R0, R241, c[0x0][0x178] ;  /* 0x00005e0000027625 */ /* 0x002fc600078e02f1 */
[----:B------:R2:W-:Y:S01]  /*2ad30*/  @P0 STG.E.128 [R12.64], R16 ;  /* 0x000000100c000986 */ /* 0x0005e2000c101d0a */
[----:B------:R-:W-:Y:S05]  /*2ad40*/  @!P6 EXIT ;  /* 0x000000000000e94d */ /* 0x000fea0003800000 */
[----:B------:R-:W-:Y:S01]  /*2ad50*/  STG.E.128 [R2.64], R20 ;  /* 0x0000001402007986 */ /* 0x000fe2000c101d0a */
[----:B------:R-:W-:Y:S05]  /*2ad60*/  EXIT ;  /* 0x000000000000794d */ /* 0x000fea0003800000 */
.L_x_2:
[----:B------:R-:W-:-:S00]  /*2ad70*/  BRA `(.L_x_2) ;  /* 0xfffffff000007947 */ /* 0x000fc0000383ffff */
[----:B------:R-:W-:-:S00]  /*2ad80*/  NOP ;  /* 0x0000000000007918 */ /* 0x000fc00000000000 */
[----:B------:R-:W-:-:S00]  /*2ad90*/  NOP ;  /* 0x0000000000007918 */ /* 0x000fc00000000000 */
[----:B------:R-:W-:-:S00]  /*2ada0*/  NOP ;  /* 0x0000000000007918 */ /* 0x000fc00000000000 */
[----:B------:R-:W-:-:S00]  /*2adb0*/  NOP ;  /* 0x0000000000007918 */ /* 0x000fc00000000000 */
[----:B------:R-:W-:-:S00]  /*2adc0*/  NOP ;  /* 0x0000000000007918 */ /* 0x000fc00000000000 */
[----:B------:R-:W-:-:S00]  /*2add0*/  NOP ;  /* 0x0000000000007918 */ /* 0x000fc00000000000 */
[----:B------:R-:W-:-:S00]  /*2ade0*/  NOP ;  /* 0x0000000000007918 */ /* 0x000fc00000000000 */
[----:B------:R-:W-:-:S00]  /*2adf0*/  NOP ;  /* 0x0000000000007918 */ /* 0x000fc00000000000 */
.L_x_3:


//--------------------- .nv.shared.triton_mm      --------------------------
	.section	.nv.shared.triton_mm,"aw",@nobits
	.align	16
